//
// Generated by NVIDIA NVVM Compiler
//
// Compiler Build ID: CL-36424714
// Cuda compilation tools, release 13.0, V13.0.88
// Based on NVVM 20.0.0
//

.version 9.0
.target sm_100
.address_size 64

	// .globl	_Z13sum_reductionPfS_
.extern .func  (.param .b32 func_retval0) vprintf
(
	.param .b64 vprintf_param_0,
	.param .b64 vprintf_param_1
)
;
.func  (.param .b64 func_retval0) __internal_accurate_pow
(
	.param .b64 __internal_accurate_pow_param_0
)
;
.global .align 4 .b8 precalc_xorwow_matrix[102400];
.global .align 4 .b8 precalc_xorwow_offset_matrix[102400];
.global .align 4 .b8 mrg32k3aM1[2304];
.global .align 4 .b8 mrg32k3aM2[2304];
.global .align 4 .b8 mrg32k3aM1SubSeq[2016];
.global .align 4 .b8 mrg32k3aM2SubSeq[2016];
.global .align 4 .b8 mrg32k3aM1Seq[2304];
.global .align 4 .b8 mrg32k3aM2Seq[2304];
.const .align 8 .b8 __cr_lgamma_table[72];
// _ZZ13sum_reductionPfS_E11partial_sum has been demoted
// _ZZ15calcRolloutCostPfS_E11partial_sum has been demoted
// _ZZ13min_reductionPfS_E11partial_sum has been demoted
// _ZZ4genWP7ControlPfS1_S0_E1w has been demoted
// _ZZ14wsum_reductionP7ControlS0_E11partial_sum has been demoted
.global .align 1 .b8 $str[13] = {61, 61, 61, 61, 37, 46, 51, 102, 61, 61, 61, 61};
.global .align 1 .b8 $str$1[26] = {37, 100, 58, 32, 32, 37, 46, 51, 102, 32, 37, 46, 51, 102, 32, 37, 46, 51, 102, 32, 37, 46, 51, 102, 10};
.global .align 4 .b8 __cudart_i2opi_f[24] = {65, 144, 67, 60, 153, 149, 98, 219, 192, 221, 52, 245, 209, 87, 39, 252, 41, 21, 68, 78, 110, 131, 249, 162};

.visible .entry _Z13sum_reductionPfS_(
	.param .u64 .ptr .align 1 _Z13sum_reductionPfS__param_0,
	.param .u64 .ptr .align 1 _Z13sum_reductionPfS__param_1
)
{
	.reg .pred 	%p<5>;
	.reg .b32 	%r<16>;
	.reg .b32 	%f<8>;
	.reg .b64 	%rd<11>;
	// demoted variable
	.shared .align 4 .b8 _ZZ13sum_reductionPfS_E11partial_sum[256];
	ld.param.u64 	%rd2, [_Z13sum_reductionPfS__param_0];
	ld.param.u64 	%rd1, [_Z13sum_reductionPfS__param_1];
	cvta.to.global.u64 	%rd3, %rd2;
	mov.u32 	%r1, %ctaid.x;
	mov.u32 	%r15, %ntid.x;
	mul.lo.s32 	%r7, %r15, %r1;
	shl.b32 	%r8, %r7, 1;
	mov.u32 	%r3, %tid.x;
	add.s32 	%r9, %r8, %r3;
	mul.wide.s32 	%rd4, %r9, 4;
	add.s64 	%rd5, %rd3, %rd4;
	ld.global.f32 	%f1, [%rd5];
	add.s32 	%r10, %r9, %r15;
	mul.wide.u32 	%rd6, %r10, 4;
	add.s64 	%rd7, %rd3, %rd6;
	ld.global.f32 	%f2, [%rd7];
	add.f32 	%f3, %f1, %f2;
	shl.b32 	%r11, %r3, 2;
	mov.u32 	%r12, _ZZ13sum_reductionPfS_E11partial_sum;
	add.s32 	%r4, %r12, %r11;
	st.shared.f32 	[%r4], %f3;
	bar.sync 	0;
	setp.lt.u32 	%p1, %r15, 2;
	@%p1 bra 	$L__BB0_4;
$L__BB0_1:
	shr.u32 	%r6, %r15, 1;
	setp.ge.u32 	%p2, %r3, %r6;
	@%p2 bra 	$L__BB0_3;
	shl.b32 	%r13, %r6, 2;
	add.s32 	%r14, %r4, %r13;
	ld.shared.f32 	%f4, [%r14];
	ld.shared.f32 	%f5, [%r4];
	add.f32 	%f6, %f4, %f5;
	st.shared.f32 	[%r4], %f6;
$L__BB0_3:
	bar.sync 	0;
	setp.gt.u32 	%p3, %r15, 3;
	mov.u32 	%r15, %r6;
	@%p3 bra 	$L__BB0_1;
$L__BB0_4:
	setp.ne.s32 	%p4, %r3, 0;
	@%p4 bra 	$L__BB0_6;
	ld.shared.f32 	%f7, [_ZZ13sum_reductionPfS_E11partial_sum];
	cvta.to.global.u64 	%rd8, %rd1;
	mul.wide.u32 	%rd9, %r1, 4;
	add.s64 	%rd10, %rd8, %rd9;
	st.global.f32 	[%rd10], %f7;
$L__BB0_6:
	ret;

}
	// .globl	_Z8printVarPf
.visible .entry _Z8printVarPf(
	.param .u64 .ptr .align 1 _Z8printVarPf_param_0
)
{
	.local .align 8 .b8 	__local_depot1[8];
	.reg .b64 	%SP;
	.reg .b64 	%SPL;
	.reg .b32 	%r<3>;
	.reg .b32 	%f<2>;
	.reg .b64 	%rd<7>;
	.reg .b64 	%fd<2>;

	mov.u64 	%SPL, __local_depot1;
	cvta.local.u64 	%SP, %SPL;
	ld.param.u64 	%rd1, [_Z8printVarPf_param_0];
	cvta.to.global.u64 	%rd2, %rd1;
	add.u64 	%rd3, %SP, 0;
	add.u64 	%rd4, %SPL, 0;
	ld.global.f32 	%f1, [%rd2];
	cvt.f64.f32 	%fd1, %f1;
	st.local.f64 	[%rd4], %fd1;
	mov.u64 	%rd5, $str;
	cvta.global.u64 	%rd6, %rd5;
	{ // callseq 0, 0
	.param .b64 param0;
	st.param.b64 	[param0], %rd6;
	.param .b64 param1;
	st.param.b64 	[param1], %rd3;
	.param .b32 retval0;
	call.uni (retval0), 
	vprintf, 
	(
	param0, 
	param1
	);
	ld.param.b32 	%r1, [retval0];
	} // callseq 0
	ret;

}
	// .globl	_Z10initCurandP17curandStateXORWOWm
.visible .entry _Z10initCurandP17curandStateXORWOWm(
	.param .u64 .ptr .align 1 _Z10initCurandP17curandStateXORWOWm_param_0,
	.param .u64 _Z10initCurandP17curandStateXORWOWm_param_1
)
{
	.reg .pred 	%p<24>;
	.reg .b32 	%r<413>;
	.reg .b64 	%rd<19>;

	ld.param.u64 	%rd8, [_Z10initCurandP17curandStateXORWOWm_param_0];
	ld.param.u64 	%rd9, [_Z10initCurandP17curandStateXORWOWm_param_1];
	cvta.to.global.u64 	%rd10, %rd8;
	mov.u32 	%r182, %tid.x;
	mov.u32 	%r183, %ctaid.x;
	mov.u32 	%r184, %ntid.x;
	mad.lo.s32 	%r185, %r183, %r184, %r182;
	cvt.s64.s32 	%rd18, %r185;
	mul.wide.s32 	%rd11, %r185, 48;
	add.s64 	%rd2, %rd10, %rd11;
	cvt.u32.u64 	%r186, %rd9;
	xor.b32  	%r187, %r186, -1429050551;
	mul.lo.s32 	%r188, %r187, 1099087573;
	{ .reg .b32 tmp; mov.b64 {tmp, %r189}, %rd9; }
	xor.b32  	%r190, %r189, -136515619;
	mul.lo.s32 	%r191, %r190, -1703105765;
	add.s32 	%r192, %r188, %r191;
	add.s32 	%r193, %r192, 6615241;
	add.s32 	%r194, %r188, 123456789;
	st.global.v2.u32 	[%rd2], {%r193, %r194};
	xor.b32  	%r195, %r188, 362436069;
	add.s32 	%r196, %r191, 521288629;
	st.global.v2.u32 	[%rd2+8], {%r195, %r196};
	xor.b32  	%r197, %r191, 88675123;
	add.s32 	%r198, %r188, 5783321;
	st.global.v2.u32 	[%rd2+16], {%r197, %r198};
	setp.eq.s32 	%p1, %r185, 0;
	@%p1 bra 	$L__BB2_42;
	mov.b32 	%r319, 0;
$L__BB2_2:
	and.b64  	%rd4, %rd18, 3;
	setp.eq.s64 	%p2, %rd4, 0;
	@%p2 bra 	$L__BB2_41;
	mul.wide.u32 	%rd12, %r319, 3200;
	mov.u64 	%rd13, precalc_xorwow_matrix;
	add.s64 	%rd5, %rd13, %rd12;
	cvt.u32.u64 	%r2, %rd4;
	mov.b32 	%r320, 0;
$L__BB2_4:
	mov.b32 	%r333, 0;
	mov.u32 	%r334, %r333;
	mov.u32 	%r335, %r333;
	mov.u32 	%r336, %r333;
	mov.u32 	%r337, %r333;
	mov.u32 	%r326, %r333;
$L__BB2_5:
	mul.wide.u32 	%rd14, %r326, 4;
	add.s64 	%rd15, %rd2, %rd14;
	ld.global.u32 	%r10, [%rd15+4];
	shl.b32 	%r11, %r326, 5;
	mov.b32 	%r332, 0;
$L__BB2_6:
	.pragma "nounroll";
	shr.u32 	%r203, %r10, %r332;
	and.b32  	%r204, %r203, 1;
	setp.eq.b32 	%p3, %r204, 1;
	not.pred 	%p4, %p3;
	add.s32 	%r205, %r11, %r332;
	mul.lo.s32 	%r206, %r205, 5;
	mul.wide.u32 	%rd16, %r206, 4;
	add.s64 	%rd6, %rd5, %rd16;
	@%p4 bra 	$L__BB2_8;
	ld.global.u32 	%r207, [%rd6];
	xor.b32  	%r337, %r337, %r207;
	ld.global.u32 	%r208, [%rd6+4];
	xor.b32  	%r336, %r336, %r208;
	ld.global.u32 	%r209, [%rd6+8];
	xor.b32  	%r335, %r335, %r209;
	ld.global.u32 	%r210, [%rd6+12];
	xor.b32  	%r334, %r334, %r210;
	ld.global.u32 	%r211, [%rd6+16];
	xor.b32  	%r333, %r333, %r211;
$L__BB2_8:
	and.b32  	%r213, %r203, 2;
	setp.eq.s32 	%p5, %r213, 0;
	@%p5 bra 	$L__BB2_10;
	ld.global.u32 	%r214, [%rd6+20];
	xor.b32  	%r337, %r337, %r214;
	ld.global.u32 	%r215, [%rd6+24];
	xor.b32  	%r336, %r336, %r215;
	ld.global.u32 	%r216, [%rd6+28];
	xor.b32  	%r335, %r335, %r216;
	ld.global.u32 	%r217, [%rd6+32];
	xor.b32  	%r334, %r334, %r217;
	ld.global.u32 	%r218, [%rd6+36];
	xor.b32  	%r333, %r333, %r218;
$L__BB2_10:
	and.b32  	%r220, %r203, 4;
	setp.eq.s32 	%p6, %r220, 0;
	@%p6 bra 	$L__BB2_12;
	ld.global.u32 	%r221, [%rd6+40];
	xor.b32  	%r337, %r337, %r221;
	ld.global.u32 	%r222, [%rd6+44];
	xor.b32  	%r336, %r336, %r222;
	ld.global.u32 	%r223, [%rd6+48];
	xor.b32  	%r335, %r335, %r223;
	ld.global.u32 	%r224, [%rd6+52];
	xor.b32  	%r334, %r334, %r224;
	ld.global.u32 	%r225, [%rd6+56];
	xor.b32  	%r333, %r333, %r225;
$L__BB2_12:
	and.b32  	%r227, %r203, 8;
	setp.eq.s32 	%p7, %r227, 0;
	@%p7 bra 	$L__BB2_14;
	ld.global.u32 	%r228, [%rd6+60];
	xor.b32  	%r337, %r337, %r228;
	ld.global.u32 	%r229, [%rd6+64];
	xor.b32  	%r336, %r336, %r229;
	ld.global.u32 	%r230, [%rd6+68];
	xor.b32  	%r335, %r335, %r230;
	ld.global.u32 	%r231, [%rd6+72];
	xor.b32  	%r334, %r334, %r231;
	ld.global.u32 	%r232, [%rd6+76];
	xor.b32  	%r333, %r333, %r232;
$L__BB2_14:
	and.b32  	%r234, %r203, 16;
	setp.eq.s32 	%p8, %r234, 0;
	@%p8 bra 	$L__BB2_16;
	ld.global.u32 	%r235, [%rd6+80];
	xor.b32  	%r337, %r337, %r235;
	ld.global.u32 	%r236, [%rd6+84];
	xor.b32  	%r336, %r336, %r236;
	ld.global.u32 	%r237, [%rd6+88];
	xor.b32  	%r335, %r335, %r237;
	ld.global.u32 	%r238, [%rd6+92];
	xor.b32  	%r334, %r334, %r238;
	ld.global.u32 	%r239, [%rd6+96];
	xor.b32  	%r333, %r333, %r239;
$L__BB2_16:
	and.b32  	%r241, %r203, 32;
	setp.eq.s32 	%p9, %r241, 0;
	@%p9 bra 	$L__BB2_18;
	ld.global.u32 	%r242, [%rd6+100];
	xor.b32  	%r337, %r337, %r242;
	ld.global.u32 	%r243, [%rd6+104];
	xor.b32  	%r336, %r336, %r243;
	ld.global.u32 	%r244, [%rd6+108];
	xor.b32  	%r335, %r335, %r244;
	ld.global.u32 	%r245, [%rd6+112];
	xor.b32  	%r334, %r334, %r245;
	ld.global.u32 	%r246, [%rd6+116];
	xor.b32  	%r333, %r333, %r246;
$L__BB2_18:
	and.b32  	%r248, %r203, 64;
	setp.eq.s32 	%p10, %r248, 0;
	@%p10 bra 	$L__BB2_20;
	ld.global.u32 	%r249, [%rd6+120];
	xor.b32  	%r337, %r337, %r249;
	ld.global.u32 	%r250, [%rd6+124];
	xor.b32  	%r336, %r336, %r250;
	ld.global.u32 	%r251, [%rd6+128];
	xor.b32  	%r335, %r335, %r251;
	ld.global.u32 	%r252, [%rd6+132];
	xor.b32  	%r334, %r334, %r252;
	ld.global.u32 	%r253, [%rd6+136];
	xor.b32  	%r333, %r333, %r253;
$L__BB2_20:
	and.b32  	%r255, %r203, 128;
	setp.eq.s32 	%p11, %r255, 0;
	@%p11 bra 	$L__BB2_22;
	ld.global.u32 	%r256, [%rd6+140];
	xor.b32  	%r337, %r337, %r256;
	ld.global.u32 	%r257, [%rd6+144];
	xor.b32  	%r336, %r336, %r257;
	ld.global.u32 	%r258, [%rd6+148];
	xor.b32  	%r335, %r335, %r258;
	ld.global.u32 	%r259, [%rd6+152];
	xor.b32  	%r334, %r334, %r259;
	ld.global.u32 	%r260, [%rd6+156];
	xor.b32  	%r333, %r333, %r260;
$L__BB2_22:
	and.b32  	%r262, %r203, 256;
	setp.eq.s32 	%p12, %r262, 0;
	@%p12 bra 	$L__BB2_24;
	ld.global.u32 	%r263, [%rd6+160];
	xor.b32  	%r337, %r337, %r263;
	ld.global.u32 	%r264, [%rd6+164];
	xor.b32  	%r336, %r336, %r264;
	ld.global.u32 	%r265, [%rd6+168];
	xor.b32  	%r335, %r335, %r265;
	ld.global.u32 	%r266, [%rd6+172];
	xor.b32  	%r334, %r334, %r266;
	ld.global.u32 	%r267, [%rd6+176];
	xor.b32  	%r333, %r333, %r267;
$L__BB2_24:
	and.b32  	%r269, %r203, 512;
	setp.eq.s32 	%p13, %r269, 0;
	@%p13 bra 	$L__BB2_26;
	ld.global.u32 	%r270, [%rd6+180];
	xor.b32  	%r337, %r337, %r270;
	ld.global.u32 	%r271, [%rd6+184];
	xor.b32  	%r336, %r336, %r271;
	ld.global.u32 	%r272, [%rd6+188];
	xor.b32  	%r335, %r335, %r272;
	ld.global.u32 	%r273, [%rd6+192];
	xor.b32  	%r334, %r334, %r273;
	ld.global.u32 	%r274, [%rd6+196];
	xor.b32  	%r333, %r333, %r274;
$L__BB2_26:
	and.b32  	%r276, %r203, 1024;
	setp.eq.s32 	%p14, %r276, 0;
	@%p14 bra 	$L__BB2_28;
	ld.global.u32 	%r277, [%rd6+200];
	xor.b32  	%r337, %r337, %r277;
	ld.global.u32 	%r278, [%rd6+204];
	xor.b32  	%r336, %r336, %r278;
	ld.global.u32 	%r279, [%rd6+208];
	xor.b32  	%r335, %r335, %r279;
	ld.global.u32 	%r280, [%rd6+212];
	xor.b32  	%r334, %r334, %r280;
	ld.global.u32 	%r281, [%rd6+216];
	xor.b32  	%r333, %r333, %r281;
$L__BB2_28:
	and.b32  	%r283, %r203, 2048;
	setp.eq.s32 	%p15, %r283, 0;
	@%p15 bra 	$L__BB2_30;
	ld.global.u32 	%r284, [%rd6+220];
	xor.b32  	%r337, %r337, %r284;
	ld.global.u32 	%r285, [%rd6+224];
	xor.b32  	%r336, %r336, %r285;
	ld.global.u32 	%r286, [%rd6+228];
	xor.b32  	%r335, %r335, %r286;
	ld.global.u32 	%r287, [%rd6+232];
	xor.b32  	%r334, %r334, %r287;
	ld.global.u32 	%r288, [%rd6+236];
	xor.b32  	%r333, %r333, %r288;
$L__BB2_30:
	and.b32  	%r290, %r203, 4096;
	setp.eq.s32 	%p16, %r290, 0;
	@%p16 bra 	$L__BB2_32;
	ld.global.u32 	%r291, [%rd6+240];
	xor.b32  	%r337, %r337, %r291;
	ld.global.u32 	%r292, [%rd6+244];
	xor.b32  	%r336, %r336, %r292;
	ld.global.u32 	%r293, [%rd6+248];
	xor.b32  	%r335, %r335, %r293;
	ld.global.u32 	%r294, [%rd6+252];
	xor.b32  	%r334, %r334, %r294;
	ld.global.u32 	%r295, [%rd6+256];
	xor.b32  	%r333, %r333, %r295;
$L__BB2_32:
	and.b32  	%r297, %r203, 8192;
	setp.eq.s32 	%p17, %r297, 0;
	@%p17 bra 	$L__BB2_34;
	ld.global.u32 	%r298, [%rd6+260];
	xor.b32  	%r337, %r337, %r298;
	ld.global.u32 	%r299, [%rd6+264];
	xor.b32  	%r336, %r336, %r299;
	ld.global.u32 	%r300, [%rd6+268];
	xor.b32  	%r335, %r335, %r300;
	ld.global.u32 	%r301, [%rd6+272];
	xor.b32  	%r334, %r334, %r301;
	ld.global.u32 	%r302, [%rd6+276];
	xor.b32  	%r333, %r333, %r302;
$L__BB2_34:
	and.b32  	%r304, %r203, 16384;
	setp.eq.s32 	%p18, %r304, 0;
	@%p18 bra 	$L__BB2_36;
	ld.global.u32 	%r305, [%rd6+280];
	xor.b32  	%r337, %r337, %r305;
	ld.global.u32 	%r306, [%rd6+284];
	xor.b32  	%r336, %r336, %r306;
	ld.global.u32 	%r307, [%rd6+288];
	xor.b32  	%r335, %r335, %r307;
	ld.global.u32 	%r308, [%rd6+292];
	xor.b32  	%r334, %r334, %r308;
	ld.global.u32 	%r309, [%rd6+296];
	xor.b32  	%r333, %r333, %r309;
$L__BB2_36:
	and.b32  	%r311, %r203, 32768;
	setp.eq.s32 	%p19, %r311, 0;
	@%p19 bra 	$L__BB2_38;
	ld.global.u32 	%r312, [%rd6+300];
	xor.b32  	%r337, %r337, %r312;
	ld.global.u32 	%r313, [%rd6+304];
	xor.b32  	%r336, %r336, %r313;
	ld.global.u32 	%r314, [%rd6+308];
	xor.b32  	%r335, %r335, %r314;
	ld.global.u32 	%r315, [%rd6+312];
	xor.b32  	%r334, %r334, %r315;
	ld.global.u32 	%r316, [%rd6+316];
	xor.b32  	%r333, %r333, %r316;
$L__BB2_38:
	add.s32 	%r332, %r332, 16;
	setp.ne.s32 	%p20, %r332, 32;
	@%p20 bra 	$L__BB2_6;
	mad.lo.s32 	%r317, %r326, -31, %r11;
	add.s32 	%r326, %r317, 1;
	setp.ne.s32 	%p21, %r326, 5;
	@%p21 bra 	$L__BB2_5;
	st.global.u32 	[%rd2+4], %r337;
	st.global.u32 	[%rd2+8], %r336;
	st.global.u32 	[%rd2+12], %r335;
	st.global.u32 	[%rd2+16], %r334;
	st.global.u32 	[%rd2+20], %r333;
	add.s32 	%r320, %r320, 1;
	setp.lt.u32 	%p22, %r320, %r2;
	@%p22 bra 	$L__BB2_4;
$L__BB2_41:
	shr.u64 	%rd7, %rd18, 2;
	add.s32 	%r319, %r319, 1;
	setp.gt.u64 	%p23, %rd18, 3;
	mov.u64 	%rd18, %rd7;
	@%p23 bra 	$L__BB2_2;
$L__BB2_42:
	mov.b32 	%r318, 0;
	st.global.v2.u32 	[%rd2+24], {%r318, %r318};
	st.global.u32 	[%rd2+32], %r318;
	mov.b64 	%rd17, 0;
	st.global.u64 	[%rd2+40], %rd17;
	ret;

}
	// .globl	_Z10normalRandP17curandStateXORWOWPff
.visible .entry _Z10normalRandP17curandStateXORWOWPff(
	.param .u64 .ptr .align 1 _Z10normalRandP17curandStateXORWOWPff_param_0,
	.param .u64 .ptr .align 1 _Z10normalRandP17curandStateXORWOWPff_param_1,
	.param .f32 _Z10normalRandP17curandStateXORWOWPff_param_2
)
{
	.reg .pred 	%p<5>;
	.reg .b32 	%r<36>;
	.reg .b32 	%f<37>;
	.reg .b64 	%rd<9>;

	ld.param.u64 	%rd3, [_Z10normalRandP17curandStateXORWOWPff_param_0];
	ld.param.u64 	%rd2, [_Z10normalRandP17curandStateXORWOWPff_param_1];
	ld.param.f32 	%f4, [_Z10normalRandP17curandStateXORWOWPff_param_2];
	cvta.to.global.u64 	%rd4, %rd3;
	mov.u32 	%r2, %tid.x;
	mov.u32 	%r3, %ctaid.x;
	mov.u32 	%r4, %ntid.x;
	mad.lo.s32 	%r1, %r3, %r4, %r2;
	mul.wide.s32 	%rd5, %r1, 48;
	add.s64 	%rd1, %rd4, %rd5;
	ld.global.u32 	%r5, [%rd1+24];
	setp.eq.s32 	%p1, %r5, 1;
	@%p1 bra 	$L__BB3_2;
	ld.global.v2.u32 	{%r6, %r7}, [%rd1];
	shr.u32 	%r8, %r7, 2;
	xor.b32  	%r9, %r8, %r7;
	ld.global.v2.u32 	{%r10, %r11}, [%rd1+8];
	ld.global.v2.u32 	{%r12, %r13}, [%rd1+16];
	shl.b32 	%r14, %r13, 4;
	shl.b32 	%r15, %r9, 1;
	xor.b32  	%r16, %r15, %r14;
	xor.b32  	%r17, %r16, %r9;
	xor.b32  	%r18, %r17, %r13;
	add.s32 	%r19, %r6, %r18;
	add.s32 	%r20, %r19, 362437;
	shr.u32 	%r21, %r10, 2;
	xor.b32  	%r22, %r21, %r10;
	st.global.v2.u32 	[%rd1+8], {%r12, %r13};
	shl.b32 	%r23, %r18, 4;
	shl.b32 	%r24, %r22, 1;
	xor.b32  	%r25, %r24, %r23;
	xor.b32  	%r26, %r25, %r22;
	xor.b32  	%r27, %r26, %r18;
	st.global.v2.u32 	[%rd1+16], {%r18, %r27};
	add.s32 	%r28, %r6, 724874;
	st.global.v2.u32 	[%rd1], {%r28, %r11};
	add.s32 	%r29, %r27, %r28;
	cvt.rn.f32.u32 	%f5, %r20;
	fma.rn.f32 	%f6, %f5, 0f2F800000, 0f2F000000;
	cvt.rn.f32.u32 	%f7, %r29;
	fma.rn.f32 	%f8, %f7, 0f30C90FDB, 0f30490FDB;
	setp.lt.f32 	%p2, %f6, 0f00800000;
	mul.f32 	%f9, %f6, 0f4B000000;
	selp.f32 	%f10, %f9, %f6, %p2;
	selp.f32 	%f11, 0fC1B80000, 0f00000000, %p2;
	mov.b32 	%r30, %f10;
	add.s32 	%r31, %r30, -1059760811;
	and.b32  	%r32, %r31, -8388608;
	sub.s32 	%r33, %r30, %r32;
	mov.b32 	%f12, %r33;
	cvt.rn.f32.s32 	%f13, %r32;
	fma.rn.f32 	%f14, %f13, 0f34000000, %f11;
	add.f32 	%f15, %f12, 0fBF800000;
	fma.rn.f32 	%f16, %f15, 0fBE055027, 0f3E1039F6;
	fma.rn.f32 	%f17, %f16, %f15, 0fBDF8CDCC;
	fma.rn.f32 	%f18, %f17, %f15, 0f3E0F2955;
	fma.rn.f32 	%f19, %f18, %f15, 0fBE2AD8B9;
	fma.rn.f32 	%f20, %f19, %f15, 0f3E4CED0B;
	fma.rn.f32 	%f21, %f20, %f15, 0fBE7FFF22;
	fma.rn.f32 	%f22, %f21, %f15, 0f3EAAAA78;
	fma.rn.f32 	%f23, %f22, %f15, 0fBF000000;
	mul.f32 	%f24, %f15, %f23;
	fma.rn.f32 	%f25, %f24, %f15, %f15;
	fma.rn.f32 	%f26, %f14, 0f3F317218, %f25;
	setp.gt.u32 	%p3, %r30, 2139095039;
	fma.rn.f32 	%f27, %f10, 0f7F800000, 0f7F800000;
	selp.f32 	%f28, %f27, %f26, %p3;
	setp.eq.f32 	%p4, %f10, 0f00000000;
	mul.f32 	%f29, %f28, 0fC0000000;
	selp.f32 	%f30, 0f7F800000, %f29, %p4;
	sqrt.rn.f32 	%f31, %f30;
	sin.approx.f32 	%f32, %f8;
	cos.approx.f32 	%f33, %f8;
	mul.f32 	%f36, %f31, %f32;
	mul.f32 	%f34, %f31, %f33;
	st.global.f32 	[%rd1+32], %f34;
	mov.b32 	%r34, 1;
	st.global.u32 	[%rd1+24], %r34;
	bra.uni 	$L__BB3_3;
$L__BB3_2:
	mov.b32 	%r35, 0;
	st.global.u32 	[%rd1+24], %r35;
	ld.global.f32 	%f36, [%rd1+32];
$L__BB3_3:
	cvta.to.global.u64 	%rd6, %rd2;
	mul.f32 	%f35, %f4, %f36;
	mul.wide.s32 	%rd7, %r1, 4;
	add.s64 	%rd8, %rd6, %rd7;
	st.global.f32 	[%rd8], %f35;
	ret;

}
	// .globl	_Z13genControlOldP17curandStateXORWOWP7ControlPff
.visible .entry _Z13genControlOldP17curandStateXORWOWP7ControlPff(
	.param .u64 .ptr .align 1 _Z13genControlOldP17curandStateXORWOWP7ControlPff_param_0,
	.param .u64 .ptr .align 1 _Z13genControlOldP17curandStateXORWOWP7ControlPff_param_1,
	.param .u64 .ptr .align 1 _Z13genControlOldP17curandStateXORWOWP7ControlPff_param_2,
	.param .f32 _Z13genControlOldP17curandStateXORWOWP7ControlPff_param_3
)
{
	.reg .pred 	%p<13>;
	.reg .b32 	%r<71>;
	.reg .b32 	%f<75>;
	.reg .b64 	%rd<11>;

	ld.param.u64 	%rd5, [_Z13genControlOldP17curandStateXORWOWP7ControlPff_param_0];
	ld.param.u64 	%rd4, [_Z13genControlOldP17curandStateXORWOWP7ControlPff_param_1];
	ld.param.u64 	%rd6, [_Z13genControlOldP17curandStateXORWOWP7ControlPff_param_2];
	ld.param.f32 	%f9, [_Z13genControlOldP17curandStateXORWOWP7ControlPff_param_3];
	cvta.to.global.u64 	%rd1, %rd6;
	cvta.to.global.u64 	%rd7, %rd5;
	mov.u32 	%r2, %tid.x;
	mov.u32 	%r3, %ctaid.x;
	mov.u32 	%r4, %ntid.x;
	mad.lo.s32 	%r1, %r3, %r4, %r2;
	mul.wide.s32 	%rd8, %r1, 48;
	add.s64 	%rd2, %rd7, %rd8;
	ld.global.u32 	%r5, [%rd2+24];
	setp.eq.s32 	%p1, %r5, 1;
	@%p1 bra 	$L__BB4_2;
	ld.global.v2.u32 	{%r6, %r7}, [%rd2];
	shr.u32 	%r8, %r7, 2;
	xor.b32  	%r9, %r8, %r7;
	ld.global.v2.u32 	{%r10, %r11}, [%rd2+8];
	ld.global.v2.u32 	{%r12, %r13}, [%rd2+16];
	shl.b32 	%r14, %r13, 4;
	shl.b32 	%r15, %r9, 1;
	xor.b32  	%r16, %r15, %r14;
	xor.b32  	%r17, %r16, %r9;
	xor.b32  	%r18, %r17, %r13;
	add.s32 	%r19, %r6, %r18;
	add.s32 	%r20, %r19, 362437;
	shr.u32 	%r21, %r10, 2;
	xor.b32  	%r22, %r21, %r10;
	st.global.v2.u32 	[%rd2+8], {%r12, %r13};
	shl.b32 	%r23, %r18, 4;
	shl.b32 	%r24, %r22, 1;
	xor.b32  	%r25, %r24, %r23;
	xor.b32  	%r26, %r25, %r22;
	xor.b32  	%r27, %r26, %r18;
	st.global.v2.u32 	[%rd2+16], {%r18, %r27};
	add.s32 	%r28, %r6, 724874;
	st.global.v2.u32 	[%rd2], {%r28, %r11};
	add.s32 	%r29, %r27, %r28;
	cvt.rn.f32.u32 	%f10, %r20;
	fma.rn.f32 	%f11, %f10, 0f2F800000, 0f2F000000;
	cvt.rn.f32.u32 	%f12, %r29;
	fma.rn.f32 	%f13, %f12, 0f30C90FDB, 0f30490FDB;
	setp.lt.f32 	%p2, %f11, 0f00800000;
	mul.f32 	%f14, %f11, 0f4B000000;
	selp.f32 	%f15, %f14, %f11, %p2;
	selp.f32 	%f16, 0fC1B80000, 0f00000000, %p2;
	mov.b32 	%r30, %f15;
	add.s32 	%r31, %r30, -1059760811;
	and.b32  	%r32, %r31, -8388608;
	sub.s32 	%r33, %r30, %r32;
	mov.b32 	%f17, %r33;
	cvt.rn.f32.s32 	%f18, %r32;
	fma.rn.f32 	%f19, %f18, 0f34000000, %f16;
	add.f32 	%f20, %f17, 0fBF800000;
	fma.rn.f32 	%f21, %f20, 0fBE055027, 0f3E1039F6;
	fma.rn.f32 	%f22, %f21, %f20, 0fBDF8CDCC;
	fma.rn.f32 	%f23, %f22, %f20, 0f3E0F2955;
	fma.rn.f32 	%f24, %f23, %f20, 0fBE2AD8B9;
	fma.rn.f32 	%f25, %f24, %f20, 0f3E4CED0B;
	fma.rn.f32 	%f26, %f25, %f20, 0fBE7FFF22;
	fma.rn.f32 	%f27, %f26, %f20, 0f3EAAAA78;
	fma.rn.f32 	%f28, %f27, %f20, 0fBF000000;
	mul.f32 	%f29, %f20, %f28;
	fma.rn.f32 	%f30, %f29, %f20, %f20;
	fma.rn.f32 	%f31, %f19, 0f3F317218, %f30;
	setp.gt.u32 	%p3, %r30, 2139095039;
	fma.rn.f32 	%f32, %f15, 0f7F800000, 0f7F800000;
	selp.f32 	%f33, %f32, %f31, %p3;
	setp.eq.f32 	%p4, %f15, 0f00000000;
	mul.f32 	%f34, %f33, 0fC0000000;
	selp.f32 	%f35, 0f7F800000, %f34, %p4;
	sqrt.rn.f32 	%f36, %f35;
	sin.approx.f32 	%f37, %f13;
	cos.approx.f32 	%f38, %f13;
	mul.f32 	%f73, %f36, %f37;
	mul.f32 	%f39, %f36, %f38;
	st.global.f32 	[%rd2+32], %f39;
	mov.b32 	%r34, 1;
	st.global.u32 	[%rd2+24], %r34;
	bra.uni 	$L__BB4_3;
$L__BB4_2:
	mov.b32 	%r35, 0;
	st.global.u32 	[%rd2+24], %r35;
	ld.global.f32 	%f73, [%rd2+32];
$L__BB4_3:
	ld.global.f32 	%f40, [%rd1];
	fma.rn.f32 	%f41, %f9, %f73, %f40;
	cvta.to.global.u64 	%rd9, %rd4;
	mul.wide.s32 	%rd10, %r1, 12;
	add.s64 	%rd3, %rd9, %rd10;
	st.global.f32 	[%rd3], %f41;
	ld.global.u32 	%r36, [%rd2+24];
	setp.eq.s32 	%p5, %r36, 1;
	@%p5 bra 	$L__BB4_5;
	ld.global.v2.u32 	{%r37, %r38}, [%rd2];
	shr.u32 	%r39, %r38, 2;
	xor.b32  	%r40, %r39, %r38;
	ld.global.v2.u32 	{%r41, %r42}, [%rd2+8];
	ld.global.v2.u32 	{%r43, %r44}, [%rd2+16];
	shl.b32 	%r45, %r44, 4;
	shl.b32 	%r46, %r40, 1;
	xor.b32  	%r47, %r46, %r45;
	xor.b32  	%r48, %r47, %r40;
	xor.b32  	%r49, %r48, %r44;
	add.s32 	%r50, %r37, %r49;
	add.s32 	%r51, %r50, 362437;
	shr.u32 	%r52, %r41, 2;
	xor.b32  	%r53, %r52, %r41;
	st.global.v2.u32 	[%rd2+8], {%r43, %r44};
	shl.b32 	%r54, %r49, 4;
	shl.b32 	%r55, %r53, 1;
	xor.b32  	%r56, %r55, %r54;
	xor.b32  	%r57, %r56, %r53;
	xor.b32  	%r58, %r57, %r49;
	st.global.v2.u32 	[%rd2+16], {%r49, %r58};
	add.s32 	%r59, %r37, 724874;
	st.global.v2.u32 	[%rd2], {%r59, %r42};
	add.s32 	%r60, %r58, %r59;
	cvt.rn.f32.u32 	%f42, %r51;
	fma.rn.f32 	%f43, %f42, 0f2F800000, 0f2F000000;
	cvt.rn.f32.u32 	%f44, %r60;
	fma.rn.f32 	%f45, %f44, 0f30C90FDB, 0f30490FDB;
	setp.lt.f32 	%p6, %f43, 0f00800000;
	mul.f32 	%f46, %f43, 0f4B000000;
	selp.f32 	%f47, %f46, %f43, %p6;
	selp.f32 	%f48, 0fC1B80000, 0f00000000, %p6;
	mov.b32 	%r61, %f47;
	add.s32 	%r62, %r61, -1059760811;
	and.b32  	%r63, %r62, -8388608;
	sub.s32 	%r64, %r61, %r63;
	mov.b32 	%f49, %r64;
	cvt.rn.f32.s32 	%f50, %r63;
	fma.rn.f32 	%f51, %f50, 0f34000000, %f48;
	add.f32 	%f52, %f49, 0fBF800000;
	fma.rn.f32 	%f53, %f52, 0fBE055027, 0f3E1039F6;
	fma.rn.f32 	%f54, %f53, %f52, 0fBDF8CDCC;
	fma.rn.f32 	%f55, %f54, %f52, 0f3E0F2955;
	fma.rn.f32 	%f56, %f55, %f52, 0fBE2AD8B9;
	fma.rn.f32 	%f57, %f56, %f52, 0f3E4CED0B;
	fma.rn.f32 	%f58, %f57, %f52, 0fBE7FFF22;
	fma.rn.f32 	%f59, %f58, %f52, 0f3EAAAA78;
	fma.rn.f32 	%f60, %f59, %f52, 0fBF000000;
	mul.f32 	%f61, %f52, %f60;
	fma.rn.f32 	%f62, %f61, %f52, %f52;
	fma.rn.f32 	%f63, %f51, 0f3F317218, %f62;
	setp.gt.u32 	%p7, %r61, 2139095039;
	fma.rn.f32 	%f64, %f47, 0f7F800000, 0f7F800000;
	selp.f32 	%f65, %f64, %f63, %p7;
	setp.eq.f32 	%p8, %f47, 0f00000000;
	mul.f32 	%f66, %f65, 0fC0000000;
	selp.f32 	%f67, 0f7F800000, %f66, %p8;
	sqrt.rn.f32 	%f68, %f67;
	sin.approx.f32 	%f69, %f45;
	cos.approx.f32 	%f70, %f45;
	mul.f32 	%f74, %f68, %f69;
	mul.f32 	%f71, %f68, %f70;
	st.global.f32 	[%rd2+32], %f71;
	mov.b32 	%r65, 1;
	st.global.u32 	[%rd2+24], %r65;
	bra.uni 	$L__BB4_6;
$L__BB4_5:
	mov.b32 	%r66, 0;
	st.global.u32 	[%rd2+24], %r66;
	ld.global.f32 	%f74, [%rd2+32];
$L__BB4_6:
	ld.global.f32 	%f72, [%rd1+4];
	fma.rn.f32 	%f7, %f9, %f74, %f72;
	st.global.f32 	[%rd3+4], %f7;
	ld.global.f32 	%f8, [%rd3];
	setp.leu.f32 	%p9, %f8, 0f40800000;
	@%p9 bra 	$L__BB4_8;
	mov.b32 	%r68, 1082130432;
	st.global.u32 	[%rd3], %r68;
	bra.uni 	$L__BB4_10;
$L__BB4_8:
	setp.geu.f32 	%p10, %f8, 0f3FC00000;
	@%p10 bra 	$L__BB4_10;
	mov.b32 	%r67, 1069547520;
	st.global.u32 	[%rd3], %r67;
$L__BB4_10:
	setp.leu.f32 	%p11, %f7, 0f3F800000;
	@%p11 bra 	$L__BB4_12;
	mov.b32 	%r70, 1065353216;
	st.global.u32 	[%rd3+4], %r70;
	bra.uni 	$L__BB4_14;
$L__BB4_12:
	setp.geu.f32 	%p12, %f7, 0fBF800000;
	@%p12 bra 	$L__BB4_14;
	mov.b32 	%r69, -1082130432;
	st.global.u32 	[%rd3+4], %r69;
$L__BB4_14:
	ret;

}
	// .globl	_Z10genControlP17curandStateXORWOWP7ControlS2_f
.visible .entry _Z10genControlP17curandStateXORWOWP7ControlS2_f(
	.param .u64 .ptr .align 1 _Z10genControlP17curandStateXORWOWP7ControlS2_f_param_0,
	.param .u64 .ptr .align 1 _Z10genControlP17curandStateXORWOWP7ControlS2_f_param_1,
	.param .u64 .ptr .align 1 _Z10genControlP17curandStateXORWOWP7ControlS2_f_param_2,
	.param .f32 _Z10genControlP17curandStateXORWOWP7ControlS2_f_param_3
)
{
	.reg .pred 	%p<13>;
	.reg .b32 	%r<71>;
	.reg .b32 	%f<75>;
	.reg .b64 	%rd<13>;

	ld.param.u64 	%rd6, [_Z10genControlP17curandStateXORWOWP7ControlS2_f_param_0];
	ld.param.u64 	%rd4, [_Z10genControlP17curandStateXORWOWP7ControlS2_f_param_1];
	ld.param.u64 	%rd5, [_Z10genControlP17curandStateXORWOWP7ControlS2_f_param_2];
	ld.param.f32 	%f9, [_Z10genControlP17curandStateXORWOWP7ControlS2_f_param_3];
	cvta.to.global.u64 	%rd7, %rd6;
	mov.u32 	%r1, %tid.x;
	mov.u32 	%r3, %ctaid.x;
	mov.u32 	%r4, %ntid.x;
	mad.lo.s32 	%r2, %r3, %r4, %r1;
	mul.wide.s32 	%rd8, %r2, 48;
	add.s64 	%rd1, %rd7, %rd8;
	ld.global.u32 	%r5, [%rd1+24];
	setp.eq.s32 	%p1, %r5, 1;
	@%p1 bra 	$L__BB5_2;
	ld.global.v2.u32 	{%r6, %r7}, [%rd1];
	shr.u32 	%r8, %r7, 2;
	xor.b32  	%r9, %r8, %r7;
	ld.global.v2.u32 	{%r10, %r11}, [%rd1+8];
	ld.global.v2.u32 	{%r12, %r13}, [%rd1+16];
	shl.b32 	%r14, %r13, 4;
	shl.b32 	%r15, %r9, 1;
	xor.b32  	%r16, %r15, %r14;
	xor.b32  	%r17, %r16, %r9;
	xor.b32  	%r18, %r17, %r13;
	add.s32 	%r19, %r6, %r18;
	add.s32 	%r20, %r19, 362437;
	shr.u32 	%r21, %r10, 2;
	xor.b32  	%r22, %r21, %r10;
	st.global.v2.u32 	[%rd1+8], {%r12, %r13};
	shl.b32 	%r23, %r18, 4;
	shl.b32 	%r24, %r22, 1;
	xor.b32  	%r25, %r24, %r23;
	xor.b32  	%r26, %r25, %r22;
	xor.b32  	%r27, %r26, %r18;
	st.global.v2.u32 	[%rd1+16], {%r18, %r27};
	add.s32 	%r28, %r6, 724874;
	st.global.v2.u32 	[%rd1], {%r28, %r11};
	add.s32 	%r29, %r27, %r28;
	cvt.rn.f32.u32 	%f10, %r20;
	fma.rn.f32 	%f11, %f10, 0f2F800000, 0f2F000000;
	cvt.rn.f32.u32 	%f12, %r29;
	fma.rn.f32 	%f13, %f12, 0f30C90FDB, 0f30490FDB;
	setp.lt.f32 	%p2, %f11, 0f00800000;
	mul.f32 	%f14, %f11, 0f4B000000;
	selp.f32 	%f15, %f14, %f11, %p2;
	selp.f32 	%f16, 0fC1B80000, 0f00000000, %p2;
	mov.b32 	%r30, %f15;
	add.s32 	%r31, %r30, -1059760811;
	and.b32  	%r32, %r31, -8388608;
	sub.s32 	%r33, %r30, %r32;
	mov.b32 	%f17, %r33;
	cvt.rn.f32.s32 	%f18, %r32;
	fma.rn.f32 	%f19, %f18, 0f34000000, %f16;
	add.f32 	%f20, %f17, 0fBF800000;
	fma.rn.f32 	%f21, %f20, 0fBE055027, 0f3E1039F6;
	fma.rn.f32 	%f22, %f21, %f20, 0fBDF8CDCC;
	fma.rn.f32 	%f23, %f22, %f20, 0f3E0F2955;
	fma.rn.f32 	%f24, %f23, %f20, 0fBE2AD8B9;
	fma.rn.f32 	%f25, %f24, %f20, 0f3E4CED0B;
	fma.rn.f32 	%f26, %f25, %f20, 0fBE7FFF22;
	fma.rn.f32 	%f27, %f26, %f20, 0f3EAAAA78;
	fma.rn.f32 	%f28, %f27, %f20, 0fBF000000;
	mul.f32 	%f29, %f20, %f28;
	fma.rn.f32 	%f30, %f29, %f20, %f20;
	fma.rn.f32 	%f31, %f19, 0f3F317218, %f30;
	setp.gt.u32 	%p3, %r30, 2139095039;
	fma.rn.f32 	%f32, %f15, 0f7F800000, 0f7F800000;
	selp.f32 	%f33, %f32, %f31, %p3;
	setp.eq.f32 	%p4, %f15, 0f00000000;
	mul.f32 	%f34, %f33, 0fC0000000;
	selp.f32 	%f35, 0f7F800000, %f34, %p4;
	sqrt.rn.f32 	%f36, %f35;
	sin.approx.f32 	%f37, %f13;
	cos.approx.f32 	%f38, %f13;
	mul.f32 	%f73, %f36, %f37;
	mul.f32 	%f39, %f36, %f38;
	st.global.f32 	[%rd1+32], %f39;
	mov.b32 	%r34, 1;
	st.global.u32 	[%rd1+24], %r34;
	bra.uni 	$L__BB5_3;
$L__BB5_2:
	mov.b32 	%r35, 0;
	st.global.u32 	[%rd1+24], %r35;
	ld.global.f32 	%f73, [%rd1+32];
$L__BB5_3:
	cvta.to.global.u64 	%rd9, %rd5;
	mul.wide.u32 	%rd10, %r1, 12;
	add.s64 	%rd2, %rd9, %rd10;
	ld.global.f32 	%f40, [%rd2];
	fma.rn.f32 	%f41, %f9, %f73, %f40;
	cvta.to.global.u64 	%rd11, %rd4;
	mul.wide.s32 	%rd12, %r2, 12;
	add.s64 	%rd3, %rd11, %rd12;
	st.global.f32 	[%rd3], %f41;
	ld.global.u32 	%r36, [%rd1+24];
	setp.eq.s32 	%p5, %r36, 1;
	@%p5 bra 	$L__BB5_5;
	ld.global.v2.u32 	{%r37, %r38}, [%rd1];
	shr.u32 	%r39, %r38, 2;
	xor.b32  	%r40, %r39, %r38;
	ld.global.v2.u32 	{%r41, %r42}, [%rd1+8];
	ld.global.v2.u32 	{%r43, %r44}, [%rd1+16];
	shl.b32 	%r45, %r44, 4;
	shl.b32 	%r46, %r40, 1;
	xor.b32  	%r47, %r46, %r45;
	xor.b32  	%r48, %r47, %r40;
	xor.b32  	%r49, %r48, %r44;
	add.s32 	%r50, %r37, %r49;
	add.s32 	%r51, %r50, 362437;
	shr.u32 	%r52, %r41, 2;
	xor.b32  	%r53, %r52, %r41;
	st.global.v2.u32 	[%rd1+8], {%r43, %r44};
	shl.b32 	%r54, %r49, 4;
	shl.b32 	%r55, %r53, 1;
	xor.b32  	%r56, %r55, %r54;
	xor.b32  	%r57, %r56, %r53;
	xor.b32  	%r58, %r57, %r49;
	st.global.v2.u32 	[%rd1+16], {%r49, %r58};
	add.s32 	%r59, %r37, 724874;
	st.global.v2.u32 	[%rd1], {%r59, %r42};
	add.s32 	%r60, %r58, %r59;
	cvt.rn.f32.u32 	%f42, %r51;
	fma.rn.f32 	%f43, %f42, 0f2F800000, 0f2F000000;
	cvt.rn.f32.u32 	%f44, %r60;
	fma.rn.f32 	%f45, %f44, 0f30C90FDB, 0f30490FDB;
	setp.lt.f32 	%p6, %f43, 0f00800000;
	mul.f32 	%f46, %f43, 0f4B000000;
	selp.f32 	%f47, %f46, %f43, %p6;
	selp.f32 	%f48, 0fC1B80000, 0f00000000, %p6;
	mov.b32 	%r61, %f47;
	add.s32 	%r62, %r61, -1059760811;
	and.b32  	%r63, %r62, -8388608;
	sub.s32 	%r64, %r61, %r63;
	mov.b32 	%f49, %r64;
	cvt.rn.f32.s32 	%f50, %r63;
	fma.rn.f32 	%f51, %f50, 0f34000000, %f48;
	add.f32 	%f52, %f49, 0fBF800000;
	fma.rn.f32 	%f53, %f52, 0fBE055027, 0f3E1039F6;
	fma.rn.f32 	%f54, %f53, %f52, 0fBDF8CDCC;
	fma.rn.f32 	%f55, %f54, %f52, 0f3E0F2955;
	fma.rn.f32 	%f56, %f55, %f52, 0fBE2AD8B9;
	fma.rn.f32 	%f57, %f56, %f52, 0f3E4CED0B;
	fma.rn.f32 	%f58, %f57, %f52, 0fBE7FFF22;
	fma.rn.f32 	%f59, %f58, %f52, 0f3EAAAA78;
	fma.rn.f32 	%f60, %f59, %f52, 0fBF000000;
	mul.f32 	%f61, %f52, %f60;
	fma.rn.f32 	%f62, %f61, %f52, %f52;
	fma.rn.f32 	%f63, %f51, 0f3F317218, %f62;
	setp.gt.u32 	%p7, %r61, 2139095039;
	fma.rn.f32 	%f64, %f47, 0f7F800000, 0f7F800000;
	selp.f32 	%f65, %f64, %f63, %p7;
	setp.eq.f32 	%p8, %f47, 0f00000000;
	mul.f32 	%f66, %f65, 0fC0000000;
	selp.f32 	%f67, 0f7F800000, %f66, %p8;
	sqrt.rn.f32 	%f68, %f67;
	sin.approx.f32 	%f69, %f45;
	cos.approx.f32 	%f70, %f45;
	mul.f32 	%f74, %f68, %f69;
	mul.f32 	%f71, %f68, %f70;
	st.global.f32 	[%rd1+32], %f71;
	mov.b32 	%r65, 1;
	st.global.u32 	[%rd1+24], %r65;
	bra.uni 	$L__BB5_6;
$L__BB5_5:
	mov.b32 	%r66, 0;
	st.global.u32 	[%rd1+24], %r66;
	ld.global.f32 	%f74, [%rd1+32];
$L__BB5_6:
	ld.global.f32 	%f72, [%rd2+4];
	fma.rn.f32 	%f7, %f9, %f74, %f72;
	st.global.f32 	[%rd3+4], %f7;
	ld.global.f32 	%f8, [%rd3];
	setp.leu.f32 	%p9, %f8, 0f40800000;
	@%p9 bra 	$L__BB5_8;
	mov.b32 	%r68, 1082130432;
	st.global.u32 	[%rd3], %r68;
	bra.uni 	$L__BB5_10;
$L__BB5_8:
	setp.geu.f32 	%p10, %f8, 0f3FC00000;
	@%p10 bra 	$L__BB5_10;
	mov.b32 	%r67, 1069547520;
	st.global.u32 	[%rd3], %r67;
$L__BB5_10:
	setp.leu.f32 	%p11, %f7, 0f3F800000;
	@%p11 bra 	$L__BB5_12;
	mov.b32 	%r70, 1065353216;
	st.global.u32 	[%rd3+4], %r70;
	bra.uni 	$L__BB5_14;
$L__BB5_12:
	setp.geu.f32 	%p12, %f7, 0fBF800000;
	@%p12 bra 	$L__BB5_14;
	mov.b32 	%r69, -1082130432;
	st.global.u32 	[%rd3+4], %r69;
$L__BB5_14:
	ret;

}
	// .globl	_Z8genStateP5StateS0_P7Control
.visible .entry _Z8genStateP5StateS0_P7Control(
	.param .u64 .ptr .align 1 _Z8genStateP5StateS0_P7Control_param_0,
	.param .u64 .ptr .align 1 _Z8genStateP5StateS0_P7Control_param_1,
	.param .u64 .ptr .align 1 _Z8genStateP5StateS0_P7Control_param_2
)
{
	.local .align 4 .b8 	__local_depot6[28];
	.reg .b64 	%SP;
	.reg .b64 	%SPL;
	.reg .pred 	%p<18>;
	.reg .b32 	%r<89>;
	.reg .b32 	%f<78>;
	.reg .b64 	%rd<48>;
	.reg .b64 	%fd<5>;

	mov.u64 	%SPL, __local_depot6;
	ld.param.u64 	%rd15, [_Z8genStateP5StateS0_P7Control_param_0];
	ld.param.u64 	%rd16, [_Z8genStateP5StateS0_P7Control_param_1];
	ld.param.u64 	%rd17, [_Z8genStateP5StateS0_P7Control_param_2];
	cvta.to.global.u64 	%rd1, %rd15;
	cvta.to.global.u64 	%rd2, %rd17;
	cvta.to.global.u64 	%rd18, %rd16;
	add.u64 	%rd3, %SPL, 0;
	add.u64 	%rd4, %SPL, 0;
	mov.u32 	%r32, %tid.x;
	mov.u32 	%r33, %ctaid.x;
	mov.u32 	%r34, %ntid.x;
	mad.lo.s32 	%r1, %r33, %r34, %r32;
	ld.global.f32 	%f72, [%rd18];
	ld.global.f32 	%f73, [%rd18+4];
	ld.global.f32 	%f74, [%rd18+8];
	ld.global.f32 	%f75, [%rd18+12];
	cvt.rn.f32.s32 	%f25, %r1;
	mul.f32 	%f5, %f25, 0f42200000;
	mov.b32 	%r80, 0;
$L__BB6_1:
	mad.lo.s32 	%r35, %r80, %r1, %r80;
	mul.wide.s32 	%rd21, %r35, 12;
	add.s64 	%rd22, %rd2, %rd21;
	ld.global.f32 	%f10, [%rd22];
	ld.global.f32 	%f11, [%rd22+4];
	mul.f32 	%f26, %f74, 0f3F22F983;
	cvt.rni.s32.f32 	%r88, %f26;
	cvt.rn.f32.s32 	%f27, %r88;
	fma.rn.f32 	%f28, %f27, 0fBFC90FDA, %f74;
	fma.rn.f32 	%f29, %f27, 0fB3A22168, %f28;
	fma.rn.f32 	%f77, %f27, 0fA7C234C5, %f29;
	abs.f32 	%f13, %f74;
	setp.ltu.f32 	%p1, %f13, 0f47CE4780;
	mov.u32 	%r84, %r88;
	mov.f32 	%f76, %f77;
	@%p1 bra 	$L__BB6_9;
	setp.neu.f32 	%p2, %f13, 0f7F800000;
	@%p2 bra 	$L__BB6_4;
	mov.f32 	%f32, 0f00000000;
	mul.rn.f32 	%f76, %f74, %f32;
	mov.b32 	%r84, 0;
	bra.uni 	$L__BB6_9;
$L__BB6_4:
	mov.b32 	%r4, %f74;
	shl.b32 	%r37, %r4, 8;
	or.b32  	%r5, %r37, -2147483648;
	mov.b64 	%rd46, 0;
	mov.b32 	%r81, 0;
	mov.u64 	%rd44, __cudart_i2opi_f;
	mov.u64 	%rd45, %rd4;
$L__BB6_5:
	.pragma "nounroll";
	ld.global.nc.u32 	%r38, [%rd44];
	mad.wide.u32 	%rd25, %r38, %r5, %rd46;
	shr.u64 	%rd46, %rd25, 32;
	st.local.u32 	[%rd45], %rd25;
	add.s32 	%r81, %r81, 1;
	add.s64 	%rd45, %rd45, 4;
	add.s64 	%rd44, %rd44, 4;
	setp.ne.s32 	%p3, %r81, 6;
	@%p3 bra 	$L__BB6_5;
	shr.u32 	%r39, %r4, 23;
	st.local.u32 	[%rd4+24], %rd46;
	and.b32  	%r8, %r39, 31;
	and.b32  	%r40, %r39, 224;
	add.s32 	%r41, %r40, -128;
	shr.u32 	%r42, %r41, 5;
	mul.wide.u32 	%rd26, %r42, 4;
	sub.s64 	%rd11, %rd4, %rd26;
	ld.local.u32 	%r82, [%rd11+24];
	ld.local.u32 	%r83, [%rd11+20];
	setp.eq.s32 	%p4, %r8, 0;
	@%p4 bra 	$L__BB6_8;
	shf.l.wrap.b32 	%r82, %r83, %r82, %r8;
	ld.local.u32 	%r43, [%rd11+16];
	shf.l.wrap.b32 	%r83, %r43, %r83, %r8;
$L__BB6_8:
	shr.u32 	%r44, %r82, 30;
	shf.l.wrap.b32 	%r45, %r83, %r82, 2;
	shl.b32 	%r46, %r83, 2;
	shr.u32 	%r47, %r45, 31;
	add.s32 	%r48, %r47, %r44;
	neg.s32 	%r49, %r48;
	setp.lt.s32 	%p5, %r4, 0;
	selp.b32 	%r84, %r49, %r48, %p5;
	xor.b32  	%r50, %r45, %r4;
	shr.s32 	%r51, %r45, 31;
	xor.b32  	%r52, %r51, %r45;
	xor.b32  	%r53, %r51, %r46;
	cvt.u64.u32 	%rd27, %r52;
	shl.b64 	%rd28, %rd27, 32;
	cvt.u64.u32 	%rd29, %r53;
	or.b64  	%rd30, %rd28, %rd29;
	cvt.rn.f64.s64 	%fd1, %rd30;
	mul.f64 	%fd2, %fd1, 0d3BF921FB54442D19;
	cvt.rn.f32.f64 	%f30, %fd2;
	neg.f32 	%f31, %f30;
	setp.lt.s32 	%p6, %r50, 0;
	selp.f32 	%f76, %f31, %f30, %p6;
$L__BB6_9:
	setp.ltu.f32 	%p7, %f13, 0f47CE4780;
	add.s32 	%r55, %r84, 1;
	mul.rn.f32 	%f33, %f76, %f76;
	and.b32  	%r56, %r84, 1;
	setp.eq.b32 	%p8, %r56, 1;
	selp.f32 	%f34, %f76, 0f3F800000, %p8;
	fma.rn.f32 	%f35, %f33, %f34, 0f00000000;
	fma.rn.f32 	%f36, %f33, 0f37CBAC00, 0fBAB607ED;
	selp.f32 	%f37, 0fB94D4153, %f36, %p8;
	selp.f32 	%f38, 0f3C0885E4, 0f3D2AAABB, %p8;
	fma.rn.f32 	%f39, %f37, %f33, %f38;
	selp.f32 	%f40, 0fBE2AAAA8, 0fBEFFFFFF, %p8;
	fma.rn.f32 	%f41, %f39, %f33, %f40;
	fma.rn.f32 	%f42, %f41, %f35, %f34;
	and.b32  	%r57, %r55, 2;
	setp.eq.s32 	%p9, %r57, 0;
	mov.f32 	%f43, 0f00000000;
	sub.f32 	%f44, %f43, %f42;
	selp.f32 	%f17, %f42, %f44, %p9;
	@%p7 bra 	$L__BB6_17;
	setp.neu.f32 	%p10, %f13, 0f7F800000;
	@%p10 bra 	$L__BB6_12;
	mov.f32 	%f47, 0f00000000;
	mul.rn.f32 	%f77, %f74, %f47;
	mov.b32 	%r88, 0;
	bra.uni 	$L__BB6_17;
$L__BB6_12:
	mov.b32 	%r17, %f74;
	shl.b32 	%r59, %r17, 8;
	or.b32  	%r18, %r59, -2147483648;
	mov.b64 	%rd47, 0;
	mov.b32 	%r85, 0;
$L__BB6_13:
	.pragma "nounroll";
	mul.wide.u32 	%rd32, %r85, 4;
	mov.u64 	%rd33, __cudart_i2opi_f;
	add.s64 	%rd34, %rd33, %rd32;
	ld.global.nc.u32 	%r60, [%rd34];
	mad.wide.u32 	%rd35, %r60, %r18, %rd47;
	shr.u64 	%rd47, %rd35, 32;
	add.s64 	%rd36, %rd3, %rd32;
	st.local.u32 	[%rd36], %rd35;
	add.s32 	%r85, %r85, 1;
	setp.ne.s32 	%p11, %r85, 6;
	@%p11 bra 	$L__BB6_13;
	shr.u32 	%r61, %r17, 23;
	st.local.u32 	[%rd3+24], %rd47;
	and.b32  	%r21, %r61, 31;
	and.b32  	%r62, %r61, 224;
	add.s32 	%r63, %r62, -128;
	shr.u32 	%r64, %r63, 5;
	mul.wide.u32 	%rd37, %r64, 4;
	sub.s64 	%rd14, %rd3, %rd37;
	ld.local.u32 	%r86, [%rd14+24];
	ld.local.u32 	%r87, [%rd14+20];
	setp.eq.s32 	%p12, %r21, 0;
	@%p12 bra 	$L__BB6_16;
	shf.l.wrap.b32 	%r86, %r87, %r86, %r21;
	ld.local.u32 	%r65, [%rd14+16];
	shf.l.wrap.b32 	%r87, %r65, %r87, %r21;
$L__BB6_16:
	shr.u32 	%r66, %r86, 30;
	shf.l.wrap.b32 	%r67, %r87, %r86, 2;
	shl.b32 	%r68, %r87, 2;
	shr.u32 	%r69, %r67, 31;
	add.s32 	%r70, %r69, %r66;
	neg.s32 	%r71, %r70;
	setp.lt.s32 	%p13, %r17, 0;
	selp.b32 	%r88, %r71, %r70, %p13;
	xor.b32  	%r72, %r67, %r17;
	shr.s32 	%r73, %r67, 31;
	xor.b32  	%r74, %r73, %r67;
	xor.b32  	%r75, %r73, %r68;
	cvt.u64.u32 	%rd38, %r74;
	shl.b64 	%rd39, %rd38, 32;
	cvt.u64.u32 	%rd40, %r75;
	or.b64  	%rd41, %rd39, %rd40;
	cvt.rn.f64.s64 	%fd3, %rd41;
	mul.f64 	%fd4, %fd3, 0d3BF921FB54442D19;
	cvt.rn.f32.f64 	%f45, %fd4;
	neg.f32 	%f46, %f45;
	setp.lt.s32 	%p14, %r72, 0;
	selp.f32 	%f77, %f46, %f45, %p14;
$L__BB6_17:
	mul.rn.f32 	%f48, %f77, %f77;
	and.b32  	%r77, %r88, 1;
	setp.eq.b32 	%p15, %r77, 1;
	selp.f32 	%f49, 0f3F800000, %f77, %p15;
	fma.rn.f32 	%f50, %f48, %f49, 0f00000000;
	fma.rn.f32 	%f51, %f48, 0f37CBAC00, 0fBAB607ED;
	selp.f32 	%f52, %f51, 0fB94D4153, %p15;
	selp.f32 	%f53, 0f3D2AAABB, 0f3C0885E4, %p15;
	fma.rn.f32 	%f54, %f52, %f48, %f53;
	selp.f32 	%f55, 0fBEFFFFFF, 0fBE2AAAA8, %p15;
	fma.rn.f32 	%f56, %f54, %f48, %f55;
	fma.rn.f32 	%f57, %f56, %f50, %f49;
	and.b32  	%r78, %r88, 2;
	setp.eq.s32 	%p16, %r78, 0;
	mov.f32 	%f58, 0f00000000;
	sub.f32 	%f59, %f58, %f57;
	selp.f32 	%f60, %f57, %f59, %p16;
	mul.f32 	%f61, %f75, %f60;
	mul.f32 	%f62, %f75, 0f40228F5C;
	sub.f32 	%f63, %f10, %f75;
	mul.f32 	%f64, %f62, %f63;
	mul.f32 	%f65, %f75, %f17;
	div.rn.f32 	%f66, %f65, 0f41A00000;
	add.f32 	%f72, %f72, %f66;
	div.rn.f32 	%f67, %f61, 0f41A00000;
	add.f32 	%f73, %f73, %f67;
	div.rn.f32 	%f68, %f11, 0f41A00000;
	add.f32 	%f74, %f74, %f68;
	div.rn.f32 	%f69, %f64, 0f41A00000;
	add.f32 	%f75, %f75, %f69;
	cvt.rn.f32.u32 	%f70, %r80;
	add.f32 	%f71, %f5, %f70;
	cvt.rzi.s32.f32 	%r79, %f71;
	mul.wide.s32 	%rd42, %r79, 20;
	add.s64 	%rd43, %rd1, %rd42;
	st.global.f32 	[%rd43], %f72;
	st.global.f32 	[%rd43+4], %f73;
	st.global.f32 	[%rd43+8], %f74;
	st.global.f32 	[%rd43+12], %f75;
	add.s32 	%r80, %r80, 1;
	setp.ne.s32 	%p17, %r80, 40;
	@%p17 bra 	$L__BB6_1;
	ret;

}
	// .globl	_Z4testP5State
.visible .entry _Z4testP5State(
	.param .u64 .ptr .align 1 _Z4testP5State_param_0
)
{
	.local .align 8 .b8 	__local_depot7[40];
	.reg .b64 	%SP;
	.reg .b64 	%SPL;
	.reg .pred 	%p<2>;
	.reg .b32 	%r<7>;
	.reg .b32 	%f<5>;
	.reg .b64 	%rd<9>;
	.reg .b64 	%fd<5>;

	mov.u64 	%SPL, __local_depot7;
	cvta.local.u64 	%SP, %SPL;
	ld.param.u64 	%rd1, [_Z4testP5State_param_0];
	mov.u32 	%r2, %tid.x;
	mov.u32 	%r3, %ctaid.x;
	mov.u32 	%r4, %ntid.x;
	mad.lo.s32 	%r1, %r3, %r4, %r2;
	setp.gt.s32 	%p1, %r1, 9;
	@%p1 bra 	$L__BB7_2;
	add.u64 	%rd2, %SP, 0;
	add.u64 	%rd3, %SPL, 0;
	cvta.to.global.u64 	%rd4, %rd1;
	mul.wide.s32 	%rd5, %r1, 20;
	add.s64 	%rd6, %rd4, %rd5;
	ld.global.f32 	%f1, [%rd6];
	cvt.f64.f32 	%fd1, %f1;
	ld.global.f32 	%f2, [%rd6+4];
	cvt.f64.f32 	%fd2, %f2;
	ld.global.f32 	%f3, [%rd6+8];
	cvt.f64.f32 	%fd3, %f3;
	ld.global.f32 	%f4, [%rd6+12];
	cvt.f64.f32 	%fd4, %f4;
	st.local.u32 	[%rd3], %r1;
	st.local.f64 	[%rd3+8], %fd1;
	st.local.f64 	[%rd3+16], %fd2;
	st.local.f64 	[%rd3+24], %fd3;
	st.local.f64 	[%rd3+32], %fd4;
	mov.u64 	%rd7, $str$1;
	cvta.global.u64 	%rd8, %rd7;
	{ // callseq 1, 0
	.param .b64 param0;
	st.param.b64 	[param0], %rd8;
	.param .b64 param1;
	st.param.b64 	[param1], %rd2;
	.param .b32 retval0;
	call.uni (retval0), 
	vprintf, 
	(
	param0, 
	param1
	);
	ld.param.b32 	%r5, [retval0];
	} // callseq 1
$L__BB7_2:
	ret;

}
	// .globl	_Z7costFcnPfP5StateP5TrackS3_
.visible .entry _Z7costFcnPfP5StateP5TrackS3_(
	.param .u64 .ptr .align 1 _Z7costFcnPfP5StateP5TrackS3__param_0,
	.param .u64 .ptr .align 1 _Z7costFcnPfP5StateP5TrackS3__param_1,
	.param .u64 .ptr .align 1 _Z7costFcnPfP5StateP5TrackS3__param_2,
	.param .u64 .ptr .align 1 _Z7costFcnPfP5StateP5TrackS3__param_3
)
{
	.local .align 4 .b8 	__local_depot8[28];
	.reg .b64 	%SP;
	.reg .b64 	%SPL;
	.reg .pred 	%p<168>;
	.reg .b32 	%r<243>;
	.reg .b32 	%f<274>;
	.reg .b64 	%rd<87>;
	.reg .b64 	%fd<105>;

	mov.u64 	%SPL, __local_depot8;
	ld.param.u64 	%rd30, [_Z7costFcnPfP5StateP5TrackS3__param_0];
	ld.param.u64 	%rd31, [_Z7costFcnPfP5StateP5TrackS3__param_1];
	ld.param.u64 	%rd32, [_Z7costFcnPfP5StateP5TrackS3__param_2];
	ld.param.u64 	%rd33, [_Z7costFcnPfP5StateP5TrackS3__param_3];
	cvta.to.global.u64 	%rd34, %rd33;
	cvta.to.global.u64 	%rd35, %rd32;
	cvta.to.global.u64 	%rd36, %rd31;
	add.u64 	%rd1, %SPL, 0;
	mov.u32 	%r70, %tid.x;
	mov.u32 	%r71, %ctaid.x;
	mov.u32 	%r72, %ntid.x;
	mad.lo.s32 	%r1, %r71, %r72, %r70;
	mul.wide.s32 	%rd38, %r1, 20;
	add.s64 	%rd39, %rd36, %rd38;
	ld.global.f32 	%f47, [%rd39];
	ld.global.f32 	%f48, [%rd39+4];
	ld.global.f32 	%f49, [%rd35];
	ld.global.f32 	%f50, [%rd35+4];
	mul.f32 	%f51, %f47, %f50;
	fma.rn.f32 	%f52, %f48, %f49, %f51;
	ld.global.f32 	%f53, [%rd35+8];
	add.f32 	%f1, %f53, %f52;
	ld.global.f32 	%f54, [%rd35+12];
	ld.global.f32 	%f55, [%rd35+16];
	mul.f32 	%f56, %f47, %f55;
	fma.rn.f32 	%f57, %f48, %f54, %f56;
	ld.global.f32 	%f58, [%rd35+20];
	add.f32 	%f2, %f58, %f57;
	ld.global.f32 	%f59, [%rd35+24];
	ld.global.f32 	%f60, [%rd35+28];
	mul.f32 	%f61, %f47, %f60;
	fma.rn.f32 	%f62, %f48, %f59, %f61;
	ld.global.f32 	%f63, [%rd35+32];
	add.f32 	%f3, %f63, %f62;
	ld.global.f32 	%f64, [%rd35+36];
	ld.global.f32 	%f65, [%rd35+40];
	mul.f32 	%f66, %f47, %f65;
	fma.rn.f32 	%f67, %f48, %f64, %f66;
	ld.global.f32 	%f68, [%rd35+44];
	add.f32 	%f4, %f68, %f67;
	ld.global.f32 	%f69, [%rd34];
	ld.global.f32 	%f5, [%rd34+4];
	mul.f32 	%f70, %f47, %f5;
	fma.rn.f32 	%f71, %f48, %f69, %f70;
	ld.global.f32 	%f72, [%rd34+8];
	add.f32 	%f6, %f72, %f71;
	ld.global.f32 	%f73, [%rd34+12];
	ld.global.f32 	%f7, [%rd34+16];
	mul.f32 	%f74, %f47, %f7;
	fma.rn.f32 	%f75, %f48, %f73, %f74;
	ld.global.f32 	%f76, [%rd34+20];
	add.f32 	%f77, %f76, %f75;
	ld.global.f32 	%f78, [%rd34+24];
	ld.global.f32 	%f9, [%rd34+28];
	mul.f32 	%f79, %f47, %f9;
	fma.rn.f32 	%f80, %f48, %f78, %f79;
	ld.global.f32 	%f81, [%rd34+32];
	add.f32 	%f82, %f81, %f80;
	ld.global.f32 	%f83, [%rd34+36];
	ld.global.f32 	%f11, [%rd34+40];
	mul.f32 	%f84, %f47, %f11;
	fma.rn.f32 	%f85, %f48, %f83, %f84;
	ld.global.f32 	%f86, [%rd34+44];
	add.f32 	%f87, %f86, %f85;
	setp.geu.f32 	%p4, %f6, 0f00000000;
	setp.geu.f32 	%p5, %f77, 0f00000000;
	or.pred  	%p6, %p4, %p5;
	setp.geu.f32 	%p7, %f82, 0f00000000;
	or.pred  	%p8, %p6, %p7;
	setp.leu.f32 	%p9, %f87, 0f00000000;
	or.pred  	%p10, %p8, %p9;
	@%p10 bra 	$L__BB8_10;
	neg.f32 	%f225, %f5;
	abs.f32 	%f226, %f225;
	setp.gt.f32 	%p144, %f226, 0f3F800000;
	rcp.approx.ftz.f32 	%f227, %f226;
	selp.f32 	%f228, %f227, %f226, %p144;
	mul.f32 	%f229, %f228, %f228;
	fma.rn.f32 	%f230, %f229, 0f3B2090AA, 0fBC6BE14F;
	fma.rn.f32 	%f231, %f230, %f229, 0f3D23397E;
	fma.rn.f32 	%f232, %f231, %f229, 0fBD948A7A;
	fma.rn.f32 	%f233, %f232, %f229, 0f3DD76B21;
	fma.rn.f32 	%f234, %f233, %f229, 0fBE111E88;
	fma.rn.f32 	%f235, %f234, %f229, 0f3E4CAF60;
	fma.rn.f32 	%f236, %f235, %f229, 0fBEAAAA27;
	mul.f32 	%f237, %f229, %f236;
	fma.rn.f32 	%f238, %f237, %f228, %f228;
	neg.f32 	%f239, %f238;
	fma.rn.f32 	%f240, 0f3F6EE581, 0f3FD774EB, %f239;
	selp.f32 	%f241, %f240, %f238, %p144;
	setp.num.f32 	%p145, %f226, %f226;
	copysign.f32 	%f242, %f225, %f241;
	selp.f32 	%f13, %f242, %f241, %p145;
	mul.f32 	%f243, %f13, 0f3F22F983;
	cvt.rni.s32.f32 	%r230, %f243;
	cvt.rn.f32.s32 	%f244, %r230;
	fma.rn.f32 	%f245, %f244, 0fBFC90FDA, %f13;
	fma.rn.f32 	%f246, %f244, 0fB3A22168, %f245;
	fma.rn.f32 	%f268, %f244, 0fA7C234C5, %f246;
	abs.f32 	%f15, %f13;
	setp.ltu.f32 	%p146, %f15, 0f47CE4780;
	@%p146 bra 	$L__BB8_9;
	setp.neu.f32 	%p147, %f15, 0f7F800000;
	@%p147 bra 	$L__BB8_4;
	mov.f32 	%f249, 0f00000000;
	mul.rn.f32 	%f268, %f13, %f249;
	mov.b32 	%r230, 0;
	bra.uni 	$L__BB8_9;
$L__BB8_4:
	mov.b32 	%r3, %f13;
	shl.b32 	%r206, %r3, 8;
	or.b32  	%r4, %r206, -2147483648;
	mov.b64 	%rd77, 0;
	mov.b32 	%r227, 0;
	mov.u64 	%rd75, __cudart_i2opi_f;
	mov.u64 	%rd76, %rd1;
$L__BB8_5:
	.pragma "nounroll";
	ld.global.nc.u32 	%r207, [%rd75];
	mad.wide.u32 	%rd66, %r207, %r4, %rd77;
	shr.u64 	%rd77, %rd66, 32;
	st.local.u32 	[%rd76], %rd66;
	add.s32 	%r227, %r227, 1;
	add.s64 	%rd76, %rd76, 4;
	add.s64 	%rd75, %rd75, 4;
	setp.ne.s32 	%p148, %r227, 6;
	@%p148 bra 	$L__BB8_5;
	shr.u32 	%r208, %r3, 23;
	st.local.u32 	[%rd1+24], %rd77;
	and.b32  	%r7, %r208, 31;
	and.b32  	%r209, %r208, 224;
	add.s32 	%r210, %r209, -128;
	shr.u32 	%r211, %r210, 5;
	mul.wide.u32 	%rd67, %r211, 4;
	sub.s64 	%rd8, %rd1, %rd67;
	ld.local.u32 	%r228, [%rd8+24];
	ld.local.u32 	%r229, [%rd8+20];
	setp.eq.s32 	%p149, %r7, 0;
	@%p149 bra 	$L__BB8_8;
	shf.l.wrap.b32 	%r228, %r229, %r228, %r7;
	ld.local.u32 	%r212, [%rd8+16];
	shf.l.wrap.b32 	%r229, %r212, %r229, %r7;
$L__BB8_8:
	shr.u32 	%r213, %r228, 30;
	shf.l.wrap.b32 	%r214, %r229, %r228, 2;
	shl.b32 	%r215, %r229, 2;
	shr.u32 	%r216, %r214, 31;
	add.s32 	%r217, %r216, %r213;
	neg.s32 	%r218, %r217;
	setp.lt.s32 	%p150, %r3, 0;
	selp.b32 	%r230, %r218, %r217, %p150;
	xor.b32  	%r219, %r214, %r3;
	shr.s32 	%r220, %r214, 31;
	xor.b32  	%r221, %r220, %r214;
	xor.b32  	%r222, %r220, %r215;
	cvt.u64.u32 	%rd68, %r221;
	shl.b64 	%rd69, %rd68, 32;
	cvt.u64.u32 	%rd70, %r222;
	or.b64  	%rd71, %rd69, %rd70;
	cvt.rn.f64.s64 	%fd92, %rd71;
	mul.f64 	%fd93, %fd92, 0d3BF921FB54442D19;
	cvt.rn.f32.f64 	%f247, %fd93;
	neg.f32 	%f248, %f247;
	setp.lt.s32 	%p151, %r219, 0;
	selp.f32 	%f268, %f248, %f247, %p151;
$L__BB8_9:
	add.s32 	%r224, %r230, 1;
	mul.rn.f32 	%f250, %f268, %f268;
	and.b32  	%r225, %r230, 1;
	setp.eq.b32 	%p152, %r225, 1;
	selp.f32 	%f251, %f268, 0f3F800000, %p152;
	fma.rn.f32 	%f252, %f250, %f251, 0f00000000;
	fma.rn.f32 	%f253, %f250, 0f37CBAC00, 0fBAB607ED;
	selp.f32 	%f254, 0fB94D4153, %f253, %p152;
	selp.f32 	%f255, 0f3C0885E4, 0f3D2AAABB, %p152;
	fma.rn.f32 	%f256, %f254, %f250, %f255;
	selp.f32 	%f257, 0fBE2AAAA8, 0fBEFFFFFF, %p152;
	fma.rn.f32 	%f258, %f256, %f250, %f257;
	fma.rn.f32 	%f259, %f258, %f252, %f251;
	and.b32  	%r226, %r224, 2;
	setp.eq.s32 	%p153, %r226, 0;
	mov.f32 	%f260, 0f00000000;
	sub.f32 	%f261, %f260, %f259;
	selp.f32 	%f262, %f259, %f261, %p153;
	cvt.f64.f32 	%fd94, %f262;
	rcp.rn.f64 	%fd95, %fd94;
	neg.f64 	%fd96, %fd95;
	abs.f32 	%f263, %f6;
	cvt.f64.f32 	%fd97, %f263;
	add.f64 	%fd98, %fd97, %fd96;
	cvt.rn.f32.f64 	%f264, %fd98;
	abs.f32 	%f272, %f264;
	bra.uni 	$L__BB8_60;
$L__BB8_10:
	setp.leu.f32 	%p11, %f87, 0f00000000;
	setp.geu.f32 	%p12, %f82, 0f00000000;
	setp.geu.f32 	%p13, %f6, 0f00000000;
	setp.leu.f32 	%p14, %f77, 0f00000000;
	or.pred  	%p15, %p13, %p12;
	or.pred  	%p16, %p15, %p14;
	or.pred  	%p17, %p16, %p11;
	@%p17 bra 	$L__BB8_16;
	cvt.f64.f32 	%fd74, %f6;
	{
	.reg .b32 %temp; 
	mov.b64 	{%temp, %r16}, %fd74;
	}
	mov.f64 	%fd75, 0d4000000000000000;
	{
	.reg .b32 %temp; 
	mov.b64 	{%temp, %r183}, %fd75;
	}
	and.b32  	%r18, %r183, 2146435072;
	setp.eq.s32 	%p124, %r18, 1062207488;
	abs.f64 	%fd76, %fd74;
	{ // callseq 6, 0
	.param .b64 param0;
	st.param.f64 	[param0], %fd76;
	.param .b64 retval0;
	call.uni (retval0), 
	__internal_accurate_pow, 
	(
	param0
	);
	ld.param.f64 	%fd78, [retval0];
	} // callseq 6
	setp.lt.s32 	%p125, %r16, 0;
	neg.f64 	%fd80, %fd78;
	selp.f64 	%fd81, %fd80, %fd78, %p124;
	selp.f64 	%fd99, %fd81, %fd78, %p125;
	add.f64 	%fd82, %fd74, 0d4000000000000000;
	{
	.reg .b32 %temp; 
	mov.b64 	{%temp, %r184}, %fd82;
	}
	and.b32  	%r185, %r184, 2146435072;
	setp.ne.s32 	%p126, %r185, 2146435072;
	setp.neu.f64 	%p127, %fd76, 0d7FF0000000000000;
	or.pred  	%p128, %p126, %p127;
	@%p128 bra 	$L__BB8_13;
	setp.lt.s32 	%p129, %r16, 0;
	setp.eq.s32 	%p130, %r18, 1062207488;
	setp.lt.s32 	%p131, %r183, 0;
	selp.b32 	%r187, 0, 2146435072, %p131;
	and.b32  	%r188, %r183, 2147483647;
	setp.ne.s32 	%p132, %r188, 1071644672;
	or.b32  	%r189, %r187, -2147483648;
	selp.b32 	%r190, %r189, %r187, %p132;
	selp.b32 	%r191, %r190, %r187, %p130;
	selp.b32 	%r192, %r191, %r187, %p129;
	mov.b32 	%r193, 0;
	mov.b64 	%fd99, {%r193, %r192};
$L__BB8_13:
	setp.eq.s32 	%p133, %r18, 1062207488;
	cvt.f64.f32 	%fd83, %f77;
	{
	.reg .b32 %temp; 
	mov.b64 	{%temp, %r19}, %fd83;
	}
	{ // callseq 7, 0
	.param .b64 param0;
	st.param.f64 	[param0], %fd83;
	.param .b64 retval0;
	call.uni (retval0), 
	__internal_accurate_pow, 
	(
	param0
	);
	ld.param.f64 	%fd84, [retval0];
	} // callseq 7
	setp.lt.s32 	%p134, %r19, 0;
	neg.f64 	%fd86, %fd84;
	selp.f64 	%fd87, %fd86, %fd84, %p133;
	selp.f64 	%fd100, %fd87, %fd84, %p134;
	add.f64 	%fd88, %fd83, 0d4000000000000000;
	{
	.reg .b32 %temp; 
	mov.b64 	{%temp, %r195}, %fd88;
	}
	and.b32  	%r196, %r195, 2146435072;
	setp.ne.s32 	%p135, %r196, 2146435072;
	setp.neu.f32 	%p136, %f77, 0f7F800000;
	or.pred  	%p137, %p135, %p136;
	@%p137 bra 	$L__BB8_15;
	setp.lt.s32 	%p138, %r19, 0;
	setp.eq.s32 	%p139, %r18, 1062207488;
	setp.lt.s32 	%p140, %r183, 0;
	selp.b32 	%r198, 0, 2146435072, %p140;
	and.b32  	%r199, %r183, 2147483647;
	setp.ne.s32 	%p141, %r199, 1071644672;
	or.b32  	%r200, %r198, -2147483648;
	selp.b32 	%r201, %r200, %r198, %p141;
	selp.b32 	%r202, %r201, %r198, %p139;
	selp.b32 	%r203, %r202, %r198, %p138;
	mov.b32 	%r204, 0;
	mov.b64 	%fd100, {%r204, %r203};
$L__BB8_15:
	setp.eq.f32 	%p142, %f77, 0f3F800000;
	selp.f64 	%fd89, 0d3FF0000000000000, %fd100, %p142;
	setp.eq.f32 	%p143, %f6, 0f3F800000;
	selp.f64 	%fd90, 0d3FF0000000000000, %fd99, %p143;
	add.f64 	%fd91, %fd90, %fd89;
	cvt.rn.f32.f64 	%f222, %fd91;
	sqrt.rn.f32 	%f223, %f222;
	add.f32 	%f224, %f223, 0fBF800000;
	abs.f32 	%f272, %f224;
	bra.uni 	$L__BB8_60;
$L__BB8_16:
	setp.gt.f32 	%p18, %f77, 0f00000000;
	setp.leu.f32 	%p19, %f87, 0f00000000;
	setp.geu.f32 	%p20, %f82, 0f00000000;
	setp.gt.f32 	%p21, %f6, 0f00000000;
	and.pred  	%p1, %p21, %p18;
	not.pred 	%p22, %p1;
	or.pred  	%p23, %p22, %p20;
	or.pred  	%p24, %p23, %p19;
	@%p24 bra 	$L__BB8_26;
	neg.f32 	%f182, %f7;
	abs.f32 	%f183, %f182;
	setp.gt.f32 	%p114, %f183, 0f3F800000;
	rcp.approx.ftz.f32 	%f184, %f183;
	selp.f32 	%f185, %f184, %f183, %p114;
	mul.f32 	%f186, %f185, %f185;
	fma.rn.f32 	%f187, %f186, 0f3B2090AA, 0fBC6BE14F;
	fma.rn.f32 	%f188, %f187, %f186, 0f3D23397E;
	fma.rn.f32 	%f189, %f188, %f186, 0fBD948A7A;
	fma.rn.f32 	%f190, %f189, %f186, 0f3DD76B21;
	fma.rn.f32 	%f191, %f190, %f186, 0fBE111E88;
	fma.rn.f32 	%f192, %f191, %f186, 0f3E4CAF60;
	fma.rn.f32 	%f193, %f192, %f186, 0fBEAAAA27;
	mul.f32 	%f194, %f186, %f193;
	fma.rn.f32 	%f195, %f194, %f185, %f185;
	neg.f32 	%f196, %f195;
	fma.rn.f32 	%f197, 0f3F6EE581, 0f3FD774EB, %f196;
	selp.f32 	%f198, %f197, %f195, %p114;
	setp.num.f32 	%p115, %f183, %f183;
	copysign.f32 	%f199, %f182, %f198;
	selp.f32 	%f21, %f199, %f198, %p115;
	mul.f32 	%f200, %f21, 0f3F22F983;
	cvt.rni.s32.f32 	%r234, %f200;
	cvt.rn.f32.s32 	%f201, %r234;
	fma.rn.f32 	%f202, %f201, 0fBFC90FDA, %f21;
	fma.rn.f32 	%f203, %f201, 0fB3A22168, %f202;
	fma.rn.f32 	%f269, %f201, 0fA7C234C5, %f203;
	abs.f32 	%f23, %f21;
	setp.ltu.f32 	%p116, %f23, 0f47CE4780;
	@%p116 bra 	$L__BB8_25;
	setp.neu.f32 	%p117, %f23, 0f7F800000;
	@%p117 bra 	$L__BB8_20;
	mov.f32 	%f206, 0f00000000;
	mul.rn.f32 	%f269, %f21, %f206;
	mov.b32 	%r234, 0;
	bra.uni 	$L__BB8_25;
$L__BB8_20:
	mov.b32 	%r21, %f21;
	shl.b32 	%r162, %r21, 8;
	or.b32  	%r22, %r162, -2147483648;
	mov.b64 	%rd80, 0;
	mov.b32 	%r231, 0;
	mov.u64 	%rd78, __cudart_i2opi_f;
	mov.u64 	%rd79, %rd1;
$L__BB8_21:
	.pragma "nounroll";
	ld.global.nc.u32 	%r163, [%rd78];
	mad.wide.u32 	%rd58, %r163, %r22, %rd80;
	shr.u64 	%rd80, %rd58, 32;
	st.local.u32 	[%rd79], %rd58;
	add.s32 	%r231, %r231, 1;
	add.s64 	%rd79, %rd79, 4;
	add.s64 	%rd78, %rd78, 4;
	setp.ne.s32 	%p118, %r231, 6;
	@%p118 bra 	$L__BB8_21;
	shr.u32 	%r164, %r21, 23;
	st.local.u32 	[%rd1+24], %rd80;
	and.b32  	%r25, %r164, 31;
	and.b32  	%r165, %r164, 224;
	add.s32 	%r166, %r165, -128;
	shr.u32 	%r167, %r166, 5;
	mul.wide.u32 	%rd59, %r167, 4;
	sub.s64 	%rd15, %rd1, %rd59;
	ld.local.u32 	%r232, [%rd15+24];
	ld.local.u32 	%r233, [%rd15+20];
	setp.eq.s32 	%p119, %r25, 0;
	@%p119 bra 	$L__BB8_24;
	shf.l.wrap.b32 	%r232, %r233, %r232, %r25;
	ld.local.u32 	%r168, [%rd15+16];
	shf.l.wrap.b32 	%r233, %r168, %r233, %r25;
$L__BB8_24:
	shr.u32 	%r169, %r232, 30;
	shf.l.wrap.b32 	%r170, %r233, %r232, 2;
	shl.b32 	%r171, %r233, 2;
	shr.u32 	%r172, %r170, 31;
	add.s32 	%r173, %r172, %r169;
	neg.s32 	%r174, %r173;
	setp.lt.s32 	%p120, %r21, 0;
	selp.b32 	%r234, %r174, %r173, %p120;
	xor.b32  	%r175, %r170, %r21;
	shr.s32 	%r176, %r170, 31;
	xor.b32  	%r177, %r176, %r170;
	xor.b32  	%r178, %r176, %r171;
	cvt.u64.u32 	%rd60, %r177;
	shl.b64 	%rd61, %rd60, 32;
	cvt.u64.u32 	%rd62, %r178;
	or.b64  	%rd63, %rd61, %rd62;
	cvt.rn.f64.s64 	%fd67, %rd63;
	mul.f64 	%fd68, %fd67, 0d3BF921FB54442D19;
	cvt.rn.f32.f64 	%f204, %fd68;
	neg.f32 	%f205, %f204;
	setp.lt.s32 	%p121, %r175, 0;
	selp.f32 	%f269, %f205, %f204, %p121;
$L__BB8_25:
	add.s32 	%r180, %r234, 1;
	mul.rn.f32 	%f207, %f269, %f269;
	and.b32  	%r181, %r234, 1;
	setp.eq.b32 	%p122, %r181, 1;
	selp.f32 	%f208, %f269, 0f3F800000, %p122;
	fma.rn.f32 	%f209, %f207, %f208, 0f00000000;
	fma.rn.f32 	%f210, %f207, 0f37CBAC00, 0fBAB607ED;
	selp.f32 	%f211, 0fB94D4153, %f210, %p122;
	selp.f32 	%f212, 0f3C0885E4, 0f3D2AAABB, %p122;
	fma.rn.f32 	%f213, %f211, %f207, %f212;
	selp.f32 	%f214, 0fBE2AAAA8, 0fBEFFFFFF, %p122;
	fma.rn.f32 	%f215, %f213, %f207, %f214;
	fma.rn.f32 	%f216, %f215, %f209, %f208;
	and.b32  	%r182, %r180, 2;
	setp.eq.s32 	%p123, %r182, 0;
	mov.f32 	%f217, 0f00000000;
	sub.f32 	%f218, %f217, %f216;
	selp.f32 	%f219, %f216, %f218, %p123;
	cvt.f64.f32 	%fd69, %f219;
	rcp.rn.f64 	%fd70, %fd69;
	neg.f64 	%fd71, %fd70;
	abs.f32 	%f220, %f77;
	cvt.f64.f32 	%fd72, %f220;
	add.f64 	%fd73, %fd72, %fd71;
	cvt.rn.f32.f64 	%f221, %fd73;
	abs.f32 	%f272, %f221;
	bra.uni 	$L__BB8_60;
$L__BB8_26:
	setp.leu.f32 	%p25, %f87, 0f00000000;
	setp.leu.f32 	%p26, %f82, 0f00000000;
	or.pred  	%p28, %p22, %p26;
	or.pred  	%p29, %p28, %p25;
	@%p29 bra 	$L__BB8_32;
	cvt.f64.f32 	%fd51, %f77;
	{
	.reg .b32 %temp; 
	mov.b64 	{%temp, %r34}, %fd51;
	}
	mov.f64 	%fd52, 0d4000000000000000;
	{
	.reg .b32 %temp; 
	mov.b64 	{%temp, %r139}, %fd52;
	}
	and.b32  	%r36, %r139, 2146435072;
	setp.eq.s32 	%p94, %r36, 1062207488;
	{ // callseq 4, 0
	.param .b64 param0;
	st.param.f64 	[param0], %fd51;
	.param .b64 retval0;
	call.uni (retval0), 
	__internal_accurate_pow, 
	(
	param0
	);
	ld.param.f64 	%fd53, [retval0];
	} // callseq 4
	setp.lt.s32 	%p95, %r34, 0;
	neg.f64 	%fd55, %fd53;
	selp.f64 	%fd56, %fd55, %fd53, %p94;
	selp.f64 	%fd101, %fd56, %fd53, %p95;
	add.f64 	%fd57, %fd51, 0d4000000000000000;
	{
	.reg .b32 %temp; 
	mov.b64 	{%temp, %r140}, %fd57;
	}
	and.b32  	%r141, %r140, 2146435072;
	setp.ne.s32 	%p96, %r141, 2146435072;
	setp.neu.f32 	%p97, %f77, 0f7F800000;
	or.pred  	%p98, %p96, %p97;
	@%p98 bra 	$L__BB8_29;
	setp.lt.s32 	%p99, %r34, 0;
	setp.eq.s32 	%p100, %r36, 1062207488;
	setp.lt.s32 	%p101, %r139, 0;
	selp.b32 	%r143, 0, 2146435072, %p101;
	and.b32  	%r144, %r139, 2147483647;
	setp.ne.s32 	%p102, %r144, 1071644672;
	or.b32  	%r145, %r143, -2147483648;
	selp.b32 	%r146, %r145, %r143, %p102;
	selp.b32 	%r147, %r146, %r143, %p100;
	selp.b32 	%r148, %r147, %r143, %p99;
	mov.b32 	%r149, 0;
	mov.b64 	%fd101, {%r149, %r148};
$L__BB8_29:
	setp.eq.s32 	%p103, %r36, 1062207488;
	cvt.f64.f32 	%fd58, %f82;
	{
	.reg .b32 %temp; 
	mov.b64 	{%temp, %r37}, %fd58;
	}
	{ // callseq 5, 0
	.param .b64 param0;
	st.param.f64 	[param0], %fd58;
	.param .b64 retval0;
	call.uni (retval0), 
	__internal_accurate_pow, 
	(
	param0
	);
	ld.param.f64 	%fd59, [retval0];
	} // callseq 5
	setp.lt.s32 	%p104, %r37, 0;
	neg.f64 	%fd61, %fd59;
	selp.f64 	%fd62, %fd61, %fd59, %p103;
	selp.f64 	%fd102, %fd62, %fd59, %p104;
	add.f64 	%fd63, %fd58, 0d4000000000000000;
	{
	.reg .b32 %temp; 
	mov.b64 	{%temp, %r151}, %fd63;
	}
	and.b32  	%r152, %r151, 2146435072;
	setp.ne.s32 	%p105, %r152, 2146435072;
	setp.neu.f32 	%p106, %f82, 0f7F800000;
	or.pred  	%p107, %p105, %p106;
	@%p107 bra 	$L__BB8_31;
	setp.lt.s32 	%p108, %r37, 0;
	setp.eq.s32 	%p109, %r36, 1062207488;
	setp.lt.s32 	%p110, %r139, 0;
	selp.b32 	%r154, 0, 2146435072, %p110;
	and.b32  	%r155, %r139, 2147483647;
	setp.ne.s32 	%p111, %r155, 1071644672;
	or.b32  	%r156, %r154, -2147483648;
	selp.b32 	%r157, %r156, %r154, %p111;
	selp.b32 	%r158, %r157, %r154, %p109;
	selp.b32 	%r159, %r158, %r154, %p108;
	mov.b32 	%r160, 0;
	mov.b64 	%fd102, {%r160, %r159};
$L__BB8_31:
	setp.eq.f32 	%p112, %f82, 0f3F800000;
	selp.f64 	%fd64, 0d3FF0000000000000, %fd102, %p112;
	setp.eq.f32 	%p113, %f77, 0f3F800000;
	selp.f64 	%fd65, 0d3FF0000000000000, %fd101, %p113;
	add.f64 	%fd66, %fd65, %fd64;
	cvt.rn.f32.f64 	%f179, %fd66;
	sqrt.rn.f32 	%f180, %f179;
	add.f32 	%f181, %f180, 0fBF800000;
	abs.f32 	%f272, %f181;
	bra.uni 	$L__BB8_60;
$L__BB8_32:
	setp.gt.f32 	%p30, %f82, 0f00000000;
	setp.gt.f32 	%p31, %f6, 0f00000000;
	setp.leu.f32 	%p32, %f87, 0f00000000;
	setp.lt.f32 	%p33, %f77, 0f00000000;
	and.pred  	%p2, %p31, %p33;
	and.pred  	%p3, %p2, %p30;
	not.pred 	%p34, %p3;
	or.pred  	%p35, %p34, %p32;
	@%p35 bra 	$L__BB8_42;
	neg.f32 	%f139, %f9;
	abs.f32 	%f140, %f139;
	setp.gt.f32 	%p84, %f140, 0f3F800000;
	rcp.approx.ftz.f32 	%f141, %f140;
	selp.f32 	%f142, %f141, %f140, %p84;
	mul.f32 	%f143, %f142, %f142;
	fma.rn.f32 	%f144, %f143, 0f3B2090AA, 0fBC6BE14F;
	fma.rn.f32 	%f145, %f144, %f143, 0f3D23397E;
	fma.rn.f32 	%f146, %f145, %f143, 0fBD948A7A;
	fma.rn.f32 	%f147, %f146, %f143, 0f3DD76B21;
	fma.rn.f32 	%f148, %f147, %f143, 0fBE111E88;
	fma.rn.f32 	%f149, %f148, %f143, 0f3E4CAF60;
	fma.rn.f32 	%f150, %f149, %f143, 0fBEAAAA27;
	mul.f32 	%f151, %f143, %f150;
	fma.rn.f32 	%f152, %f151, %f142, %f142;
	neg.f32 	%f153, %f152;
	fma.rn.f32 	%f154, 0f3F6EE581, 0f3FD774EB, %f153;
	selp.f32 	%f155, %f154, %f152, %p84;
	setp.num.f32 	%p85, %f140, %f140;
	copysign.f32 	%f156, %f139, %f155;
	selp.f32 	%f29, %f156, %f155, %p85;
	mul.f32 	%f157, %f29, 0f3F22F983;
	cvt.rni.s32.f32 	%r238, %f157;
	cvt.rn.f32.s32 	%f158, %r238;
	fma.rn.f32 	%f159, %f158, 0fBFC90FDA, %f29;
	fma.rn.f32 	%f160, %f158, 0fB3A22168, %f159;
	fma.rn.f32 	%f270, %f158, 0fA7C234C5, %f160;
	abs.f32 	%f31, %f29;
	setp.ltu.f32 	%p86, %f31, 0f47CE4780;
	@%p86 bra 	$L__BB8_41;
	setp.neu.f32 	%p87, %f31, 0f7F800000;
	@%p87 bra 	$L__BB8_36;
	mov.f32 	%f163, 0f00000000;
	mul.rn.f32 	%f270, %f29, %f163;
	mov.b32 	%r238, 0;
	bra.uni 	$L__BB8_41;
$L__BB8_36:
	mov.b32 	%r39, %f29;
	shl.b32 	%r118, %r39, 8;
	or.b32  	%r40, %r118, -2147483648;
	mov.b64 	%rd83, 0;
	mov.b32 	%r235, 0;
	mov.u64 	%rd81, __cudart_i2opi_f;
	mov.u64 	%rd82, %rd1;
$L__BB8_37:
	.pragma "nounroll";
	ld.global.nc.u32 	%r119, [%rd81];
	mad.wide.u32 	%rd50, %r119, %r40, %rd83;
	shr.u64 	%rd83, %rd50, 32;
	st.local.u32 	[%rd82], %rd50;
	add.s32 	%r235, %r235, 1;
	add.s64 	%rd82, %rd82, 4;
	add.s64 	%rd81, %rd81, 4;
	setp.ne.s32 	%p88, %r235, 6;
	@%p88 bra 	$L__BB8_37;
	shr.u32 	%r120, %r39, 23;
	st.local.u32 	[%rd1+24], %rd83;
	and.b32  	%r43, %r120, 31;
	and.b32  	%r121, %r120, 224;
	add.s32 	%r122, %r121, -128;
	shr.u32 	%r123, %r122, 5;
	mul.wide.u32 	%rd51, %r123, 4;
	sub.s64 	%rd22, %rd1, %rd51;
	ld.local.u32 	%r236, [%rd22+24];
	ld.local.u32 	%r237, [%rd22+20];
	setp.eq.s32 	%p89, %r43, 0;
	@%p89 bra 	$L__BB8_40;
	shf.l.wrap.b32 	%r236, %r237, %r236, %r43;
	ld.local.u32 	%r124, [%rd22+16];
	shf.l.wrap.b32 	%r237, %r124, %r237, %r43;
$L__BB8_40:
	shr.u32 	%r125, %r236, 30;
	shf.l.wrap.b32 	%r126, %r237, %r236, 2;
	shl.b32 	%r127, %r237, 2;
	shr.u32 	%r128, %r126, 31;
	add.s32 	%r129, %r128, %r125;
	neg.s32 	%r130, %r129;
	setp.lt.s32 	%p90, %r39, 0;
	selp.b32 	%r238, %r130, %r129, %p90;
	xor.b32  	%r131, %r126, %r39;
	shr.s32 	%r132, %r126, 31;
	xor.b32  	%r133, %r132, %r126;
	xor.b32  	%r134, %r132, %r127;
	cvt.u64.u32 	%rd52, %r133;
	shl.b64 	%rd53, %rd52, 32;
	cvt.u64.u32 	%rd54, %r134;
	or.b64  	%rd55, %rd53, %rd54;
	cvt.rn.f64.s64 	%fd44, %rd55;
	mul.f64 	%fd45, %fd44, 0d3BF921FB54442D19;
	cvt.rn.f32.f64 	%f161, %fd45;
	neg.f32 	%f162, %f161;
	setp.lt.s32 	%p91, %r131, 0;
	selp.f32 	%f270, %f162, %f161, %p91;
$L__BB8_41:
	add.s32 	%r136, %r238, 1;
	mul.rn.f32 	%f164, %f270, %f270;
	and.b32  	%r137, %r238, 1;
	setp.eq.b32 	%p92, %r137, 1;
	selp.f32 	%f165, %f270, 0f3F800000, %p92;
	fma.rn.f32 	%f166, %f164, %f165, 0f00000000;
	fma.rn.f32 	%f167, %f164, 0f37CBAC00, 0fBAB607ED;
	selp.f32 	%f168, 0fB94D4153, %f167, %p92;
	selp.f32 	%f169, 0f3C0885E4, 0f3D2AAABB, %p92;
	fma.rn.f32 	%f170, %f168, %f164, %f169;
	selp.f32 	%f171, 0fBE2AAAA8, 0fBEFFFFFF, %p92;
	fma.rn.f32 	%f172, %f170, %f164, %f171;
	fma.rn.f32 	%f173, %f172, %f166, %f165;
	and.b32  	%r138, %r136, 2;
	setp.eq.s32 	%p93, %r138, 0;
	mov.f32 	%f174, 0f00000000;
	sub.f32 	%f175, %f174, %f173;
	selp.f32 	%f176, %f173, %f175, %p93;
	cvt.f64.f32 	%fd46, %f176;
	rcp.rn.f64 	%fd47, %fd46;
	neg.f64 	%fd48, %fd47;
	abs.f32 	%f177, %f82;
	cvt.f64.f32 	%fd49, %f177;
	add.f64 	%fd50, %fd49, %fd48;
	cvt.rn.f32.f64 	%f178, %fd50;
	abs.f32 	%f272, %f178;
	bra.uni 	$L__BB8_60;
$L__BB8_42:
	setp.geu.f32 	%p36, %f87, 0f00000000;
	or.pred  	%p38, %p34, %p36;
	@%p38 bra 	$L__BB8_48;
	cvt.f64.f32 	%fd26, %f82;
	{
	.reg .b32 %temp; 
	mov.b64 	{%temp, %r52}, %fd26;
	}
	mov.f64 	%fd27, 0d4000000000000000;
	{
	.reg .b32 %temp; 
	mov.b64 	{%temp, %r95}, %fd27;
	}
	and.b32  	%r54, %r95, 2146435072;
	setp.eq.s32 	%p64, %r54, 1062207488;
	{ // callseq 2, 0
	.param .b64 param0;
	st.param.f64 	[param0], %fd26;
	.param .b64 retval0;
	call.uni (retval0), 
	__internal_accurate_pow, 
	(
	param0
	);
	ld.param.f64 	%fd28, [retval0];
	} // callseq 2
	setp.lt.s32 	%p65, %r52, 0;
	neg.f64 	%fd30, %fd28;
	selp.f64 	%fd31, %fd30, %fd28, %p64;
	selp.f64 	%fd103, %fd31, %fd28, %p65;
	add.f64 	%fd32, %fd26, 0d4000000000000000;
	{
	.reg .b32 %temp; 
	mov.b64 	{%temp, %r96}, %fd32;
	}
	and.b32  	%r97, %r96, 2146435072;
	setp.ne.s32 	%p66, %r97, 2146435072;
	setp.neu.f32 	%p67, %f82, 0f7F800000;
	or.pred  	%p68, %p66, %p67;
	@%p68 bra 	$L__BB8_45;
	setp.lt.s32 	%p69, %r52, 0;
	setp.eq.s32 	%p70, %r54, 1062207488;
	setp.lt.s32 	%p71, %r95, 0;
	selp.b32 	%r99, 0, 2146435072, %p71;
	and.b32  	%r100, %r95, 2147483647;
	setp.ne.s32 	%p72, %r100, 1071644672;
	or.b32  	%r101, %r99, -2147483648;
	selp.b32 	%r102, %r101, %r99, %p72;
	selp.b32 	%r103, %r102, %r99, %p70;
	selp.b32 	%r104, %r103, %r99, %p69;
	mov.b32 	%r105, 0;
	mov.b64 	%fd103, {%r105, %r104};
$L__BB8_45:
	setp.eq.s32 	%p73, %r54, 1062207488;
	cvt.f64.f32 	%fd33, %f87;
	{
	.reg .b32 %temp; 
	mov.b64 	{%temp, %r55}, %fd33;
	}
	abs.f64 	%fd34, %fd33;
	{ // callseq 3, 0
	.param .b64 param0;
	st.param.f64 	[param0], %fd34;
	.param .b64 retval0;
	call.uni (retval0), 
	__internal_accurate_pow, 
	(
	param0
	);
	ld.param.f64 	%fd36, [retval0];
	} // callseq 3
	setp.lt.s32 	%p74, %r55, 0;
	neg.f64 	%fd38, %fd36;
	selp.f64 	%fd39, %fd38, %fd36, %p73;
	selp.f64 	%fd104, %fd39, %fd36, %p74;
	add.f64 	%fd40, %fd33, 0d4000000000000000;
	{
	.reg .b32 %temp; 
	mov.b64 	{%temp, %r107}, %fd40;
	}
	and.b32  	%r108, %r107, 2146435072;
	setp.ne.s32 	%p75, %r108, 2146435072;
	setp.neu.f64 	%p76, %fd34, 0d7FF0000000000000;
	or.pred  	%p77, %p75, %p76;
	@%p77 bra 	$L__BB8_47;
	setp.lt.s32 	%p78, %r55, 0;
	setp.eq.s32 	%p79, %r54, 1062207488;
	setp.lt.s32 	%p80, %r95, 0;
	selp.b32 	%r110, 0, 2146435072, %p80;
	and.b32  	%r111, %r95, 2147483647;
	setp.ne.s32 	%p81, %r111, 1071644672;
	or.b32  	%r112, %r110, -2147483648;
	selp.b32 	%r113, %r112, %r110, %p81;
	selp.b32 	%r114, %r113, %r110, %p79;
	selp.b32 	%r115, %r114, %r110, %p78;
	mov.b32 	%r116, 0;
	mov.b64 	%fd104, {%r116, %r115};
$L__BB8_47:
	setp.eq.f32 	%p82, %f87, 0f3F800000;
	selp.f64 	%fd41, 0d3FF0000000000000, %fd104, %p82;
	setp.eq.f32 	%p83, %f82, 0f3F800000;
	selp.f64 	%fd42, 0d3FF0000000000000, %fd103, %p83;
	add.f64 	%fd43, %fd42, %fd41;
	cvt.rn.f32.f64 	%f136, %fd43;
	sqrt.rn.f32 	%f137, %f136;
	add.f32 	%f138, %f137, 0fBF800000;
	abs.f32 	%f272, %f138;
	bra.uni 	$L__BB8_60;
$L__BB8_48:
	setp.geu.f32 	%p39, %f87, 0f00000000;
	setp.geu.f32 	%p40, %f82, 0f00000000;
	not.pred 	%p41, %p2;
	or.pred  	%p42, %p41, %p40;
	or.pred  	%p43, %p42, %p39;
	@%p43 bra 	$L__BB8_58;
	neg.f32 	%f96, %f11;
	abs.f32 	%f97, %f96;
	setp.gt.f32 	%p54, %f97, 0f3F800000;
	rcp.approx.ftz.f32 	%f98, %f97;
	selp.f32 	%f99, %f98, %f97, %p54;
	mul.f32 	%f100, %f99, %f99;
	fma.rn.f32 	%f101, %f100, 0f3B2090AA, 0fBC6BE14F;
	fma.rn.f32 	%f102, %f101, %f100, 0f3D23397E;
	fma.rn.f32 	%f103, %f102, %f100, 0fBD948A7A;
	fma.rn.f32 	%f104, %f103, %f100, 0f3DD76B21;
	fma.rn.f32 	%f105, %f104, %f100, 0fBE111E88;
	fma.rn.f32 	%f106, %f105, %f100, 0f3E4CAF60;
	fma.rn.f32 	%f107, %f106, %f100, 0fBEAAAA27;
	mul.f32 	%f108, %f100, %f107;
	fma.rn.f32 	%f109, %f108, %f99, %f99;
	neg.f32 	%f110, %f109;
	fma.rn.f32 	%f111, 0f3F6EE581, 0f3FD774EB, %f110;
	selp.f32 	%f112, %f111, %f109, %p54;
	setp.num.f32 	%p55, %f97, %f97;
	copysign.f32 	%f113, %f96, %f112;
	selp.f32 	%f37, %f113, %f112, %p55;
	mul.f32 	%f114, %f37, 0f3F22F983;
	cvt.rni.s32.f32 	%r242, %f114;
	cvt.rn.f32.s32 	%f115, %r242;
	fma.rn.f32 	%f116, %f115, 0fBFC90FDA, %f37;
	fma.rn.f32 	%f117, %f115, 0fB3A22168, %f116;
	fma.rn.f32 	%f271, %f115, 0fA7C234C5, %f117;
	abs.f32 	%f39, %f37;
	setp.ltu.f32 	%p56, %f39, 0f47CE4780;
	@%p56 bra 	$L__BB8_57;
	setp.neu.f32 	%p57, %f39, 0f7F800000;
	@%p57 bra 	$L__BB8_52;
	mov.f32 	%f120, 0f00000000;
	mul.rn.f32 	%f271, %f37, %f120;
	mov.b32 	%r242, 0;
	bra.uni 	$L__BB8_57;
$L__BB8_52:
	mov.b32 	%r57, %f37;
	shl.b32 	%r74, %r57, 8;
	or.b32  	%r58, %r74, -2147483648;
	mov.b64 	%rd86, 0;
	mov.b32 	%r239, 0;
	mov.u64 	%rd84, __cudart_i2opi_f;
	mov.u64 	%rd85, %rd1;
$L__BB8_53:
	.pragma "nounroll";
	ld.global.nc.u32 	%r75, [%rd84];
	mad.wide.u32 	%rd42, %r75, %r58, %rd86;
	shr.u64 	%rd86, %rd42, 32;
	st.local.u32 	[%rd85], %rd42;
	add.s32 	%r239, %r239, 1;
	add.s64 	%rd85, %rd85, 4;
	add.s64 	%rd84, %rd84, 4;
	setp.ne.s32 	%p58, %r239, 6;
	@%p58 bra 	$L__BB8_53;
	shr.u32 	%r76, %r57, 23;
	st.local.u32 	[%rd1+24], %rd86;
	and.b32  	%r61, %r76, 31;
	and.b32  	%r77, %r76, 224;
	add.s32 	%r78, %r77, -128;
	shr.u32 	%r79, %r78, 5;
	mul.wide.u32 	%rd43, %r79, 4;
	sub.s64 	%rd29, %rd1, %rd43;
	ld.local.u32 	%r240, [%rd29+24];
	ld.local.u32 	%r241, [%rd29+20];
	setp.eq.s32 	%p59, %r61, 0;
	@%p59 bra 	$L__BB8_56;
	shf.l.wrap.b32 	%r240, %r241, %r240, %r61;
	ld.local.u32 	%r80, [%rd29+16];
	shf.l.wrap.b32 	%r241, %r80, %r241, %r61;
$L__BB8_56:
	shr.u32 	%r81, %r240, 30;
	shf.l.wrap.b32 	%r82, %r241, %r240, 2;
	shl.b32 	%r83, %r241, 2;
	shr.u32 	%r84, %r82, 31;
	add.s32 	%r85, %r84, %r81;
	neg.s32 	%r86, %r85;
	setp.lt.s32 	%p60, %r57, 0;
	selp.b32 	%r242, %r86, %r85, %p60;
	xor.b32  	%r87, %r82, %r57;
	shr.s32 	%r88, %r82, 31;
	xor.b32  	%r89, %r88, %r82;
	xor.b32  	%r90, %r88, %r83;
	cvt.u64.u32 	%rd44, %r89;
	shl.b64 	%rd45, %rd44, 32;
	cvt.u64.u32 	%rd46, %r90;
	or.b64  	%rd47, %rd45, %rd46;
	cvt.rn.f64.s64 	%fd19, %rd47;
	mul.f64 	%fd20, %fd19, 0d3BF921FB54442D19;
	cvt.rn.f32.f64 	%f118, %fd20;
	neg.f32 	%f119, %f118;
	setp.lt.s32 	%p61, %r87, 0;
	selp.f32 	%f271, %f119, %f118, %p61;
$L__BB8_57:
	add.s32 	%r92, %r242, 1;
	mul.rn.f32 	%f121, %f271, %f271;
	and.b32  	%r93, %r242, 1;
	setp.eq.b32 	%p62, %r93, 1;
	selp.f32 	%f122, %f271, 0f3F800000, %p62;
	fma.rn.f32 	%f123, %f121, %f122, 0f00000000;
	fma.rn.f32 	%f124, %f121, 0f37CBAC00, 0fBAB607ED;
	selp.f32 	%f125, 0fB94D4153, %f124, %p62;
	selp.f32 	%f126, 0f3C0885E4, 0f3D2AAABB, %p62;
	fma.rn.f32 	%f127, %f125, %f121, %f126;
	selp.f32 	%f128, 0fBE2AAAA8, 0fBEFFFFFF, %p62;
	fma.rn.f32 	%f129, %f127, %f121, %f128;
	fma.rn.f32 	%f130, %f129, %f123, %f122;
	and.b32  	%r94, %r92, 2;
	setp.eq.s32 	%p63, %r94, 0;
	mov.f32 	%f131, 0f00000000;
	sub.f32 	%f132, %f131, %f130;
	selp.f32 	%f133, %f130, %f132, %p63;
	cvt.f64.f32 	%fd21, %f133;
	rcp.rn.f64 	%fd22, %fd21;
	neg.f64 	%fd23, %fd22;
	abs.f32 	%f134, %f87;
	cvt.f64.f32 	%fd24, %f134;
	add.f64 	%fd25, %fd24, %fd23;
	cvt.rn.f32.f64 	%f135, %fd25;
	abs.f32 	%f272, %f135;
	bra.uni 	$L__BB8_60;
$L__BB8_58:
	setp.neu.f32 	%p44, %f6, 0f00000000;
	setp.neu.f32 	%p45, %f77, 0f00000000;
	and.pred  	%p46, %p44, %p45;
	setp.neu.f32 	%p47, %f82, 0f00000000;
	and.pred  	%p48, %p46, %p47;
	setp.neu.f32 	%p49, %f87, 0f00000000;
	mov.f32 	%f272, 0f00000000;
	and.pred  	%p50, %p48, %p49;
	@%p50 bra 	$L__BB8_60;
	abs.f32 	%f89, %f6;
	abs.f32 	%f90, %f77;
	setp.gt.f32 	%p51, %f89, %f90;
	selp.f32 	%f91, %f90, %f89, %p51;
	abs.f32 	%f92, %f82;
	setp.gt.f32 	%p52, %f91, %f92;
	selp.f32 	%f93, %f92, %f91, %p52;
	abs.f32 	%f94, %f87;
	setp.gt.f32 	%p53, %f93, %f94;
	selp.f32 	%f95, %f94, %f93, %p53;
	add.f32 	%f272, %f95, 0fBF800000;
$L__BB8_60:
	setp.leu.f32 	%p154, %f1, 0f00000000;
	setp.geu.f32 	%p155, %f2, 0f00000000;
	setp.geu.f32 	%p156, %f3, 0f00000000;
	or.pred  	%p157, %p155, %p156;
	or.pred  	%p158, %p157, %p154;
	setp.leu.f32 	%p159, %f4, 0f00000000;
	or.pred  	%p160, %p158, %p159;
	@%p160 bra 	$L__BB8_62;
	setp.leu.f32 	%p161, %f6, 0f00000000;
	setp.geu.f32 	%p162, %f77, 0f00000000;
	setp.geu.f32 	%p163, %f82, 0f00000000;
	or.pred  	%p164, %p162, %p163;
	or.pred  	%p165, %p164, %p161;
	setp.leu.f32 	%p166, %f87, 0f00000000;
	or.pred  	%p167, %p165, %p166;
	mov.f32 	%f273, 0f00000000;
	@%p167 bra 	$L__BB8_63;
$L__BB8_62:
	mov.f32 	%f273, 0f43FA0000;
$L__BB8_63:
	cvta.to.global.u64 	%rd72, %rd30;
	fma.rn.f32 	%f267, %f272, 0f40A00000, %f273;
	mul.wide.s32 	%rd73, %r1, 4;
	add.s64 	%rd74, %rd72, %rd73;
	st.global.f32 	[%rd74], %f267;
	ret;

}
	// .globl	_Z15calcRolloutCostPfS_
.visible .entry _Z15calcRolloutCostPfS_(
	.param .u64 .ptr .align 1 _Z15calcRolloutCostPfS__param_0,
	.param .u64 .ptr .align 1 _Z15calcRolloutCostPfS__param_1
)
{
	.reg .pred 	%p<5>;
	.reg .b32 	%r<13>;
	.reg .b32 	%f<6>;
	.reg .b64 	%rd<9>;
	// demoted variable
	.shared .align 4 .b8 _ZZ15calcRolloutCostPfS_E11partial_sum[1024];
	ld.param.u64 	%rd2, [_Z15calcRolloutCostPfS__param_0];
	ld.param.u64 	%rd1, [_Z15calcRolloutCostPfS__param_1];
	cvta.to.global.u64 	%rd3, %rd2;
	mov.u32 	%r1, %ctaid.x;
	mov.u32 	%r12, %ntid.x;
	mov.u32 	%r3, %tid.x;
	mad.lo.s32 	%r7, %r1, %r12, %r3;
	mul.wide.s32 	%rd4, %r7, 4;
	add.s64 	%rd5, %rd3, %rd4;
	ld.global.f32 	%f1, [%rd5];
	shl.b32 	%r8, %r3, 2;
	mov.u32 	%r9, _ZZ15calcRolloutCostPfS_E11partial_sum;
	add.s32 	%r4, %r9, %r8;
	st.shared.f32 	[%r4], %f1;
	bar.sync 	0;
	setp.lt.u32 	%p1, %r12, 2;
	@%p1 bra 	$L__BB9_4;
$L__BB9_1:
	shr.u32 	%r6, %r12, 1;
	setp.ge.u32 	%p2, %r3, %r6;
	@%p2 bra 	$L__BB9_3;
	shl.b32 	%r10, %r6, 2;
	add.s32 	%r11, %r4, %r10;
	ld.shared.f32 	%f2, [%r11];
	ld.shared.f32 	%f3, [%r4];
	add.f32 	%f4, %f2, %f3;
	st.shared.f32 	[%r4], %f4;
$L__BB9_3:
	bar.sync 	0;
	setp.gt.u32 	%p3, %r12, 3;
	mov.u32 	%r12, %r6;
	@%p3 bra 	$L__BB9_1;
$L__BB9_4:
	setp.ne.s32 	%p4, %r3, 0;
	@%p4 bra 	$L__BB9_6;
	ld.shared.f32 	%f5, [_ZZ15calcRolloutCostPfS_E11partial_sum];
	cvta.to.global.u64 	%rd6, %rd1;
	mul.wide.u32 	%rd7, %r1, 4;
	add.s64 	%rd8, %rd6, %rd7;
	st.global.f32 	[%rd8], %f5;
$L__BB9_6:
	ret;

}
	// .globl	_Z13min_reductionPfS_
.visible .entry _Z13min_reductionPfS_(
	.param .u64 .ptr .align 1 _Z13min_reductionPfS__param_0,
	.param .u64 .ptr .align 1 _Z13min_reductionPfS__param_1
)
{
	.reg .pred 	%p<5>;
	.reg .b32 	%r<16>;
	.reg .b32 	%f<8>;
	.reg .b64 	%rd<11>;
	// demoted variable
	.shared .align 4 .b8 _ZZ13min_reductionPfS_E11partial_sum[128];
	ld.param.u64 	%rd2, [_Z13min_reductionPfS__param_0];
	ld.param.u64 	%rd1, [_Z13min_reductionPfS__param_1];
	cvta.to.global.u64 	%rd3, %rd2;
	mov.u32 	%r1, %ctaid.x;
	mov.u32 	%r15, %ntid.x;
	mul.lo.s32 	%r7, %r15, %r1;
	shl.b32 	%r8, %r7, 1;
	mov.u32 	%r3, %tid.x;
	add.s32 	%r9, %r8, %r3;
	mul.wide.s32 	%rd4, %r9, 4;
	add.s64 	%rd5, %rd3, %rd4;
	ld.global.f32 	%f1, [%rd5];
	add.s32 	%r10, %r9, %r15;
	mul.wide.u32 	%rd6, %r10, 4;
	add.s64 	%rd7, %rd3, %rd6;
	ld.global.f32 	%f2, [%rd7];
	min.f32 	%f3, %f1, %f2;
	shl.b32 	%r11, %r3, 2;
	mov.u32 	%r12, _ZZ13min_reductionPfS_E11partial_sum;
	add.s32 	%r4, %r12, %r11;
	st.shared.f32 	[%r4], %f3;
	bar.sync 	0;
	setp.lt.u32 	%p1, %r15, 2;
	@%p1 bra 	$L__BB10_4;
$L__BB10_1:
	shr.u32 	%r6, %r15, 1;
	setp.ge.u32 	%p2, %r3, %r6;
	@%p2 bra 	$L__BB10_3;
	ld.shared.f32 	%f4, [%r4];
	shl.b32 	%r13, %r6, 2;
	add.s32 	%r14, %r4, %r13;
	ld.shared.f32 	%f5, [%r14];
	min.f32 	%f6, %f4, %f5;
	st.shared.f32 	[%r4], %f6;
$L__BB10_3:
	bar.sync 	0;
	setp.gt.u32 	%p3, %r15, 3;
	mov.u32 	%r15, %r6;
	@%p3 bra 	$L__BB10_1;
$L__BB10_4:
	setp.ne.s32 	%p4, %r3, 0;
	@%p4 bra 	$L__BB10_6;
	ld.shared.f32 	%f7, [_ZZ13min_reductionPfS_E11partial_sum];
	cvta.to.global.u64 	%rd8, %rd1;
	mul.wide.u32 	%rd9, %r1, 4;
	add.s64 	%rd10, %rd8, %rd9;
	st.global.f32 	[%rd10], %f7;
$L__BB10_6:
	ret;

}
	// .globl	_Z10calcWTildePfS_S_
.visible .entry _Z10calcWTildePfS_S_(
	.param .u64 .ptr .align 1 _Z10calcWTildePfS_S__param_0,
	.param .u64 .ptr .align 1 _Z10calcWTildePfS_S__param_1,
	.param .u64 .ptr .align 1 _Z10calcWTildePfS_S__param_2
)
{
	.reg .b32 	%r<5>;
	.reg .b32 	%f<7>;
	.reg .b64 	%rd<10>;

	ld.param.u64 	%rd1, [_Z10calcWTildePfS_S__param_0];
	ld.param.u64 	%rd2, [_Z10calcWTildePfS_S__param_1];
	ld.param.u64 	%rd3, [_Z10calcWTildePfS_S__param_2];
	cvta.to.global.u64 	%rd4, %rd1;
	cvta.to.global.u64 	%rd5, %rd2;
	cvta.to.global.u64 	%rd6, %rd3;
	mov.u32 	%r1, %ctaid.x;
	mov.u32 	%r2, %ntid.x;
	mov.u32 	%r3, %tid.x;
	mad.lo.s32 	%r4, %r1, %r2, %r3;
	mul.wide.s32 	%rd7, %r4, 4;
	add.s64 	%rd8, %rd6, %rd7;
	ld.global.f32 	%f1, [%rd8];
	ld.global.f32 	%f2, [%rd5];
	sub.f32 	%f3, %f1, %f2;
	mul.f32 	%f4, %f3, 0fBCA3D70A;
	mul.f32 	%f5, %f4, 0f3FB8AA3B;
	ex2.approx.f32 	%f6, %f5;
	add.s64 	%rd9, %rd4, %rd7;
	st.global.f32 	[%rd9], %f6;
	ret;

}
	// .globl	_Z4genWP7ControlPfS1_S0_
.visible .entry _Z4genWP7ControlPfS1_S0_(
	.param .u64 .ptr .align 1 _Z4genWP7ControlPfS1_S0__param_0,
	.param .u64 .ptr .align 1 _Z4genWP7ControlPfS1_S0__param_1,
	.param .u64 .ptr .align 1 _Z4genWP7ControlPfS1_S0__param_2,
	.param .u64 .ptr .align 1 _Z4genWP7ControlPfS1_S0__param_3
)
{
	.reg .b32 	%r<5>;
	.reg .b32 	%f<8>;
	.reg .b64 	%rd<14>;
	// demoted variable
	.shared .align 4 .f32 _ZZ4genWP7ControlPfS1_S0_E1w;
	ld.param.u64 	%rd1, [_Z4genWP7ControlPfS1_S0__param_0];
	ld.param.u64 	%rd2, [_Z4genWP7ControlPfS1_S0__param_1];
	ld.param.u64 	%rd3, [_Z4genWP7ControlPfS1_S0__param_2];
	ld.param.u64 	%rd4, [_Z4genWP7ControlPfS1_S0__param_3];
	cvta.to.global.u64 	%rd5, %rd1;
	cvta.to.global.u64 	%rd6, %rd4;
	cvta.to.global.u64 	%rd7, %rd2;
	cvta.to.global.u64 	%rd8, %rd3;
	mov.u32 	%r1, %ctaid.x;
	mov.u32 	%r2, %ntid.x;
	mov.u32 	%r3, %tid.x;
	mad.lo.s32 	%r4, %r1, %r2, %r3;
	mul.wide.u32 	%rd9, %r1, 4;
	add.s64 	%rd10, %rd8, %rd9;
	ld.global.f32 	%f1, [%rd10];
	ld.global.f32 	%f2, [%rd7];
	div.rn.f32 	%f3, %f1, %f2;
	st.shared.f32 	[_ZZ4genWP7ControlPfS1_S0_E1w], %f3;
	mul.wide.s32 	%rd11, %r4, 12;
	add.s64 	%rd12, %rd6, %rd11;
	ld.global.f32 	%f4, [%rd12];
	mul.f32 	%f5, %f3, %f4;
	add.s64 	%rd13, %rd5, %rd11;
	st.global.f32 	[%rd13], %f5;
	ld.global.f32 	%f6, [%rd12+4];
	mul.f32 	%f7, %f6, %f3;
	st.global.f32 	[%rd13+4], %f7;
	ret;

}
	// .globl	_Z14wsum_reductionP7ControlS0_
.visible .entry _Z14wsum_reductionP7ControlS0_(
	.param .u64 .ptr .align 1 _Z14wsum_reductionP7ControlS0__param_0,
	.param .u64 .ptr .align 1 _Z14wsum_reductionP7ControlS0__param_1
)
{
	.reg .pred 	%p<5>;
	.reg .b32 	%r<12>;
	.reg .b32 	%f<13>;
	.reg .b64 	%rd<9>;
	// demoted variable
	.shared .align 4 .b8 _ZZ14wsum_reductionP7ControlS0_E11partial_sum[12288];
	ld.param.u64 	%rd2, [_Z14wsum_reductionP7ControlS0__param_0];
	ld.param.u64 	%rd1, [_Z14wsum_reductionP7ControlS0__param_1];
	cvta.to.global.u64 	%rd3, %rd2;
	mov.u32 	%r1, %tid.x;
	mov.u32 	%r7, %nctaid.x;
	mov.u32 	%r2, %ctaid.x;
	mad.lo.s32 	%r8, %r1, %r7, %r2;
	mov.u32 	%r9, _ZZ14wsum_reductionP7ControlS0_E11partial_sum;
	mad.lo.s32 	%r3, %r1, 12, %r9;
	mul.wide.s32 	%rd4, %r8, 12;
	add.s64 	%rd5, %rd3, %rd4;
	ld.global.f32 	%f1, [%rd5];
	ld.global.f32 	%f2, [%rd5+4];
	ld.global.f32 	%f3, [%rd5+8];
	st.shared.f32 	[%r3], %f1;
	st.shared.f32 	[%r3+4], %f2;
	st.shared.f32 	[%r3+8], %f3;
	bar.sync 	0;
	mov.u32 	%r11, %ntid.x;
	setp.lt.u32 	%p1, %r11, 2;
	@%p1 bra 	$L__BB13_4;
$L__BB13_1:
	shr.u32 	%r6, %r11, 1;
	setp.ge.u32 	%p2, %r1, %r6;
	@%p2 bra 	$L__BB13_3;
	mad.lo.s32 	%r10, %r6, 12, %r3;
	ld.shared.f32 	%f4, [%r10];
	ld.shared.f32 	%f5, [%r3];
	add.f32 	%f6, %f4, %f5;
	st.shared.f32 	[%r3], %f6;
	ld.shared.f32 	%f7, [%r10+4];
	ld.shared.f32 	%f8, [%r3+4];
	add.f32 	%f9, %f7, %f8;
	st.shared.f32 	[%r3+4], %f9;
$L__BB13_3:
	bar.sync 	0;
	setp.gt.u32 	%p3, %r11, 3;
	mov.u32 	%r11, %r6;
	@%p3 bra 	$L__BB13_1;
$L__BB13_4:
	setp.ne.s32 	%p4, %r1, 0;
	@%p4 bra 	$L__BB13_6;
	cvta.to.global.u64 	%rd6, %rd1;
	mul.wide.u32 	%rd7, %r2, 12;
	add.s64 	%rd8, %rd6, %rd7;
	ld.shared.f32 	%f10, [_ZZ14wsum_reductionP7ControlS0_E11partial_sum];
	ld.shared.f32 	%f11, [_ZZ14wsum_reductionP7ControlS0_E11partial_sum+4];
	ld.shared.f32 	%f12, [_ZZ14wsum_reductionP7ControlS0_E11partial_sum+8];
	st.global.f32 	[%rd8], %f10;
	st.global.f32 	[%rd8+4], %f11;
	st.global.f32 	[%rd8+8], %f12;
$L__BB13_6:
	ret;

}
.func  (.param .b64 func_retval0) __internal_accurate_pow(
	.param .b64 __internal_accurate_pow_param_0
)
{
	.reg .pred 	%p<8>;
	.reg .b32 	%r<49>;
	.reg .b32 	%f<3>;
	.reg .b64 	%fd<109>;

	ld.param.f64 	%fd10, [__internal_accurate_pow_param_0];
	{
	.reg .b32 %temp; 
	mov.b64 	{%temp, %r46}, %fd10;
	}
	{
	.reg .b32 %temp; 
	mov.b64 	{%r45, %temp}, %fd10;
	}
	shr.u32 	%r47, %r46, 20;
	setp.gt.u32 	%p1, %r46, 1048575;
	@%p1 bra 	$L__BB14_2;
	mul.f64 	%fd11, %fd10, 0d4350000000000000;
	{
	.reg .b32 %temp; 
	mov.b64 	{%temp, %r46}, %fd11;
	}
	{
	.reg .b32 %temp; 
	mov.b64 	{%r45, %temp}, %fd11;
	}
	shr.u32 	%r16, %r46, 20;
	add.s32 	%r47, %r16, -54;
$L__BB14_2:
	add.s32 	%r48, %r47, -1023;
	and.b32  	%r17, %r46, -2146435073;
	or.b32  	%r18, %r17, 1072693248;
	mov.b64 	%fd107, {%r45, %r18};
	setp.lt.u32 	%p2, %r18, 1073127583;
	@%p2 bra 	$L__BB14_4;
	{
	.reg .b32 %temp; 
	mov.b64 	{%r19, %temp}, %fd107;
	}
	{
	.reg .b32 %temp; 
	mov.b64 	{%temp, %r20}, %fd107;
	}
	add.s32 	%r21, %r20, -1048576;
	mov.b64 	%fd107, {%r19, %r21};
	add.s32 	%r48, %r47, -1022;
$L__BB14_4:
	add.f64 	%fd12, %fd107, 0dBFF0000000000000;
	add.f64 	%fd13, %fd107, 0d3FF0000000000000;
	rcp.approx.ftz.f64 	%fd14, %fd13;
	neg.f64 	%fd15, %fd13;
	fma.rn.f64 	%fd16, %fd15, %fd14, 0d3FF0000000000000;
	fma.rn.f64 	%fd17, %fd16, %fd16, %fd16;
	fma.rn.f64 	%fd18, %fd17, %fd14, %fd14;
	mul.f64 	%fd19, %fd12, %fd18;
	fma.rn.f64 	%fd20, %fd12, %fd18, %fd19;
	mul.f64 	%fd21, %fd20, %fd20;
	fma.rn.f64 	%fd22, %fd21, 0d3EB0F5FF7D2CAFE2, 0d3ED0F5D241AD3B5A;
	fma.rn.f64 	%fd23, %fd22, %fd21, 0d3EF3B20A75488A3F;
	fma.rn.f64 	%fd24, %fd23, %fd21, 0d3F1745CDE4FAECD5;
	fma.rn.f64 	%fd25, %fd24, %fd21, 0d3F3C71C7258A578B;
	fma.rn.f64 	%fd26, %fd25, %fd21, 0d3F6249249242B910;
	fma.rn.f64 	%fd27, %fd26, %fd21, 0d3F89999999999DFB;
	sub.f64 	%fd28, %fd12, %fd20;
	add.f64 	%fd29, %fd28, %fd28;
	neg.f64 	%fd30, %fd20;
	fma.rn.f64 	%fd31, %fd30, %fd12, %fd29;
	mul.f64 	%fd32, %fd18, %fd31;
	fma.rn.f64 	%fd33, %fd21, %fd27, 0d3FB5555555555555;
	mov.f64 	%fd34, 0d3FB5555555555555;
	sub.f64 	%fd35, %fd34, %fd33;
	fma.rn.f64 	%fd36, %fd21, %fd27, %fd35;
	add.f64 	%fd37, %fd36, 0dBC46A4CB00B9E7B0;
	add.f64 	%fd38, %fd33, %fd37;
	sub.f64 	%fd39, %fd33, %fd38;
	add.f64 	%fd40, %fd37, %fd39;
	mul.rn.f64 	%fd41, %fd20, %fd20;
	neg.f64 	%fd42, %fd41;
	fma.rn.f64 	%fd43, %fd20, %fd20, %fd42;
	{
	.reg .b32 %temp; 
	mov.b64 	{%r22, %temp}, %fd32;
	}
	{
	.reg .b32 %temp; 
	mov.b64 	{%temp, %r23}, %fd32;
	}
	add.s32 	%r24, %r23, 1048576;
	mov.b64 	%fd44, {%r22, %r24};
	fma.rn.f64 	%fd45, %fd20, %fd44, %fd43;
	mul.rn.f64 	%fd46, %fd41, %fd20;
	neg.f64 	%fd47, %fd46;
	fma.rn.f64 	%fd48, %fd41, %fd20, %fd47;
	fma.rn.f64 	%fd49, %fd41, %fd32, %fd48;
	fma.rn.f64 	%fd50, %fd45, %fd20, %fd49;
	mul.rn.f64 	%fd51, %fd38, %fd46;
	neg.f64 	%fd52, %fd51;
	fma.rn.f64 	%fd53, %fd38, %fd46, %fd52;
	fma.rn.f64 	%fd54, %fd38, %fd50, %fd53;
	fma.rn.f64 	%fd55, %fd40, %fd46, %fd54;
	add.f64 	%fd56, %fd51, %fd55;
	sub.f64 	%fd57, %fd51, %fd56;
	add.f64 	%fd58, %fd55, %fd57;
	add.f64 	%fd59, %fd20, %fd56;
	sub.f64 	%fd60, %fd20, %fd59;
	add.f64 	%fd61, %fd56, %fd60;
	add.f64 	%fd62, %fd58, %fd61;
	add.f64 	%fd63, %fd32, %fd62;
	add.f64 	%fd64, %fd59, %fd63;
	sub.f64 	%fd65, %fd59, %fd64;
	add.f64 	%fd66, %fd63, %fd65;
	xor.b32  	%r25, %r48, -2147483648;
	mov.b32 	%r26, 1127219200;
	mov.b64 	%fd67, {%r25, %r26};
	mov.b32 	%r27, -2147483648;
	mov.b64 	%fd68, {%r27, %r26};
	sub.f64 	%fd69, %fd67, %fd68;
	fma.rn.f64 	%fd70, %fd69, 0d3FE62E42FEFA39EF, %fd64;
	fma.rn.f64 	%fd71, %fd69, 0dBFE62E42FEFA39EF, %fd70;
	sub.f64 	%fd72, %fd71, %fd64;
	sub.f64 	%fd73, %fd66, %fd72;
	fma.rn.f64 	%fd74, %fd69, 0d3C7ABC9E3B39803F, %fd73;
	add.f64 	%fd75, %fd70, %fd74;
	sub.f64 	%fd76, %fd70, %fd75;
	add.f64 	%fd77, %fd74, %fd76;
	mov.f64 	%fd78, 0d4000000000000000;
	{
	.reg .b32 %temp; 
	mov.b64 	{%temp, %r28}, %fd78;
	}
	{
	.reg .b32 %temp; 
	mov.b64 	{%r29, %temp}, %fd78;
	}
	shl.b32 	%r30, %r28, 1;
	setp.gt.u32 	%p3, %r30, -33554433;
	and.b32  	%r31, %r28, -15728641;
	selp.b32 	%r32, %r31, %r28, %p3;
	mov.b64 	%fd79, {%r29, %r32};
	mul.rn.f64 	%fd80, %fd75, %fd79;
	neg.f64 	%fd81, %fd80;
	fma.rn.f64 	%fd82, %fd75, %fd79, %fd81;
	fma.rn.f64 	%fd83, %fd77, %fd79, %fd82;
	add.f64 	%fd4, %fd80, %fd83;
	sub.f64 	%fd84, %fd80, %fd4;
	add.f64 	%fd5, %fd83, %fd84;
	fma.rn.f64 	%fd85, %fd4, 0d3FF71547652B82FE, 0d4338000000000000;
	{
	.reg .b32 %temp; 
	mov.b64 	{%r13, %temp}, %fd85;
	}
	mov.f64 	%fd86, 0dC338000000000000;
	add.rn.f64 	%fd87, %fd85, %fd86;
	fma.rn.f64 	%fd88, %fd87, 0dBFE62E42FEFA39EF, %fd4;
	fma.rn.f64 	%fd89, %fd87, 0dBC7ABC9E3B39803F, %fd88;
	fma.rn.f64 	%fd90, %fd89, 0d3E5ADE1569CE2BDF, 0d3E928AF3FCA213EA;
	fma.rn.f64 	%fd91, %fd90, %fd89, 0d3EC71DEE62401315;
	fma.rn.f64 	%fd92, %fd91, %fd89, 0d3EFA01997C89EB71;
	fma.rn.f64 	%fd93, %fd92, %fd89, 0d3F2A01A014761F65;
	fma.rn.f64 	%fd94, %fd93, %fd89, 0d3F56C16C1852B7AF;
	fma.rn.f64 	%fd95, %fd94, %fd89, 0d3F81111111122322;
	fma.rn.f64 	%fd96, %fd95, %fd89, 0d3FA55555555502A1;
	fma.rn.f64 	%fd97, %fd96, %fd89, 0d3FC5555555555511;
	fma.rn.f64 	%fd98, %fd97, %fd89, 0d3FE000000000000B;
	fma.rn.f64 	%fd99, %fd98, %fd89, 0d3FF0000000000000;
	fma.rn.f64 	%fd100, %fd99, %fd89, 0d3FF0000000000000;
	{
	.reg .b32 %temp; 
	mov.b64 	{%r14, %temp}, %fd100;
	}
	{
	.reg .b32 %temp; 
	mov.b64 	{%temp, %r15}, %fd100;
	}
	shl.b32 	%r33, %r13, 20;
	add.s32 	%r34, %r33, %r15;
	mov.b64 	%fd108, {%r14, %r34};
	{
	.reg .b32 %temp; 
	mov.b64 	{%temp, %r35}, %fd4;
	}
	mov.b32 	%f2, %r35;
	abs.f32 	%f1, %f2;
	setp.lt.f32 	%p4, %f1, 0f4086232B;
	@%p4 bra 	$L__BB14_7;
	setp.lt.f64 	%p5, %fd4, 0d0000000000000000;
	add.f64 	%fd101, %fd4, 0d7FF0000000000000;
	selp.f64 	%fd108, 0d0000000000000000, %fd101, %p5;
	setp.geu.f32 	%p6, %f1, 0f40874800;
	@%p6 bra 	$L__BB14_7;
	shr.u32 	%r36, %r13, 31;
	add.s32 	%r37, %r13, %r36;
	shr.s32 	%r38, %r37, 1;
	shl.b32 	%r39, %r38, 20;
	add.s32 	%r40, %r15, %r39;
	mov.b64 	%fd102, {%r14, %r40};
	sub.s32 	%r41, %r13, %r38;
	shl.b32 	%r42, %r41, 20;
	add.s32 	%r43, %r42, 1072693248;
	mov.b32 	%r44, 0;
	mov.b64 	%fd103, {%r44, %r43};
	mul.f64 	%fd108, %fd103, %fd102;
$L__BB14_7:
	abs.f64 	%fd104, %fd108;
	setp.eq.f64 	%p7, %fd104, 0d7FF0000000000000;
	fma.rn.f64 	%fd105, %fd108, %fd5, %fd108;
	selp.f64 	%fd106, %fd108, %fd105, %p7;
	st.param.f64 	[func_retval0], %fd106;
	ret;

}


// ===== COMPILED SASS (sm_100) =====

	.target	sm_100

	.elftype	@"ET_EXEC"


//--------------------- .note.nv.tkinfo           --------------------------
	.section	.note.nv.tkinfo,"",@"SHT_NOTE"
	.sectionflags	@"SHF_NOTE_NV_TKINFO"
	.tkinfo
        /*0018*/ 	.word	0x00000002
        /*0030*/ 	.string	""
        /*0030*/ 	.string	"ptxas"
        /*0030*/ 	.string	"Cuda compilation tools, release 13.0, V13.0.88"
        /*0030*/ 	.string	"Build cuda_13.0.r13.0/compiler.36424714_0"
        /*0030*/ 	.string	"-arch sm_100 -m 64 "



//--------------------- .note.nv.cuinfo           --------------------------
	.section	.note.nv.cuinfo,"",@"SHT_NOTE"
	.sectionflags	@"SHF_NOTE_NV_CUINFO"
        /*0018*/ 	.short	0x0002
        /*001a*/ 	.short	0x0064
        /*001c*/ 	.short	0x0082
	.zero		2


//--------------------- .nv.info                  --------------------------
	.section	.nv.info,"",@"SHT_CUDA_INFO"
	.align	4


	//----- nvinfo : EIATTR_REGCOUNT
	.align		4
        /*0000*/ 	.byte	0x04, 0x2f
        /*0002*/ 	.short	(.L_13 - .L_12)
	.align		4
.L_12:
        /*0004*/ 	.word	index@(_Z13sum_reductionPfS_)
        /*0008*/ 	.word	0x0000000e


	//----- nvinfo : EIATTR_FRAME_SIZE
	.align		4
.L_13:
        /*000c*/ 	.byte	0x04, 0x11
        /*000e*/ 	.short	(.L_15 - .L_14)
	.align		4
.L_14:
        /*0010*/ 	.word	index@(_Z13sum_reductionPfS_)
        /*0014*/ 	.word	0x00000000


	//----- nvinfo : EIATTR_REGCOUNT
	.align		4
.L_15:
        /*0018*/ 	.byte	0x04, 0x2f
        /*001a*/ 	.short	(.L_17 - .L_16)
	.align		4
.L_16:
        /*001c*/ 	.word	index@(_Z8printVarPf)
        /*0020*/ 	.word	0x00000018


	//----- nvinfo : EIATTR_FRAME_SIZE
	.align		4
.L_17:
        /*0024*/ 	.byte	0x04, 0x11
        /*0026*/ 	.short	(.L_19 - .L_18)
	.align		4
.L_18:
        /*0028*/ 	.word	index@(_Z8printVarPf)
        /*002c*/ 	.word	0x00000008


	//----- nvinfo : EIATTR_REGCOUNT
	.align		4
.L_19:
        /*0030*/ 	.byte	0x04, 0x2f
        /*0032*/ 	.short	(.L_21 - .L_20)
	.align		4
.L_20:
        /*0034*/ 	.word	index@(_Z10initCurandP17curandStateXORWOWm)
        /*0038*/ 	.word	0x0000001f


	//----- nvinfo : EIATTR_FRAME_SIZE
	.align		4
.L_21:
        /*003c*/ 	.byte	0x04, 0x11
        /*003e*/ 	.short	(.L_23 - .L_22)
	.align		4
.L_22:
        /*0040*/ 	.word	index@(_Z10initCurandP17curandStateXORWOWm)
        /*0044*/ 	.word	0x00000000


	//----- nvinfo : EIATTR_REGCOUNT
	.align		4
.L_23:
        /*0048*/ 	.byte	0x04, 0x2f
        /*004a*/ 	.short	(.L_25 - .L_24)
	.align		4
.L_24:
        /*004c*/ 	.word	index@(_Z10normalRandP17curandStateXORWOWPff)
        /*0050*/ 	.word	0x00000013


	//----- nvinfo : EIATTR_FRAME_SIZE
	.align		4
.L_25:
        /*0054*/ 	.byte	0x04, 0x11
        /*0056*/ 	.short	(.L_27 - .L_26)
	.align		4
.L_26:
        /*0058*/ 	.word	index@($__internal_6_$__cuda_sm20_sqrt_rn_f32_slowpath)
        /*005c*/ 	.word	0x00000000


	//----- nvinfo : EIATTR_FRAME_SIZE
	.align		4
.L_27:
        /*0060*/ 	.byte	0x04, 0x11
        /*0062*/ 	.short	(.L_29 - .L_28)
	.align		4
.L_28:
        /*0064*/ 	.word	index@(_Z10normalRandP17curandStateXORWOWPff)
        /*0068*/ 	.word	0x00000000


	//----- nvinfo : EIATTR_REGCOUNT
	.align		4
.L_29:
        /*006c*/ 	.byte	0x04, 0x2f
        /*006e*/ 	.short	(.L_31 - .L_30)
	.align		4
.L_30:
        /*0070*/ 	.word	index@(_Z13genControlOldP17curandStateXORWOWP7ControlPff)
        /*0074*/ 	.word	0x00000014


	//----- nvinfo : EIATTR_FRAME_SIZE
	.align		4
.L_31:
        /*0078*/ 	.byte	0x04, 0x11
        /*007a*/ 	.short	(.L_33 - .L_32)
	.align		4
.L_32:
        /*007c*/ 	.word	index@($__internal_5_$__cuda_sm20_sqrt_rn_f32_slowpath)
        /*0080*/ 	.word	0x00000000


	//----- nvinfo : EIATTR_FRAME_SIZE
	.align		4
.L_33:
        /*0084*/ 	.byte	0x04, 0x11
        /*0086*/ 	.short	(.L_35 - .L_34)
	.align		4
.L_34:
        /*0088*/ 	.word	index@(_Z13genControlOldP17curandStateXORWOWP7ControlPff)
        /*008c*/ 	.word	0x00000000


	//----- nvinfo : EIATTR_REGCOUNT
	.align		4
.L_35:
        /*0090*/ 	.byte	0x04, 0x2f
        /*0092*/ 	.short	(.L_37 - .L_36)
	.align		4
.L_36:
        /*0094*/ 	.word	index@(_Z10genControlP17curandStateXORWOWP7ControlS2_f)
        /*0098*/ 	.word	0x00000016


	//----- nvinfo : EIATTR_FRAME_SIZE
	.align		4
.L_37:
        /*009c*/ 	.byte	0x04, 0x11
        /*009e*/ 	.short	(.L_39 - .L_38)
	.align		4
.L_38:
        /*00a0*/ 	.word	index@($__internal_4_$__cuda_sm20_sqrt_rn_f32_slowpath)
        /*00a4*/ 	.word	0x00000000


	//----- nvinfo : EIATTR_FRAME_SIZE
	.align		4
.L_39:
        /*00a8*/ 	.byte	0x04, 0x11
        /*00aa*/ 	.short	(.L_41 - .L_40)
	.align		4
.L_40:
        /*00ac*/ 	.word	index@(_Z10genControlP17curandStateXORWOWP7ControlS2_f)
        /*00b0*/ 	.word	0x00000000


	//----- nvinfo : EIATTR_REGCOUNT
	.align		4
.L_41:
        /*00b4*/ 	.byte	0x04, 0x2f
        /*00b6*/ 	.short	(.L_43 - .L_42)
	.align		4
.L_42:
        /*00b8*/ 	.word	index@(_Z8genStateP5StateS0_P7Control)
        /*00bc*/ 	.word	0x0000001a


	//----- nvinfo : EIATTR_FRAME_SIZE
	.align		4
.L_43:
        /*00c0*/ 	.byte	0x04, 0x11
        /*00c2*/ 	.short	(.L_45 - .L_44)
	.align		4
.L_44:
        /*00c4*/ 	.word	index@($__internal_3_$__cuda_sm3x_div_rn_noftz_f32_slowpath)
        /*00c8*/ 	.word	0x00000020


	//----- nvinfo : EIATTR_FRAME_SIZE
	.align		4
.L_45:
        /*00cc*/ 	.byte	0x04, 0x11
        /*00ce*/ 	.short	(.L_47 - .L_46)
	.align		4
.L_46:
        /*00d0*/ 	.word	index@(_Z8genStateP5StateS0_P7Control)
        /*00d4*/ 	.word	0x00000020


	//----- nvinfo : EIATTR_REGCOUNT
	.align		4
.L_47:
        /*00d8*/ 	.byte	0x04, 0x2f
        /*00da*/ 	.short	(.L_49 - .L_48)
	.align		4
.L_48:
        /*00dc*/ 	.word	index@(_Z4testP5State)
        /*00e0*/ 	.word	0x00000018


	//----- nvinfo : EIATTR_FRAME_SIZE
	.align		4
.L_49:
        /*00e4*/ 	.byte	0x04, 0x11
        /*00e6*/ 	.short	(.L_51 - .L_50)
	.align		4
.L_50:
        /*00e8*/ 	.word	index@(_Z4testP5State)
        /*00ec*/ 	.word	0x00000028


	//----- nvinfo : EIATTR_REGCOUNT
	.align		4
.L_51:
        /*00f0*/ 	.byte	0x04, 0x2f
        /*00f2*/ 	.short	(.L_53 - .L_52)
	.align		4
.L_52:
        /*00f4*/ 	.word	index@(_Z7costFcnPfP5StateP5TrackS3_)
        /*00f8*/ 	.word	0x00000030


	//----- nvinfo : EIATTR_FRAME_SIZE
	.align		4
.L_53:
        /*00fc*/ 	.byte	0x04, 0x11
        /*00fe*/ 	.short	(.L_55 - .L_54)
	.align		4
.L_54:
        /*0100*/ 	.word	index@($_Z7costFcnPfP5StateP5TrackS3_$__internal_accurate_pow)
        /*0104*/ 	.word	0x00000000


	//----- nvinfo : EIATTR_FRAME_SIZE
	.align		4
.L_55:
        /*0108*/ 	.byte	0x04, 0x11
        /*010a*/ 	.short	(.L_57 - .L_56)
	.align		4
.L_56:
        /*010c*/ 	.word	index@($__internal_2_$__cuda_sm20_sqrt_rn_f32_slowpath)
        /*0110*/ 	.word	0x00000000


	//----- nvinfo : EIATTR_FRAME_SIZE
	.align		4
.L_57:
        /*0114*/ 	.byte	0x04, 0x11
        /*0116*/ 	.short	(.L_59 - .L_58)
	.align		4
.L_58:
        /*0118*/ 	.word	index@($__internal_1_$__cuda_sm20_dblrcp_rn_slowpath_v3)
        /*011c*/ 	.word	0x00000000


	//----- nvinfo : EIATTR_FRAME_SIZE
	.align		4
.L_59:
        /*0120*/ 	.byte	0x04, 0x11
        /*0122*/ 	.short	(.L_61 - .L_60)
	.align		4
.L_60:
        /*0124*/ 	.word	index@(_Z7costFcnPfP5StateP5TrackS3_)
        /*0128*/ 	.word	0x00000000


	//----- nvinfo : EIATTR_REGCOUNT
	.align		4
.L_61:
        /*012c*/ 	.byte	0x04, 0x2f
        /*012e*/ 	.short	(.L_63 - .L_62)
	.align		4
.L_62:
        /*0130*/ 	.word	index@(_Z15calcRolloutCostPfS_)
        /*0134*/ 	.word	0x0000000b


	//----- nvinfo : EIATTR_FRAME_SIZE
	.align		4
.L_63:
        /*0138*/ 	.byte	0x04, 0x11
        /*013a*/ 	.short	(.L_65 - .L_64)
	.align		4
.L_64:
        /*013c*/ 	.word	index@(_Z15calcRolloutCostPfS_)
        /*0140*/ 	.word	0x00000000


	//----- nvinfo : EIATTR_REGCOUNT
	.align		4
.L_65:
        /*0144*/ 	.byte	0x04, 0x2f
        /*0146*/ 	.short	(.L_67 - .L_66)
	.align		4
.L_66:
        /*0148*/ 	.word	index@(_Z13min_reductionPfS_)
        /*014c*/ 	.word	0x0000000e


	//----- nvinfo : EIATTR_FRAME_SIZE
	.align		4
.L_67:
        /*0150*/ 	.byte	0x04, 0x11
        /*0152*/ 	.short	(.L_69 - .L_68)
	.align		4
.L_68:
        /*0154*/ 	.word	index@(_Z13min_reductionPfS_)
        /*0158*/ 	.word	0x00000000


	//----- nvinfo : EIATTR_REGCOUNT
	.align		4
.L_69:
        /*015c*/ 	.byte	0x04, 0x2f
        /*015e*/ 	.short	(.L_71 - .L_70)
	.align		4
.L_70:
        /*0160*/ 	.word	index@(_Z10calcWTildePfS_S_)
        /*0164*/ 	.word	0x0000000e


	//----- nvinfo : EIATTR_FRAME_SIZE
	.align		4
.L_71:
        /*0168*/ 	.byte	0x04, 0x11
        /*016a*/ 	.short	(.L_73 - .L_72)
	.align		4
.L_72:
        /*016c*/ 	.word	index@(_Z10calcWTildePfS_S_)
        /*0170*/ 	.word	0x00000000


	//----- nvinfo : EIATTR_REGCOUNT
	.align		4
.L_73:
        /*0174*/ 	.byte	0x04, 0x2f
        /*0176*/ 	.short	(.L_75 - .L_74)
	.align		4
.L_74:
        /*0178*/ 	.word	index@(_Z4genWP7ControlPfS1_S0_)
        /*017c*/ 	.word	0x00000010


	//----- nvinfo : EIATTR_FRAME_SIZE
	.align		4
.L_75:
        /*0180*/ 	.byte	0x04, 0x11
        /*0182*/ 	.short	(.L_77 - .L_76)
	.align		4
.L_76:
        /*0184*/ 	.word	index@($__internal_0_$__cuda_sm3x_div_rn_noftz_f32_slowpath)
        /*0188*/ 	.word	0x00000000


	//----- nvinfo : EIATTR_FRAME_SIZE
	.align		4
.L_77:
        /*018c*/ 	.byte	0x04, 0x11
        /*018e*/ 	.short	(.L_79 - .L_78)
	.align		4
.L_78:
        /*0190*/ 	.word	index@(_Z4genWP7ControlPfS1_S0_)
        /*0194*/ 	.word	0x00000000


	//----- nvinfo : EIATTR_REGCOUNT
	.align		4
.L_79:
        /*0198*/ 	.byte	0x04, 0x2f
        /*019a*/ 	.short	(.L_81 - .L_80)
	.align		4
.L_80:
        /*019c*/ 	.word	index@(_Z14wsum_reductionP7ControlS0_)
        /*01a0*/ 	.word	0x00000010


	//----- nvinfo : EIATTR_FRAME_SIZE
	.align		4
.L_81:
        /*01a4*/ 	.byte	0x04, 0x11
        /*01a6*/ 	.short	(.L_83 - .L_82)
	.align		4
.L_82:
        /*01a8*/ 	.word	index@(_Z14wsum_reductionP7ControlS0_)
        /*01ac*/ 	.word	0x00000000


	//----- nvinfo : EIATTR_MIN_STACK_SIZE
	.align		4
.L_83:
        /*01b0*/ 	.byte	0x04, 0x12
        /*01b2*/ 	.short	(.L_85 - .L_84)
	.align		4
.L_84:
        /*01b4*/ 	.word	index@(_Z14wsum_reductionP7ControlS0_)
        /*01b8*/ 	.word	0x00000000


	//----- nvinfo : EIATTR_MIN_STACK_SIZE
	.align		4
.L_85:
        /*01bc*/ 	.byte	0x04, 0x12
        /*01be*/ 	.short	(.L_87 - .L_86)
	.align		4
.L_86:
        /*01c0*/ 	.word	index@(_Z4genWP7ControlPfS1_S0_)
        /*01c4*/ 	.word	0x00000000


	//----- nvinfo : EIATTR_MIN_STACK_SIZE
	.align		4
.L_87:
        /*01c8*/ 	.byte	0x04, 0x12
        /*01ca*/ 	.short	(.L_89 - .L_88)
	.align		4
.L_88:
        /*01cc*/ 	.word	index@(_Z10calcWTildePfS_S_)
        /*01d0*/ 	.word	0x00000000


	//----- nvinfo : EIATTR_MIN_STACK_SIZE
	.align		4
.L_89:
        /*01d4*/ 	.byte	0x04, 0x12
        /*01d6*/ 	.short	(.L_91 - .L_90)
	.align		4
.L_90:
        /*01d8*/ 	.word	index@(_Z13min_reductionPfS_)
        /*01dc*/ 	.word	0x00000000


	//----- nvinfo : EIATTR_MIN_STACK_SIZE
	.align		4
.L_91:
        /*01e0*/ 	.byte	0x04, 0x12
        /*01e2*/ 	.short	(.L_93 - .L_92)
	.align		4
.L_92:
        /*01e4*/ 	.word	index@(_Z15calcRolloutCostPfS_)
        /*01e8*/ 	.word	0x00000000


	//----- nvinfo : EIATTR_MIN_STACK_SIZE
	.align		4
.L_93:
        /*01ec*/ 	.byte	0x04, 0x12
        /*01ee*/ 	.short	(.L_95 - .L_94)
	.align		4
.L_94:
        /*01f0*/ 	.word	index@(_Z7costFcnPfP5StateP5TrackS3_)
        /*01f4*/ 	.word	0x00000000


	//----- nvinfo : EIATTR_MIN_STACK_SIZE
	.align		4
.L_95:
        /*01f8*/ 	.byte	0x04, 0x12
        /*01fa*/ 	.short	(.L_97 - .L_96)
	.align		4
.L_96:
        /*01fc*/ 	.word	index@(_Z4testP5State)
        /*0200*/ 	.word	0x00000028


	//----- nvinfo : EIATTR_MIN_STACK_SIZE
	.align		4
.L_97:
        /*0204*/ 	.byte	0x04, 0x12
        /*0206*/ 	.short	(.L_99 - .L_98)
	.align		4
.L_98:
        /*0208*/ 	.word	index@(_Z8genStateP5StateS0_P7Control)
        /*020c*/ 	.word	0x00000020


	//----- nvinfo : EIATTR_MIN_STACK_SIZE
	.align		4
.L_99:
        /*0210*/ 	.byte	0x04, 0x12
        /*0212*/ 	.short	(.L_101 - .L_100)
	.align		4
.L_100:
        /*0214*/ 	.word	index@(_Z10genControlP17curandStateXORWOWP7ControlS2_f)
        /*0218*/ 	.word	0x00000000


	//----- nvinfo : EIATTR_MIN_STACK_SIZE
	.align		4
.L_101:
        /*021c*/ 	.byte	0x04, 0x12
        /*021e*/ 	.short	(.L_103 - .L_102)
	.align		4
.L_102:
        /*0220*/ 	.word	index@(_Z13genControlOldP17curandStateXORWOWP7ControlPff)
        /*0224*/ 	.word	0x00000000


	//----- nvinfo : EIATTR_MIN_STACK_SIZE
	.align		4
.L_103:
        /*0228*/ 	.byte	0x04, 0x12
        /*022a*/ 	.short	(.L_105 - .L_104)
	.align		4
.L_104:
        /*022c*/ 	.word	index@(_Z10normalRandP17curandStateXORWOWPff)
        /*0230*/ 	.word	0x00000000


	//----- nvinfo : EIATTR_MIN_STACK_SIZE
	.align		4
.L_105:
        /*0234*/ 	.byte	0x04, 0x12
        /*0236*/ 	.short	(.L_107 - .L_106)
	.align		4
.L_106:
        /*0238*/ 	.word	index@(_Z10initCurandP17curandStateXORWOWm)
        /*023c*/ 	.word	0x00000000


	//----- nvinfo : EIATTR_MIN_STACK_SIZE
	.align		4
.L_107:
        /*0240*/ 	.byte	0x04, 0x12
        /*0242*/ 	.short	(.L_109 - .L_108)
	.align		4
.L_108:
        /*0244*/ 	.word	index@(_Z8printVarPf)
        /*0248*/ 	.word	0x00000008


	//----- nvinfo : EIATTR_MIN_STACK_SIZE
	.align		4
.L_109:
        /*024c*/ 	.byte	0x04, 0x12
        /*024e*/ 	.short	(.L_111 - .L_110)
	.align		4
.L_110:
        /*0250*/ 	.word	index@(_Z13sum_reductionPfS_)
        /*0254*/ 	.word	0x00000000
.L_111:


//--------------------- .nv.compat                --------------------------
	.section	.nv.compat,"",@"SHT_CUDA_COMPAT_INFO"
	.align	4
        /*0000*/ 	.byte	0x02, 0x09, 0x00, 0x00, 0x02, 0x02, 0x01, 0x00, 0x02, 0x05, 0x05, 0x00, 0x03, 0x07, 0x01, 0x01
        /*0010*/ 	.byte	0x02, 0x03, 0x00, 0x00, 0x02, 0x06, 0x01, 0x00, 0x04, 0x0b, 0x08, 0x00, 0x01, 0x00, 0x00, 0x00
        /*0020*/ 	.byte	0x00, 0x00, 0x00, 0x00


//--------------------- .nv.info._Z14wsum_reductionP7ControlS0_ --------------------------
	.section	.nv.info._Z14wsum_reductionP7ControlS0_,"",@"SHT_CUDA_INFO"
	.sectionflags	@""
	.align	4


	//----- nvinfo : EIATTR_CUDA_API_VERSION
	.align		4
        /*0000*/ 	.byte	0x04, 0x37
        /*0002*/ 	.short	(.L_113 - .L_112)
.L_112:
        /*0004*/ 	.word	0x00000082


	//----- nvinfo : EIATTR_KPARAM_INFO
	.align		4
.L_113:
        /*0008*/ 	.byte	0x04, 0x17
        /*000a*/ 	.short	(.L_115 - .L_114)
.L_114:
        /*000c*/ 	.word	0x00000000
        /*0010*/ 	.short	0x0001
        /*0012*/ 	.short	0x0008
        /*0014*/ 	.byte	0x00, 0xf5, 0x21, 0x00


	//----- nvinfo : EIATTR_KPARAM_INFO
	.align		4
.L_115:
        /*0018*/ 	.byte	0x04, 0x17
        /*001a*/ 	.short	(.L_117 - .L_116)
.L_116:
        /*001c*/ 	.word	0x00000000
        /*0020*/ 	.short	0x0000
        /*0022*/ 	.short	0x0000
        /*0024*/ 	.byte	0x00, 0xf5, 0x21, 0x00


	//----- nvinfo : EIATTR_SPARSE_MMA_MASK
	.align		4
.L_117:
        /*0028*/ 	.byte	0x03, 0x50
        /*002a*/ 	.short	0x0000


	//----- nvinfo : EIATTR_MAXREG_COUNT
	.align		4
        /*002c*/ 	.byte	0x03, 0x1b
        /*002e*/ 	.short	0x00ff


	//----- nvinfo : EIATTR_NUM_BARRIERS
	.align		4
        /*0030*/ 	.byte	0x02, 0x4c
        /*0032*/ 	.byte	0x01
	.zero		1


	//----- nvinfo : EIATTR_MERCURY_ISA_VERSION
	.align		4
        /*0034*/ 	.byte	0x03, 0x5f
        /*0036*/ 	.short	0x0101


	//----- nvinfo : EIATTR_UNUSED_LOAD_BYTE_OFFSET
	.align		4
        /*0038*/ 	.byte	0x04, 0x44
        /*003a*/ 	.short	(.L_119 - .L_118)


	//   ....[0]....
.L_118:
        /*003c*/ 	.word	0x00000300
        /*0040*/ 	.word	0x00000fff


	//----- nvinfo : EIATTR_VRC_CTA_INIT_COUNT
	.align		4
.L_119:
        /*0044*/ 	.byte	0x02, 0x4a
	.zero		1
	.zero		1


	//----- nvinfo : EIATTR_EXIT_INSTR_OFFSETS
	.align		4
        /*0048*/ 	.byte	0x04, 0x1c
        /*004a*/ 	.short	(.L_121 - .L_120)


	//   ....[0]....
.L_120:
        /*004c*/ 	.word	0x000002a0


	//   ....[1]....
        /*0050*/ 	.word	0x00000340


	//----- nvinfo : EIATTR_CRS_STACK_SIZE
	.align		4
.L_121:
        /*0054*/ 	.byte	0x04, 0x1e
        /*0056*/ 	.short	(.L_123 - .L_122)
.L_122:
        /*0058*/ 	.word	0x00000000


	//----- nvinfo : EIATTR_CBANK_PARAM_SIZE
	.align		4
.L_123:
        /*005c*/ 	.byte	0x03, 0x19
        /*005e*/ 	.short	0x0010


	//----- nvinfo : EIATTR_PARAM_CBANK
	.align		4
        /*0060*/ 	.byte	0x04, 0x0a
        /*0062*/ 	.short	(.L_125 - .L_124)
	.align		4
.L_124:
        /*0064*/ 	.word	index@(.nv.constant0._Z14wsum_reductionP7ControlS0_)
        /*0068*/ 	.short	0x0380
        /*006a*/ 	.short	0x0010


	//----- nvinfo : EIATTR_SW_WAR
	.align		4
.L_125:
        /*006c*/ 	.byte	0x04, 0x36
        /*006e*/ 	.short	(.L_127 - .L_126)
.L_126:
        /*0070*/ 	.word	0x00000008
.L_127:


//--------------------- .nv.info._Z4genWP7ControlPfS1_S0_ --------------------------
	.section	.nv.info._Z4genWP7ControlPfS1_S0_,"",@"SHT_CUDA_INFO"
	.sectionflags	@""
	.align	4


	//----- nvinfo : EIATTR_CUDA_API_VERSION
	.align		4
        /*0000*/ 	.byte	0x04, 0x37
        /*0002*/ 	.short	(.L_129 - .L_128)
.L_128:
        /*0004*/ 	.word	0x00000082


	//----- nvinfo : EIATTR_KPARAM_INFO
	.align		4
.L_129:
        /*0008*/ 	.byte	0x04, 0x17
        /*000a*/ 	.short	(.L_131 - .L_130)
.L_130:
        /*000c*/ 	.word	0x00000000
        /*0010*/ 	.short	0x0003
        /*0012*/ 	.short	0x0018
        /*0014*/ 	.byte	0x00, 0xf5, 0x21, 0x00


	//----- nvinfo : EIATTR_KPARAM_INFO
	.align		4
.L_131:
        /*0018*/ 	.byte	0x04, 0x17
        /*001a*/ 	.short	(.L_133 - .L_132)
.L_132:
        /*001c*/ 	.word	0x00000000
        /*0020*/ 	.short	0x0002
        /*0022*/ 	.short	0x0010
        /*0024*/ 	.byte	0x00, 0xf5, 0x21, 0x00


	//----- nvinfo : EIATTR_KPARAM_INFO
	.align		4
.L_133:
        /*0028*/ 	.byte	0x04, 0x17
        /*002a*/ 	.short	(.L_135 - .L_134)
.L_134:
        /*002c*/ 	.word	0x00000000
        /*0030*/ 	.short	0x0001
        /*0032*/ 	.short	0x0008
        /*0034*/ 	.byte	0x00, 0xf5, 0x21, 0x00


	//----- nvinfo : EIATTR_KPARAM_INFO
	.align		4
.L_135:
        /*0038*/ 	.byte	0x04, 0x17
        /*003a*/ 	.short	(.L_137 - .L_136)
.L_136:
        /*003c*/ 	.word	0x00000000
        /*0040*/ 	.short	0x0000
        /*0042*/ 	.short	0x0000
        /*0044*/ 	.byte	0x00, 0xf5, 0x21, 0x00


	//----- nvinfo : EIATTR_SPARSE_MMA_MASK
	.align		4
.L_137:
        /*0048*/ 	.byte	0x03, 0x50
        /*004a*/ 	.short	0x0000


	//----- nvinfo : EIATTR_MAXREG_COUNT
	.align		4
        /*004c*/ 	.byte	0x03, 0x1b
        /*004e*/ 	.short	0x00ff


	//----- nvinfo : EIATTR_MERCURY_ISA_VERSION
	.align		4
        /*0050*/ 	.byte	0x03, 0x5f
        /*0052*/ 	.short	0x0101


	//----- nvinfo : EIATTR_VRC_CTA_INIT_COUNT
	.align		4
        /*0054*/ 	.byte	0x02, 0x4a
	.zero		1
	.zero		1


	//----- nvinfo : EIATTR_EXIT_INSTR_OFFSETS
	.align		4
        /*0058*/ 	.byte	0x04, 0x1c
        /*005a*/ 	.short	(.L_139 - .L_138)


	//   ....[0]....
.L_138:
        /*005c*/ 	.word	0x00000240


	//----- nvinfo : EIATTR_CRS_STACK_SIZE
	.align		4
.L_139:
        /*0060*/ 	.byte	0x04, 0x1e
        /*0062*/ 	.short	(.L_141 - .L_140)
.L_140:
        /*0064*/ 	.word	0x00000000


	//----- nvinfo : EIATTR_CBANK_PARAM_SIZE
	.align		4
.L_141:
        /*0068*/ 	.byte	0x03, 0x19
        /*006a*/ 	.short	0x0020


	//----- nvinfo : EIATTR_PARAM_CBANK
	.align		4
        /*006c*/ 	.byte	0x04, 0x0a
        /*006e*/ 	.short	(.L_143 - .L_142)
	.align		4
.L_142:
        /*0070*/ 	.word	index@(.nv.constant0._Z4genWP7ControlPfS1_S0_)
        /*0074*/ 	.short	0x0380
        /*0076*/ 	.short	0x0020


	//----- nvinfo : EIATTR_SW_WAR
	.align		4
.L_143:
        /*0078*/ 	.byte	0x04, 0x36
        /*007a*/ 	.short	(.L_145 - .L_144)
.L_144:
        /*007c*/ 	.word	0x00000008
.L_145:


//--------------------- .nv.info._Z10calcWTildePfS_S_ --------------------------
	.section	.nv.info._Z10calcWTildePfS_S_,"",@"SHT_CUDA_INFO"
	.sectionflags	@""
	.align	4


	//----- nvinfo : EIATTR_CUDA_API_VERSION
	.align		4
        /*0000*/ 	.byte	0x04, 0x37
        /*0002*/ 	.short	(.L_147 - .L_146)
.L_146:
        /*0004*/ 	.word	0x00000082


	//----- nvinfo : EIATTR_KPARAM_INFO
	.align		4
.L_147:
        /*0008*/ 	.byte	0x04, 0x17
        /*000a*/ 	.short	(.L_149 - .L_148)
.L_148:
        /*000c*/ 	.word	0x00000000
        /*0010*/ 	.short	0x0002
        /*0012*/ 	.short	0x0010
        /*0014*/ 	.byte	0x00, 0xf5, 0x21, 0x00


	//----- nvinfo : EIATTR_KPARAM_INFO
	.align		4
.L_149:
        /*0018*/ 	.byte	0x04, 0x17
        /*001a*/ 	.short	(.L_151 - .L_150)
.L_150:
        /*001c*/ 	.word	0x00000000
        /*0020*/ 	.short	0x0001
        /*0022*/ 	.short	0x0008
        /*0024*/ 	.byte	0x00, 0xf5, 0x21, 0x00


	//----- nvinfo : EIATTR_KPARAM_INFO
	.align		4
.L_151:
        /*0028*/ 	.byte	0x04, 0x17
        /*002a*/ 	.short	(.L_153 - .L_152)
.L_152:
        /*002c*/ 	.word	0x00000000
        /*0030*/ 	.short	0x0000
        /*0032*/ 	.short	0x0000
        /*0034*/ 	.byte	0x00, 0xf5, 0x21, 0x00


	//----- nvinfo : EIATTR_SPARSE_MMA_MASK
	.align		4
.L_153:
        /*0038*/ 	.byte	0x03, 0x50
        /*003a*/ 	.short	0x0000


	//----- nvinfo : EIATTR_MAXREG_COUNT
	.align		4
        /*003c*/ 	.byte	0x03, 0x1b
        /*003e*/ 	.short	0x00ff


	//----- nvinfo : EIATTR_MERCURY_ISA_VERSION
	.align		4
        /*0040*/ 	.byte	0x03, 0x5f
        /*0042*/ 	.short	0x0101


	//----- nvinfo : EIATTR_VRC_CTA_INIT_COUNT
	.align		4
        /*0044*/ 	.byte	0x02, 0x4a
	.zero		1
	.zero		1


	//----- nvinfo : EIATTR_EXIT_INSTR_OFFSETS
	.align		4
        /*0048*/ 	.byte	0x04, 0x1c
        /*004a*/ 	.short	(.L_155 - .L_154)


	//   ....[0]....
.L_154:
        /*004c*/ 	.word	0x00000150


	//----- nvinfo : EIATTR_CBANK_PARAM_SIZE
	.align		4
.L_155:
        /*0050*/ 	.byte	0x03, 0x19
        /*0052*/ 	.short	0x0018


	//----- nvinfo : EIATTR_PARAM_CBANK
	.align		4
        /*0054*/ 	.byte	0x04, 0x0a
        /*0056*/ 	.short	(.L_157 - .L_156)
	.align		4
.L_156:
        /*0058*/ 	.word	index@(.nv.constant0._Z10calcWTildePfS_S_)
        /*005c*/ 	.short	0x0380
        /*005e*/ 	.short	0x0018


	//----- nvinfo : EIATTR_SW_WAR
	.align		4
.L_157:
        /*0060*/ 	.byte	0x04, 0x36
        /*0062*/ 	.short	(.L_159 - .L_158)
.L_158:
        /*0064*/ 	.word	0x00000008
.L_159:


//--------------------- .nv.info._Z13min_reductionPfS_ --------------------------
	.section	.nv.info._Z13min_reductionPfS_,"",@"SHT_CUDA_INFO"
	.sectionflags	@""
	.align	4


	//----- nvinfo : EIATTR_CUDA_API_VERSION
	.align		4
        /*0000*/ 	.byte	0x04, 0x37
        /*0002*/ 	.short	(.L_161 - .L_160)
.L_160:
        /*0004*/ 	.word	0x00000082


	//----- nvinfo : EIATTR_KPARAM_INFO
	.align		4
.L_161:
        /*0008*/ 	.byte	0x04, 0x17
        /*000a*/ 	.short	(.L_163 - .L_162)
.L_162:
        /*000c*/ 	.word	0x00000000
        /*0010*/ 	.short	0x0001
        /*0012*/ 	.short	0x0008
        /*0014*/ 	.byte	0x00, 0xf5, 0x21, 0x00


	//----- nvinfo : EIATTR_KPARAM_INFO
	.align		4
.L_163:
        /*0018*/ 	.byte	0x04, 0x17
        /*001a*/ 	.short	(.L_165 - .L_164)
.L_164:
        /*001c*/ 	.word	0x00000000
        /*0020*/ 	.short	0x0000
        /*0022*/ 	.short	0x0000
        /*0024*/ 	.byte	0x00, 0xf5, 0x21, 0x00


	//----- nvinfo : EIATTR_SPARSE_MMA_MASK
	.align		4
.L_165:
        /*0028*/ 	.byte	0x03, 0x50
        /*002a*/ 	.short	0x0000


	//----- nvinfo : EIATTR_MAXREG_COUNT
	.align		4
        /*002c*/ 	.byte	0x03, 0x1b
        /*002e*/ 	.short	0x00ff


	//----- nvinfo : EIATTR_NUM_BARRIERS
	.align		4
        /*0030*/ 	.byte	0x02, 0x4c
        /*0032*/ 	.byte	0x01
	.zero		1


	//----- nvinfo : EIATTR_MERCURY_ISA_VERSION
	.align		4
        /*0034*/ 	.byte	0x03, 0x5f
        /*0036*/ 	.short	0x0101


	//----- nvinfo : EIATTR_VRC_CTA_INIT_COUNT
	.align		4
        /*0038*/ 	.byte	0x02, 0x4a
	.zero		1
	.zero		1


	//----- nvinfo : EIATTR_EXIT_INSTR_OFFSETS
	.align		4
        /*003c*/ 	.byte	0x04, 0x1c
        /*003e*/ 	.short	(.L_167 - .L_166)


	//   ....[0]....
.L_166:
        /*0040*/ 	.word	0x00000230


	//   ....[1]....
        /*0044*/ 	.word	0x000002b0


	//----- nvinfo : EIATTR_CBANK_PARAM_SIZE
	.align		4
.L_167:
        /*0048*/ 	.byte	0x03, 0x19
        /*004a*/ 	.short	0x0010


	//----- nvinfo : EIATTR_PARAM_CBANK
	.align		4
        /*004c*/ 	.byte	0x04, 0x0a
        /*004e*/ 	.short	(.L_169 - .L_168)
	.align		4
.L_168:
        /*0050*/ 	.word	index@(.nv.constant0._Z13min_reductionPfS_)
        /*0054*/ 	.short	0x0380
        /*0056*/ 	.short	0x0010


	//----- nvinfo : EIATTR_SW_WAR
	.align		4
.L_169:
        /*0058*/ 	.byte	0x04, 0x36
        /*005a*/ 	.short	(.L_171 - .L_170)
.L_170:
        /*005c*/ 	.word	0x00000008
.L_171:


//--------------------- .nv.info._Z15calcRolloutCostPfS_ --------------------------
	.section	.nv.info._Z15calcRolloutCostPfS_,"",@"SHT_CUDA_INFO"
	.sectionflags	@""
	.align	4


	//----- nvinfo : EIATTR_CUDA_API_VERSION
	.align		4
        /*0000*/ 	.byte	0x04, 0x37
        /*0002*/ 	.short	(.L_173 - .L_172)
.L_172:
        /*0004*/ 	.word	0x00000082


	//----- nvinfo : EIATTR_KPARAM_INFO
	.align		4
.L_173:
        /*0008*/ 	.byte	0x04, 0x17
        /*000a*/ 	.short	(.L_175 - .L_174)
.L_174:
        /*000c*/ 	.word	0x00000000
        /*0010*/ 	.short	0x0001
        /*0012*/ 	.short	0x0008
        /*0014*/ 	.byte	0x00, 0xf5, 0x21, 0x00


	//----- nvinfo : EIATTR_KPARAM_INFO
	.align		4
.L_175:
        /*0018*/ 	.byte	0x04, 0x17
        /*001a*/ 	.short	(.L_177 - .L_176)
.L_176:
        /*001c*/ 	.word	0x00000000
        /*0020*/ 	.short	0x0000
        /*0022*/ 	.short	0x0000
        /*0024*/ 	.byte	0x00, 0xf5, 0x21, 0x00


	//----- nvinfo : EIATTR_SPARSE_MMA_MASK
	.align		4
.L_177:
        /*0028*/ 	.byte	0x03, 0x50
        /*002a*/ 	.short	0x0000


	//----- nvinfo : EIATTR_MAXREG_COUNT
	.align		4
        /*002c*/ 	.byte	0x03, 0x1b
        /*002e*/ 	.short	0x00ff


	//----- nvinfo : EIATTR_NUM_BARRIERS
	.align		4
        /*0030*/ 	.byte	0x02, 0x4c
        /*0032*/ 	.byte	0x01
	.zero		1


	//----- nvinfo : EIATTR_MERCURY_ISA_VERSION
	.align		4
        /*0034*/ 	.byte	0x03, 0x5f
        /*0036*/ 	.short	0x0101


	//----- nvinfo : EIATTR_VRC_CTA_INIT_COUNT
	.align		4
        /*0038*/ 	.byte	0x02, 0x4a
	.zero		1
	.zero		1


	//----- nvinfo : EIATTR_EXIT_INSTR_OFFSETS
	.align		4
        /*003c*/ 	.byte	0x04, 0x1c
        /*003e*/ 	.short	(.L_179 - .L_178)


	//   ....[0]....
.L_178:
        /*0040*/ 	.word	0x000001e0


	//   ....[1]....
        /*0044*/ 	.word	0x00000260


	//----- nvinfo : EIATTR_CBANK_PARAM_SIZE
	.align		4
.L_179:
        /*0048*/ 	.byte	0x03, 0x19
        /*004a*/ 	.short	0x0010


	//----- nvinfo : EIATTR_PARAM_CBANK
	.align		4
        /*004c*/ 	.byte	0x04, 0x0a
        /*004e*/ 	.short	(.L_181 - .L_180)
	.align		4
.L_180:
        /*0050*/ 	.word	index@(.nv.constant0._Z15calcRolloutCostPfS_)
        /*0054*/ 	.short	0x0380
        /*0056*/ 	.short	0x0010


	//----- nvinfo : EIATTR_SW_WAR
	.align		4
.L_181:
        /*0058*/ 	.byte	0x04, 0x36
        /*005a*/ 	.short	(.L_183 - .L_182)
.L_182:
        /*005c*/ 	.word	0x00000008
.L_183:


//--------------------- .nv.info._Z7costFcnPfP5StateP5TrackS3_ --------------------------
	.section	.nv.info._Z7costFcnPfP5StateP5TrackS3_,"",@"SHT_CUDA_INFO"
	.sectionflags	@""
	.align	4


	//----- nvinfo : EIATTR_CUDA_API_VERSION
	.align		4
        /*0000*/ 	.byte	0x04, 0x37
        /*0002*/ 	.short	(.L_185 - .L_184)
.L_184:
        /*0004*/ 	.word	0x00000082


	//----- nvinfo : EIATTR_KPARAM_INFO
	.align		4
.L_185:
        /*0008*/ 	.byte	0x04, 0x17
        /*000a*/ 	.short	(.L_187 - .L_186)
.L_186:
        /*000c*/ 	.word	0x00000000
        /*0010*/ 	.short	0x0003
        /*0012*/ 	.short	0x0018
        /*0014*/ 	.byte	0x00, 0xf5, 0x21, 0x00


	//----- nvinfo : EIATTR_KPARAM_INFO
	.align		4
.L_187:
        /*0018*/ 	.byte	0x04, 0x17
        /*001a*/ 	.short	(.L_189 - .L_188)
.L_188:
        /*001c*/ 	.word	0x00000000
        /*0020*/ 	.short	0x0002
        /*0022*/ 	.short	0x0010
        /*0024*/ 	.byte	0x00, 0xf5, 0x21, 0x00


	//----- nvinfo : EIATTR_KPARAM_INFO
	.align		4
.L_189:
        /*0028*/ 	.byte	0x04, 0x17
        /*002a*/ 	.short	(.L_191 - .L_190)
.L_190:
        /*002c*/ 	.word	0x00000000
        /*0030*/ 	.short	0x0001
        /*0032*/ 	.short	0x0008
        /*0034*/ 	.byte	0x00, 0xf5, 0x21, 0x00


	//----- nvinfo : EIATTR_KPARAM_INFO
	.align		4
.L_191:
        /*0038*/ 	.byte	0x04, 0x17
        /*003a*/ 	.short	(.L_193 - .L_192)
.L_192:
        /*003c*/ 	.word	0x00000000
        /*0040*/ 	.short	0x0000
        /*0042*/ 	.short	0x0000
        /*0044*/ 	.byte	0x00, 0xf5, 0x21, 0x00


	//----- nvinfo : EIATTR_SPARSE_MMA_MASK
	.align		4
.L_193:
        /*0048*/ 	.byte	0x03, 0x50
        /*004a*/ 	.short	0x0000


	//----- nvinfo : EIATTR_MAXREG_COUNT
	.align		4
        /*004c*/ 	.byte	0x03, 0x1b
        /*004e*/ 	.short	0x00ff


	//----- nvinfo : EIATTR_MERCURY_ISA_VERSION
	.align		4
        /*0050*/ 	.byte	0x03, 0x5f
        /*0052*/ 	.short	0x0101


	//----- nvinfo : EIATTR_VRC_CTA_INIT_COUNT
	.align		4
        /*0054*/ 	.byte	0x02, 0x4a
	.zero		1
	.zero		1


	//----- nvinfo : EIATTR_EXIT_INSTR_OFFSETS
	.align		4
        /*0058*/ 	.byte	0x04, 0x1c
        /*005a*/ 	.short	(.L_195 - .L_194)


	//   ....[0]....
.L_194:
        /*005c*/ 	.word	0x00003960


	//----- nvinfo : EIATTR_CRS_STACK_SIZE
	.align		4
.L_195:
        /*0060*/ 	.byte	0x04, 0x1e
        /*0062*/ 	.short	(.L_197 - .L_196)
.L_196:
        /*0064*/ 	.word	0x00000000


	//----- nvinfo : EIATTR_CBANK_PARAM_SIZE
	.align		4
.L_197:
        /*0068*/ 	.byte	0x03, 0x19
        /*006a*/ 	.short	0x0020


	//----- nvinfo : EIATTR_PARAM_CBANK
	.align		4
        /*006c*/ 	.byte	0x04, 0x0a
        /*006e*/ 	.short	(.L_199 - .L_198)
	.align		4
.L_198:
        /*0070*/ 	.word	index@(.nv.constant0._Z7costFcnPfP5StateP5TrackS3_)
        /*0074*/ 	.short	0x0380
        /*0076*/ 	.short	0x0020


	//----- nvinfo : EIATTR_SW_WAR
	.align		4
.L_199:
        /*0078*/ 	.byte	0x04, 0x36
        /*007a*/ 	.short	(.L_201 - .L_200)
.L_200:
        /*007c*/ 	.word	0x00000008
.L_201:


//--------------------- .nv.info._Z4testP5State   --------------------------
	.section	.nv.info._Z4testP5State,"",@"SHT_CUDA_INFO"
	.sectionflags	@""
	.align	4


	//----- nvinfo : EIATTR_CUDA_API_VERSION
	.align		4
        /*0000*/ 	.byte	0x04, 0x37
        /*0002*/ 	.short	(.L_203 - .L_202)
.L_202:
        /*0004*/ 	.word	0x00000082


	//----- nvinfo : EIATTR_KPARAM_INFO
	.align		4
.L_203:
        /*0008*/ 	.byte	0x04, 0x17
        /*000a*/ 	.short	(.L_205 - .L_204)
.L_204:
        /*000c*/ 	.word	0x00000000
        /*0010*/ 	.short	0x0000
        /*0012*/ 	.short	0x0000
        /*0014*/ 	.byte	0x00, 0xf5, 0x21, 0x00


	//----- nvinfo : EIATTR_SPARSE_MMA_MASK
	.align		4
.L_205:
        /*0018*/ 	.byte	0x03, 0x50
        /*001a*/ 	.short	0x0000


	//----- nvinfo : EIATTR_MAXREG_COUNT
	.align		4
        /*001c*/ 	.byte	0x03, 0x1b
        /*001e*/ 	.short	0x00ff


	//----- nvinfo : EIATTR_EXTERNS
	.align		4
        /*0020*/ 	.byte	0x04, 0x0f
        /*0022*/ 	.short	(.L_207 - .L_206)


	//   ....[0]....
	.align		4
.L_206:
        /*0024*/ 	.word	index@(vprintf)


	//----- nvinfo : EIATTR_MERCURY_ISA_VERSION
	.align		4
.L_207:
        /*0028*/ 	.byte	0x03, 0x5f
        /*002a*/ 	.short	0x0101


	//----- nvinfo : EIATTR_VRC_CTA_INIT_COUNT
	.align		4
        /*002c*/ 	.byte	0x02, 0x4a
	.zero		1
	.zero		1


	//----- nvinfo : EIATTR_SYSCALL_OFFSETS
	.align		4
        /*0030*/ 	.byte	0x04, 0x46
        /*0032*/ 	.short	(.L_209 - .L_208)


	//   ....[0]....
.L_208:
        /*0034*/ 	.word	0x00000220


	//----- nvinfo : EIATTR_EXIT_INSTR_OFFSETS
	.align		4
.L_209:
        /*0038*/ 	.byte	0x04, 0x1c
        /*003a*/ 	.short	(.L_211 - .L_210)


	//   ....[0]....
.L_210:
        /*003c*/ 	.word	0x000000b0


	//   ....[1]....
        /*0040*/ 	.word	0x00000230


	//----- nvinfo : EIATTR_CRS_STACK_SIZE
	.align		4
.L_211:
        /*0044*/ 	.byte	0x04, 0x1e
        /*0046*/ 	.short	(.L_213 - .L_212)
.L_212:
        /*0048*/ 	.word	0x00000000


	//----- nvinfo : EIATTR_CBANK_PARAM_SIZE
	.align		4
.L_213:
        /*004c*/ 	.byte	0x03, 0x19
        /*004e*/ 	.short	0x0008


	//----- nvinfo : EIATTR_PARAM_CBANK
	.align		4
        /*0050*/ 	.byte	0x04, 0x0a
        /*0052*/ 	.short	(.L_215 - .L_214)
	.align		4
.L_214:
        /*0054*/ 	.word	index@(.nv.constant0._Z4testP5State)
        /*0058*/ 	.short	0x0380
        /*005a*/ 	.short	0x0008


	//----- nvinfo : EIATTR_SW_WAR
	.align		4
.L_215:
        /*005c*/ 	.byte	0x04, 0x36
        /*005e*/ 	.short	(.L_217 - .L_216)
.L_216:
        /*0060*/ 	.word	0x00000008
.L_217:


//--------------------- .nv.info._Z8genStateP5StateS0_P7Control --------------------------
	.section	.nv.info._Z8genStateP5StateS0_P7Control,"",@"SHT_CUDA_INFO"
	.sectionflags	@""
	.align	4


	//----- nvinfo : EIATTR_CUDA_API_VERSION
	.align		4
        /*0000*/ 	.byte	0x04, 0x37
        /*0002*/ 	.short	(.L_219 - .L_218)
.L_218:
        /*0004*/ 	.word	0x00000082


	//----- nvinfo : EIATTR_KPARAM_INFO
	.align		4
.L_219:
        /*0008*/ 	.byte	0x04, 0x17
        /*000a*/ 	.short	(.L_221 - .L_220)
.L_220:
        /*000c*/ 	.word	0x00000000
        /*0010*/ 	.short	0x0002
        /*0012*/ 	.short	0x0010
        /*0014*/ 	.byte	0x00, 0xf5, 0x21, 0x00


	//----- nvinfo : EIATTR_KPARAM_INFO
	.align		4
.L_221:
        /*0018*/ 	.byte	0x04, 0x17
        /*001a*/ 	.short	(.L_223 - .L_222)
.L_222:
        /*001c*/ 	.word	0x00000000
        /*0020*/ 	.short	0x0001
        /*0022*/ 	.short	0x0008
        /*0024*/ 	.byte	0x00, 0xf5, 0x21, 0x00


	//----- nvinfo : EIATTR_KPARAM_INFO
	.align		4
.L_223:
        /*0028*/ 	.byte	0x04, 0x17
        /*002a*/ 	.short	(.L_225 - .L_224)
.L_224:
        /*002c*/ 	.word	0x00000000
        /*0030*/ 	.short	0x0000
        /*0032*/ 	.short	0x0000
        /*0034*/ 	.byte	0x00, 0xf5, 0x21, 0x00


	//----- nvinfo : EIATTR_SPARSE_MMA_MASK
	.align		4
.L_225:
        /*0038*/ 	.byte	0x03, 0x50
        /*003a*/ 	.short	0x0000


	//----- nvinfo : EIATTR_MAXREG_COUNT
	.align		4
        /*003c*/ 	.byte	0x03, 0x1b
        /*003e*/ 	.short	0x00ff


	//----- nvinfo : EIATTR_MERCURY_ISA_VERSION
	.align		4
        /*0040*/ 	.byte	0x03, 0x5f
        /*0042*/ 	.short	0x0101


	//----- nvinfo : EIATTR_VRC_CTA_INIT_COUNT
	.align		4
        /*0044*/ 	.byte	0x02, 0x4a
	.zero		1
	.zero		1


	//----- nvinfo : EIATTR_EXIT_INSTR_OFFSETS
	.align		4
        /*0048*/ 	.byte	0x04, 0x1c
        /*004a*/ 	.short	(.L_227 - .L_226)


	//   ....[0]....
.L_226:
        /*004c*/ 	.word	0x00000f90


	//----- nvinfo : EIATTR_CRS_STACK_SIZE
	.align		4
.L_227:
        /*0050*/ 	.byte	0x04, 0x1e
        /*0052*/ 	.short	(.L_229 - .L_228)
.L_228:
        /*0054*/ 	.word	0x00000000


	//----- nvinfo : EIATTR_CBANK_PARAM_SIZE
	.align		4
.L_229:
        /*0058*/ 	.byte	0x03, 0x19
        /*005a*/ 	.short	0x0018


	//----- nvinfo : EIATTR_PARAM_CBANK
	.align		4
        /*005c*/ 	.byte	0x04, 0x0a
        /*005e*/ 	.short	(.L_231 - .L_230)
	.align		4
.L_230:
        /*0060*/ 	.word	index@(.nv.constant0._Z8genStateP5StateS0_P7Control)
        /*0064*/ 	.short	0x0380
        /*0066*/ 	.short	0x0018


	//----- nvinfo : EIATTR_SW_WAR
	.align		4
.L_231:
        /*0068*/ 	.byte	0x04, 0x36
        /*006a*/ 	.short	(.L_233 - .L_232)
.L_232:
        /*006c*/ 	.word	0x00000008
.L_233:


//--------------------- .nv.info._Z10genControlP17curandStateXORWOWP7ControlS2_f --------------------------
	.section	.nv.info._Z10genControlP17curandStateXORWOWP7ControlS2_f,"",@"SHT_CUDA_INFO"
	.sectionflags	@""
	.align	4


	//----- nvinfo : EIATTR_CUDA_API_VERSION
	.align		4
        /*0000*/ 	.byte	0x04, 0x37
        /*0002*/ 	.short	(.L_235 - .L_234)
.L_234:
        /*0004*/ 	.word	0x00000082


	//----- nvinfo : EIATTR_KPARAM_INFO
	.align		4
.L_235:
        /*0008*/ 	.byte	0x04, 0x17
        /*000a*/ 	.short	(.L_237 - .L_236)
.L_236:
        /*000c*/ 	.word	0x00000000
        /*0010*/ 	.short	0x0003
        /*0012*/ 	.short	0x0018
        /*0014*/ 	.byte	0x00, 0xf0, 0x11, 0x00


	//----- nvinfo : EIATTR_KPARAM_INFO
	.align		4
.L_237:
        /*0018*/ 	.byte	0x04, 0x17
        /*001a*/ 	.short	(.L_239 - .L_238)
.L_238:
        /*001c*/ 	.word	0x00000000
        /*0020*/ 	.short	0x0002
        /*0022*/ 	.short	0x0010
        /*0024*/ 	.byte	0x00, 0xf5, 0x21, 0x00


	//----- nvinfo : EIATTR_KPARAM_INFO
	.align		4
.L_239:
        /*0028*/ 	.byte	0x04, 0x17
        /*002a*/ 	.short	(.L_241 - .L_240)
.L_240:
        /*002c*/ 	.word	0x00000000
        /*0030*/ 	.short	0x0001
        /*0032*/ 	.short	0x0008
        /*0034*/ 	.byte	0x00, 0xf5, 0x21, 0x00


	//----- nvinfo : EIATTR_KPARAM_INFO
	.align		4
.L_241:
        /*0038*/ 	.byte	0x04, 0x17
        /*003a*/ 	.short	(.L_243 - .L_242)
.L_242:
        /*003c*/ 	.word	0x00000000
        /*0040*/ 	.short	0x0000
        /*0042*/ 	.short	0x0000
        /*0044*/ 	.byte	0x00, 0xf5, 0x21, 0x00


	//----- nvinfo : EIATTR_SPARSE_MMA_MASK
	.align		4
.L_243:
        /*0048*/ 	.byte	0x03, 0x50
        /*004a*/ 	.short	0x0000


	//----- nvinfo : EIATTR_MAXREG_COUNT
	.align		4
        /*004c*/ 	.byte	0x03, 0x1b
        /*004e*/ 	.short	0x00ff


	//----- nvinfo : EIATTR_MERCURY_ISA_VERSION
	.align		4
        /*0050*/ 	.byte	0x03, 0x5f
        /*0052*/ 	.short	0x0101


	//----- nvinfo : EIATTR_VRC_CTA_INIT_COUNT
	.align		4
        /*0054*/ 	.byte	0x02, 0x4a
	.zero		1
	.zero		1


	//----- nvinfo : EIATTR_EXIT_INSTR_OFFSETS
	.align		4
        /*0058*/ 	.byte	0x04, 0x1c
        /*005a*/ 	.short	(.L_245 - .L_244)


	//   ....[0]....
.L_244:
        /*005c*/ 	.word	0x00000c90


	//   ....[1]....
        /*0060*/ 	.word	0x00000cb0


	//   ....[2]....
        /*0064*/ 	.word	0x00000ce0


	//----- nvinfo : EIATTR_CRS_STACK_SIZE
	.align		4
.L_245:
        /*0068*/ 	.byte	0x04, 0x1e
        /*006a*/ 	.short	(.L_247 - .L_246)
.L_246:
        /*006c*/ 	.word	0x00000000


	//----- nvinfo : EIATTR_CBANK_PARAM_SIZE
	.align		4
.L_247:
        /*0070*/ 	.byte	0x03, 0x19
        /*0072*/ 	.short	0x001c


	//----- nvinfo : EIATTR_PARAM_CBANK
	.align		4
        /*0074*/ 	.byte	0x04, 0x0a
        /*0076*/ 	.short	(.L_249 - .L_248)
	.align		4
.L_248:
        /*0078*/ 	.word	index@(.nv.constant0._Z10genControlP17curandStateXORWOWP7ControlS2_f)
        /*007c*/ 	.short	0x0380
        /*007e*/ 	.short	0x001c


	//----- nvinfo : EIATTR_SW_WAR
	.align		4
.L_249:
        /*0080*/ 	.byte	0x04, 0x36
        /*0082*/ 	.short	(.L_251 - .L_250)
.L_250:
        /*0084*/ 	.word	0x00000008
.L_251:


//--------------------- .nv.info._Z13genControlOldP17curandStateXORWOWP7ControlPff --------------------------
	.section	.nv.info._Z13genControlOldP17curandStateXORWOWP7ControlPff,"",@"SHT_CUDA_INFO"
	.sectionflags	@""
	.align	4


	//----- nvinfo : EIATTR_CUDA_API_VERSION
	.align		4
        /*0000*/ 	.byte	0x04, 0x37
        /*0002*/ 	.short	(.L_253 - .L_252)
.L_252:
        /*0004*/ 	.word	0x00000082


	//----- nvinfo : EIATTR_KPARAM_INFO
	.align		4
.L_253:
        /*0008*/ 	.byte	0x04, 0x17
        /*000a*/ 	.short	(.L_255 - .L_254)
.L_254:
        /*000c*/ 	.word	0x00000000
        /*0010*/ 	.short	0x0003
        /*0012*/ 	.short	0x0018
        /*0014*/ 	.byte	0x00, 0xf0, 0x11, 0x00


	//----- nvinfo : EIATTR_KPARAM_INFO
	.align		4
.L_255:
        /*0018*/ 	.byte	0x04, 0x17
        /*001a*/ 	.short	(.L_257 - .L_256)
.L_256:
        /*001c*/ 	.word	0x00000000
        /*0020*/ 	.short	0x0002
        /*0022*/ 	.short	0x0010
        /*0024*/ 	.byte	0x00, 0xf5, 0x21, 0x00


	//----- nvinfo : EIATTR_KPARAM_INFO
	.align		4
.L_257:
        /*0028*/ 	.byte	0x04, 0x17
        /*002a*/ 	.short	(.L_259 - .L_258)
.L_258:
        /*002c*/ 	.word	0x00000000
        /*0030*/ 	.short	0x0001
        /*0032*/ 	.short	0x0008
        /*0034*/ 	.byte	0x00, 0xf5, 0x21, 0x00


	//----- nvinfo : EIATTR_KPARAM_INFO
	.align		4
.L_259:
        /*0038*/ 	.byte	0x04, 0x17
        /*003a*/ 	.short	(.L_261 - .L_260)
.L_260:
        /*003c*/ 	.word	0x00000000
        /*0040*/ 	.short	0x0000
        /*0042*/ 	.short	0x0000
        /*0044*/ 	.byte	0x00, 0xf5, 0x21, 0x00


	//----- nvinfo : EIATTR_SPARSE_MMA_MASK
	.align		4
.L_261:
        /*0048*/ 	.byte	0x03, 0x50
        /*004a*/ 	.short	0x0000


	//----- nvinfo : EIATTR_MAXREG_COUNT
	.align		4
        /*004c*/ 	.byte	0x03, 0x1b
        /*004e*/ 	.short	0x00ff


	//----- nvinfo : EIATTR_MERCURY_ISA_VERSION
	.align		4
        /*0050*/ 	.byte	0x03, 0x5f
        /*0052*/ 	.short	0x0101


	//----- nvinfo : EIATTR_VRC_CTA_INIT_COUNT
	.align		4
        /*0054*/ 	.byte	0x02, 0x4a
	.zero		1
	.zero		1


	//----- nvinfo : EIATTR_EXIT_INSTR_OFFSETS
	.align		4
        /*0058*/ 	.byte	0x04, 0x1c
        /*005a*/ 	.short	(.L_263 - .L_262)


	//   ....[0]....
.L_262:
        /*005c*/ 	.word	0x00000c90


	//   ....[1]....
        /*0060*/ 	.word	0x00000cb0


	//   ....[2]....
        /*0064*/ 	.word	0x00000ce0


	//----- nvinfo : EIATTR_CRS_STACK_SIZE
	.align		4
.L_263:
        /*0068*/ 	.byte	0x04, 0x1e
        /*006a*/ 	.short	(.L_265 - .L_264)
.L_264:
        /*006c*/ 	.word	0x00000000


	//----- nvinfo : EIATTR_CBANK_PARAM_SIZE
	.align		4
.L_265:
        /*0070*/ 	.byte	0x03, 0x19
        /*0072*/ 	.short	0x001c


	//----- nvinfo : EIATTR_PARAM_CBANK
	.align		4
        /*0074*/ 	.byte	0x04, 0x0a
        /*0076*/ 	.short	(.L_267 - .L_266)
	.align		4
.L_266:
        /*0078*/ 	.word	index@(.nv.constant0._Z13genControlOldP17curandStateXORWOWP7ControlPff)
        /*007c*/ 	.short	0x0380
        /*007e*/ 	.short	0x001c


	//----- nvinfo : EIATTR_SW_WAR
	.align		4
.L_267:
        /*0080*/ 	.byte	0x04, 0x36
        /*0082*/ 	.short	(.L_269 - .L_268)
.L_268:
        /*0084*/ 	.word	0x00000008
.L_269:


//--------------------- .nv.info._Z10normalRandP17curandStateXORWOWPff --------------------------
	.section	.nv.info._Z10normalRandP17curandStateXORWOWPff,"",@"SHT_CUDA_INFO"
	.sectionflags	@""
	.align	4


	//----- nvinfo : EIATTR_CUDA_API_VERSION
	.align		4
        /*0000*/ 	.byte	0x04, 0x37
        /*0002*/ 	.short	(.L_271 - .L_270)
.L_270:
        /*0004*/ 	.word	0x00000082


	//----- nvinfo : EIATTR_KPARAM_INFO
	.align		4
.L_271:
        /*0008*/ 	.byte	0x04, 0x17
        /*000a*/ 	.short	(.L_273 - .L_272)
.L_272:
        /*000c*/ 	.word	0x00000000
        /*0010*/ 	.short	0x0002
        /*0012*/ 	.short	0x0010
        /*0014*/ 	.byte	0x00, 0xf0, 0x11, 0x00


	//----- nvinfo : EIATTR_KPARAM_INFO
	.align		4
.L_273:
        /*0018*/ 	.byte	0x04, 0x17
        /*001a*/ 	.short	(.L_275 - .L_274)
.L_274:
        /*001c*/ 	.word	0x00000000
        /*0020*/ 	.short	0x0001
        /*0022*/ 	.short	0x0008
        /*0024*/ 	.byte	0x00, 0xf5, 0x21, 0x00


	//----- nvinfo : EIATTR_KPARAM_INFO
	.align		4
.L_275:
        /*0028*/ 	.byte	0x04, 0x17
        /*002a*/ 	.short	(.L_277 - .L_276)
.L_276:
        /*002c*/ 	.word	0x00000000
        /*0030*/ 	.short	0x0000
        /*0032*/ 	.short	0x0000
        /*0034*/ 	.byte	0x00, 0xf5, 0x21, 0x00


	//----- nvinfo : EIATTR_SPARSE_MMA_MASK
	.align		4
.L_277:
        /*0038*/ 	.byte	0x03, 0x50
        /*003a*/ 	.short	0x0000


	//----- nvinfo : EIATTR_MAXREG_COUNT
	.align		4
        /*003c*/ 	.byte	0x03, 0x1b
        /*003e*/ 	.short	0x00ff


	//----- nvinfo : EIATTR_MERCURY_ISA_VERSION
	.align		4
        /*0040*/ 	.byte	0x03, 0x5f
        /*0042*/ 	.short	0x0101


	//----- nvinfo : EIATTR_VRC_CTA_INIT_COUNT
	.align		4
        /*0044*/ 	.byte	0x02, 0x4a
	.zero		1
	.zero		1


	//----- nvinfo : EIATTR_EXIT_INSTR_OFFSETS
	.align		4
        /*0048*/ 	.byte	0x04, 0x1c
        /*004a*/ 	.short	(.L_279 - .L_278)


	//   ....[0]....
.L_278:
        /*004c*/ 	.word	0x00000610


	//----- nvinfo : EIATTR_CRS_STACK_SIZE
	.align		4
.L_279:
        /*0050*/ 	.byte	0x04, 0x1e
        /*0052*/ 	.short	(.L_281 - .L_280)
.L_280:
        /*0054*/ 	.word	0x00000000


	//----- nvinfo : EIATTR_CBANK_PARAM_SIZE
	.align		4
.L_281:
        /*0058*/ 	.byte	0x03, 0x19
        /*005a*/ 	.short	0x0014


	//----- nvinfo : EIATTR_PARAM_CBANK
	.align		4
        /*005c*/ 	.byte	0x04, 0x0a
        /*005e*/ 	.short	(.L_283 - .L_282)
	.align		4
.L_282:
        /*0060*/ 	.word	index@(.nv.constant0._Z10normalRandP17curandStateXORWOWPff)
        /*0064*/ 	.short	0x0380
        /*0066*/ 	.short	0x0014


	//----- nvinfo : EIATTR_SW_WAR
	.align		4
.L_283:
        /*0068*/ 	.byte	0x04, 0x36
        /*006a*/ 	.short	(.L_285 - .L_284)
.L_284:
        /*006c*/ 	.word	0x00000008
.L_285:


//--------------------- .nv.info._Z10initCurandP17curandStateXORWOWm --------------------------
	.section	.nv.info._Z10initCurandP17curandStateXORWOWm,"",@"SHT_CUDA_INFO"
	.sectionflags	@""
	.align	4


	//----- nvinfo : EIATTR_CUDA_API_VERSION
	.align		4
        /*0000*/ 	.byte	0x04, 0x37
        /*0002*/ 	.short	(.L_287 - .L_286)
.L_286:
        /*0004*/ 	.word	0x00000082


	//----- nvinfo : EIATTR_KPARAM_INFO
	.align		4
.L_287:
        /*0008*/ 	.byte	0x04, 0x17
        /*000a*/ 	.short	(.L_289 - .L_288)
.L_288:
        /*000c*/ 	.word	0x00000000
        /*0010*/ 	.short	0x0001
        /*0012*/ 	.short	0x0008
        /*0014*/ 	.byte	0x00, 0xf0, 0x21, 0x00


	//----- nvinfo : EIATTR_KPARAM_INFO
	.align		4
.L_289:
        /*0018*/ 	.byte	0x04, 0x17
        /*001a*/ 	.short	(.L_291 - .L_290)
.L_290:
        /*001c*/ 	.word	0x00000000
        /*0020*/ 	.short	0x0000
        /*0022*/ 	.short	0x0000
        /*0024*/ 	.byte	0x00, 0xf5, 0x21, 0x00


	//----- nvinfo : EIATTR_SPARSE_MMA_MASK
	.align		4
.L_291:
        /*0028*/ 	.byte	0x03, 0x50
        /*002a*/ 	.short	0x0000


	//----- nvinfo : EIATTR_MAXREG_COUNT
	.align		4
        /*002c*/ 	.byte	0x03, 0x1b
        /*002e*/ 	.short	0x00ff


	//----- nvinfo : EIATTR_MERCURY_ISA_VERSION
	.align		4
        /*0030*/ 	.byte	0x03, 0x5f
        /*0032*/ 	.short	0x0101


	//----- nvinfo : EIATTR_VRC_CTA_INIT_COUNT
	.align		4
        /*0034*/ 	.byte	0x02, 0x4a
	.zero		1
	.zero		1


	//----- nvinfo : EIATTR_EXIT_INSTR_OFFSETS
	.align		4
        /*0038*/ 	.byte	0x04, 0x1c
        /*003a*/ 	.short	(.L_293 - .L_292)


	//   ....[0]....
.L_292:
        /*003c*/ 	.word	0x00000ed0


	//----- nvinfo : EIATTR_CRS_STACK_SIZE
	.align		4
.L_293:
        /*0040*/ 	.byte	0x04, 0x1e
        /*0042*/ 	.short	(.L_295 - .L_294)
.L_294:
        /*0044*/ 	.word	0x00000000


	//----- nvinfo : EIATTR_CBANK_PARAM_SIZE
	.align		4
.L_295:
        /*0048*/ 	.byte	0x03, 0x19
        /*004a*/ 	.short	0x0010


	//----- nvinfo : EIATTR_PARAM_CBANK
	.align		4
        /*004c*/ 	.byte	0x04, 0x0a
        /*004e*/ 	.short	(.L_297 - .L_296)
	.align		4
.L_296:
        /*0050*/ 	.word	index@(.nv.constant0._Z10initCurandP17curandStateXORWOWm)
        /*0054*/ 	.short	0x0380
        /*0056*/ 	.short	0x0010


	//----- nvinfo : EIATTR_SW_WAR
	.align		4
.L_297:
        /*0058*/ 	.byte	0x04, 0x36
        /*005a*/ 	.short	(.L_299 - .L_298)
.L_298:
        /*005c*/ 	.word	0x00000008
.L_299:


//--------------------- .nv.info._Z8printVarPf    --------------------------
	.section	.nv.info._Z8printVarPf,"",@"SHT_CUDA_INFO"
	.sectionflags	@""
	.align	4


	//----- nvinfo : EIATTR_CUDA_API_VERSION
	.align		4
        /*0000*/ 	.byte	0x04, 0x37
        /*0002*/ 	.short	(.L_301 - .L_300)
.L_300:
        /*0004*/ 	.word	0x00000082


	//----- nvinfo : EIATTR_KPARAM_INFO
	.align		4
.L_301:
        /*0008*/ 	.byte	0x04, 0x17
        /*000a*/ 	.short	(.L_303 - .L_302)
.L_302:
        /*000c*/ 	.word	0x00000000
        /*0010*/ 	.short	0x0000
        /*0012*/ 	.short	0x0000
        /*0014*/ 	.byte	0x00, 0xf5, 0x21, 0x00


	//----- nvinfo : EIATTR_SPARSE_MMA_MASK
	.align		4
.L_303:
        /*0018*/ 	.byte	0x03, 0x50
        /*001a*/ 	.short	0x0000


	//----- nvinfo : EIATTR_MAXREG_COUNT
	.align		4
        /*001c*/ 	.byte	0x03, 0x1b
        /*001e*/ 	.short	0x00ff


	//----- nvinfo : EIATTR_EXTERNS
	.align		4
        /*0020*/ 	.byte	0x04, 0x0f
        /*0022*/ 	.short	(.L_305 - .L_304)


	//   ....[0]....
	.align		4
.L_304:
        /*0024*/ 	.word	index@(vprintf)


	//----- nvinfo : EIATTR_MERCURY_ISA_VERSION
	.align		4
.L_305:
        /*0028*/ 	.byte	0x03, 0x5f
        /*002a*/ 	.short	0x0101


	//----- nvinfo : EIATTR_VRC_CTA_INIT_COUNT
	.align		4
        /*002c*/ 	.byte	0x02, 0x4a
	.zero		1
	.zero		1


	//----- nvinfo : EIATTR_SYSCALL_OFFSETS
	.align		4
        /*0030*/ 	.byte	0x04, 0x46
        /*0032*/ 	.short	(.L_307 - .L_306)


	//   ....[0]....
.L_306:
        /*0034*/ 	.word	0x00000110


	//----- nvinfo : EIATTR_EXIT_INSTR_OFFSETS
	.align		4
.L_307:
        /*0038*/ 	.byte	0x04, 0x1c
        /*003a*/ 	.short	(.L_309 - .L_308)


	//   ....[0]....
.L_308:
        /*003c*/ 	.word	0x00000120


	//----- nvinfo : EIATTR_CBANK_PARAM_SIZE
	.align		4
.L_309:
        /*0040*/ 	.byte	0x03, 0x19
        /*0042*/ 	.short	0x0008


	//----- nvinfo : EIATTR_PARAM_CBANK
	.align		4
        /*0044*/ 	.byte	0x04, 0x0a
        /*0046*/ 	.short	(.L_311 - .L_310)
	.align		4
.L_310:
        /*0048*/ 	.word	index@(.nv.constant0._Z8printVarPf)
        /*004c*/ 	.short	0x0380
        /*004e*/ 	.short	0x0008


	//----- nvinfo : EIATTR_SW_WAR
	.align		4
.L_311:
        /*0050*/ 	.byte	0x04, 0x36
        /*0052*/ 	.short	(.L_313 - .L_312)
.L_312:
        /*0054*/ 	.word	0x00000008
.L_313:


//--------------------- .nv.info._Z13sum_reductionPfS_ --------------------------
	.section	.nv.info._Z13sum_reductionPfS_,"",@"SHT_CUDA_INFO"
	.sectionflags	@""
	.align	4


	//----- nvinfo : EIATTR_CUDA_API_VERSION
	.align		4
        /*0000*/ 	.byte	0x04, 0x37
        /*0002*/ 	.short	(.L_315 - .L_314)
.L_314:
        /*0004*/ 	.word	0x00000082


	//----- nvinfo : EIATTR_KPARAM_INFO
	.align		4
.L_315:
        /*0008*/ 	.byte	0x04, 0x17
        /*000a*/ 	.short	(.L_317 - .L_316)
.L_316:
        /*000c*/ 	.word	0x00000000
        /*0010*/ 	.short	0x0001
        /*0012*/ 	.short	0x0008
        /*0014*/ 	.byte	0x00, 0xf5, 0x21, 0x00


	//----- nvinfo : EIATTR_KPARAM_INFO
	.align		4
.L_317:
        /*0018*/ 	.byte	0x04, 0x17
        /*001a*/ 	.short	(.L_319 - .L_318)
.L_318:
        /*001c*/ 	.word	0x00000000
        /*0020*/ 	.short	0x0000
        /*0022*/ 	.short	0x0000
        /*0024*/ 	.byte	0x00, 0xf5, 0x21, 0x00


	//----- nvinfo : EIATTR_SPARSE_MMA_MASK
	.align		4
.L_319:
        /*0028*/ 	.byte	0x03, 0x50
        /*002a*/ 	.short	0x0000


	//----- nvinfo : EIATTR_MAXREG_COUNT
	.align		4
        /*002c*/ 	.byte	0x03, 0x1b
        /*002e*/ 	.short	0x00ff


	//----- nvinfo : EIATTR_NUM_BARRIERS
	.align		4
        /*0030*/ 	.byte	0x02, 0x4c
        /*0032*/ 	.byte	0x01
	.zero		1


	//----- nvinfo : EIATTR_MERCURY_ISA_VERSION
	.align		4
        /*0034*/ 	.byte	0x03, 0x5f
        /*0036*/ 	.short	0x0101


	//----- nvinfo : EIATTR_VRC_CTA_INIT_COUNT
	.align		4
        /*0038*/ 	.byte	0x02, 0x4a
	.zero		1
	.zero		1


	//----- nvinfo : EIATTR_EXIT_INSTR_OFFSETS
	.align		4
        /*003c*/ 	.byte	0x04, 0x1c
        /*003e*/ 	.short	(.L_321 - .L_320)


	//   ....[0]....
.L_320:
        /*0040*/ 	.word	0x00000230


	//   ....[1]....
        /*0044*/ 	.word	0x000002b0


	//----- nvinfo : EIATTR_CBANK_PARAM_SIZE
	.align		4
.L_321:
        /*0048*/ 	.byte	0x03, 0x19
        /*004a*/ 	.short	0x0010


	//----- nvinfo : EIATTR_PARAM_CBANK
	.align		4
        /*004c*/ 	.byte	0x04, 0x0a
        /*004e*/ 	.short	(.L_323 - .L_322)
	.align		4
.L_322:
        /*0050*/ 	.word	index@(.nv.constant0._Z13sum_reductionPfS_)
        /*0054*/ 	.short	0x0380
        /*0056*/ 	.short	0x0010


	//----- nvinfo : EIATTR_SW_WAR
	.align		4
.L_323:
        /*0058*/ 	.byte	0x04, 0x36
        /*005a*/ 	.short	(.L_325 - .L_324)
.L_324:
        /*005c*/ 	.word	0x00000008
.L_325:


//--------------------- .nv.callgraph             --------------------------
	.section	.nv.callgraph,"",@"SHT_CUDA_CALLGRAPH"
	.align	4
	.sectionentsize	8
	.align		4
        /*0000*/ 	.word	0x00000000
	.align		4
        /*0004*/ 	.word	0xffffffff
	.align		4
        /*0008*/ 	.word	index@(_Z4testP5State)
	.align		4
        /*000c*/ 	.word	index@(vprintf)
	.align		4
        /*0010*/ 	.word	index@(_Z8printVarPf)
	.align		4
        /*0014*/ 	.word	index@(vprintf)
	.align		4
        /*0018*/ 	.word	0x00000000
	.align		4
        /*001c*/ 	.word	0xfffffffe
	.align		4
        /*0020*/ 	.word	0x00000000
	.align		4
        /*0024*/ 	.word	0xfffffffd
	.align		4
        /*0028*/ 	.word	0x00000000
	.align		4
        /*002c*/ 	.word	0xfffffffc


//--------------------- .nv.constant4             --------------------------
	.section	.nv.constant4,"a",@progbits
	.align	8
	.align		8
.nv.constant4:
        /*0000*/ 	.dword	precalc_xorwow_matrix
	.align		8
        /*0008*/ 	.dword	precalc_xorwow_offset_matrix
	.align		8
        /*0010*/ 	.dword	mrg32k3aM1
	.align		8
        /*0018*/ 	.dword	mrg32k3aM2
	.align		8
        /*0020*/ 	.dword	mrg32k3aM1SubSeq
	.align		8
        /*0028*/ 	.dword	mrg32k3aM2SubSeq
	.align		8
        /*0030*/ 	.dword	mrg32k3aM1Seq
	.align		8
        /*0038*/ 	.dword	mrg32k3aM2Seq
	.align		8
        /*0040*/ 	.dword	$str
	.align		8
        /*0048*/ 	.dword	$str$1
	.align		8
        /*0050*/ 	.dword	__cudart_i2opi_f
	.align		8
        /*0058*/ 	.dword	vprintf


//--------------------- .nv.constant3             --------------------------
	.section	.nv.constant3,"a",@progbits
	.align	8
.nv.constant3:
	.type		__cr_lgamma_table,@object
	.size		__cr_lgamma_table,(.L_8 - __cr_lgamma_table)
__cr_lgamma_table:
        /*0000*/ 	.byte	0x00, 0x00, 0x00, 0x00, 0x00, 0x00, 0x00, 0x00, 0x00, 0x00, 0x00, 0x00, 0x00, 0x00, 0x00, 0x00
        /*0010*/ 	.byte	0xef, 0x39, 0xfa, 0xfe, 0x42, 0x2e, 0xe6, 0x3f, 0x02, 0x20, 0x2a, 0xfa, 0x0b, 0xab, 0xfc, 0x3f
        /*0020*/ 	.byte	0xf9, 0x2c, 0x92, 0x7c, 0xa7, 0x6c, 0x09, 0x40, 0xc9, 0x79, 0x44, 0x3c, 0x64, 0x26, 0x13, 0x40
        /*0030*/ 	.byte	0xca, 0x01, 0xcf, 0x3a, 0x27, 0x51, 0x1a, 0x40, 0x30, 0xcc, 0x2d, 0xf3, 0xe1, 0x0c, 0x21, 0x40
        /*0040*/ 	.byte	0x0d, 0xb7, 0xfc, 0x82, 0x8e, 0x35, 0x25, 0x40
.L_8:


//--------------------- .text._Z14wsum_reductionP7ControlS0_ --------------------------
	.section	.text._Z14wsum_reductionP7ControlS0_,"ax",@progbits
	.align	128
        .global         _Z14wsum_reductionP7ControlS0_
        .type           _Z14wsum_reductionP7ControlS0_,@function
        .size           _Z14wsum_reductionP7ControlS0_,(.L_x_163 - _Z14wsum_reductionP7ControlS0_)
        .other          _Z14wsum_reductionP7ControlS0_,@"STO_CUDA_ENTRY STV_DEFAULT"
_Z14wsum_reductionP7ControlS0_:
.text._Z14wsum_reductionP7ControlS0_:
[----:B------:R-:W-:Y:S01]  /*0000*/  LDC R1, c[0x0][0x37c] ;  /* 0x0000df00ff017b82 */ /* 0x000fe20000000800 */
[----:B------:R-:W0:Y:S07]  /*0010*/  S2R R13, SR_TID.X ;  /* 0x00000000000d7919 */ /* 0x000e2e0000002100 */
[----:B------:R-:W1:Y:S01]  /*0020*/  LDC.64 R2, c[0x0][0x380] ;  /* 0x0000e000ff027b82 */ /* 0x000e620000000a00 */
[----:B------:R-:W0:Y:S01]  /*0030*/  LDCU UR4, c[0x0][0x370] ;  /* 0x00006e00ff0477ac */ /* 0x000e220008000800 */
[----:B------:R-:W0:Y:S01]  /*0040*/  S2R R8, SR_CTAID.X ;  /* 0x0000000000087919 */ /* 0x000e220000002500 */
[----:B------:R-:W2:Y:S01]  /*0050*/  LDCU.64 UR6, c[0x0][0x358] ;  /* 0x00006b00ff0677ac */ /* 0x000ea20008000a00 */
[----:B0-----:R-:W-:-:S04]  /*0060*/  IMAD R5, R13, UR4, R8 ;  /* 0x000000040d057c24 */ /* 0x001fc8000f8e0208 */
[----:B-1----:R-:W-:-:S05]  /*0070*/  IMAD.WIDE R2, R5, 0xc, R2 ;  /* 0x0000000c05027825 */ /* 0x002fca00078e0202 */
[----:B--2---:R-:W2:Y:S04]  /*0080*/  LDG.E R5, desc[UR6][R2.64] ;  /* 0x0000000602057981 */ /* 0x004ea8000c1e1900 */
[----:B------:R-:W3:Y:S04]  /*0090*/  LDG.E R7, desc[UR6][R2.64+0x4] ;  /* 0x0000040602077981 */ /* 0x000ee8000c1e1900 */
[----:B------:R-:W4:Y:S01]  /*00a0*/  LDG.E R9, desc[UR6][R2.64+0x8] ;  /* 0x0000080602097981 */ /* 0x000f22000c1e1900 */
[----:B------:R-:W-:Y:S01]  /*00b0*/  MOV R0, 0x400 ;  /* 0x0000040000007802 */ /* 0x000fe20000000f00 */
[----:B------:R-:W0:Y:S01]  /*00c0*/  LDCU UR4, c[0x0][0x360] ;  /* 0x00006c00ff0477ac */ /* 0x000e220008000800 */
[----:B------:R-:W1:Y:S01]  /*00d0*/  S2R R11, SR_CgaCtaId ;  /* 0x00000000000b7919 */ /* 0x000e620000008800 */
[----:B0-----:R-:W-:Y:S01]  /*00e0*/  UISETP.GE.U32.AND UP0, UPT, UR4, 0x2, UPT ;  /* 0x000000020400788c */ /* 0x001fe2000bf06070 */
[----:B-1----:R-:W-:-:S05]  /*00f0*/  LEA R0, R11, R0, 0x18 ;  /* 0x000000000b007211 */ /* 0x002fca00078ec0ff */
[----:B------:R-:W-:-:S05]  /*0100*/  IMAD R0, R13, 0xc, R0 ;  /* 0x0000000c0d007824 */ /* 0x000fca00078e0200 */
[----:B--2---:R0:W-:Y:S04]  /*0110*/  STS [R0], R5 ;  /* 0x0000000500007388 */ /* 0x0041e80000000800 */
[----:B---3--:R0:W-:Y:S04]  /*0120*/  STS [R0+0x4], R7 ;  /* 0x0000040700007388 */ /* 0x0081e80000000800 */
[----:B----4-:R0:W-:Y:S01]  /*0130*/  STS [R0+0x8], R9 ;  /* 0x0000080900007388 */ /* 0x0101e20000000800 */
[----:B------:R-:W-:Y:S06]  /*0140*/  BAR.SYNC.DEFER_BLOCKING 0x0 ;  /* 0x0000000000007b1d */ /* 0x000fec0000010000 */
[----:B------:R-:W-:Y:S05]  /*0150*/  BRA.U !UP0, `(.L_x_0) ;  /* 0x00000001084c7547 */ /* 0x000fea000b800000 */
[----:B------:R-:W-:-:S07]  /*0160*/  MOV R2, UR4 ;  /* 0x0000000400027c02 */ /* 0x000fce0008000f00 */
.L_x_3:
[----:B------:R-:W-:Y:S01]  /*0170*/  SHF.R.U32.HI R6, RZ, 0x1, R2 ;  /* 0x00000001ff067819 */ /* 0x000fe20000011602 */
[----:B------:R-:W-:Y:S03]  /*0180*/  BSSY.RECONVERGENT B0, `(.L_x_1) ;  /* 0x000000c000007945 */ /* 0x000fe60003800200 */
[----:B------:R-:W-:-:S13]  /*0190*/  ISETP.GE.U32.AND P0, PT, R13, R6, PT ;  /* 0x000000060d00720c */ /* 0x000fda0003f06070 */
[----:B-1----:R-:W-:Y:S05]  /*01a0*/  @P0 BRA `(.L_x_2) ;  /* 0x0000000000240947 */ /* 0x002fea0003800000 */
[----:B------:R-:W-:Y:S01]  /*01b0*/  IMAD R3, R6, 0xc, R0 ;  /* 0x0000000c06037824 */ /* 0x000fe200078e0200 */
[----:B0-----:R-:W-:Y:S04]  /*01c0*/  LDS R5, [R0] ;  /* 0x0000000000057984 */ /* 0x001fe80000000800 */
[----:B------:R-:W0:Y:S04]  /*01d0*/  LDS R4, [R3] ;  /* 0x0000000003047984 */ /* 0x000e280000000800 */
[----:B------:R-:W-:Y:S01]  /*01e0*/  LDS R7, [R0+0x4] ;  /* 0x0000040000077984 */ /* 0x000fe20000000800 */
[----:B0-----:R-:W-:-:S05]  /*01f0*/  FADD R5, R4, R5 ;  /* 0x0000000504057221 */ /* 0x001fca0000000000 */
[----:B------:R-:W-:Y:S04]  /*0200*/  STS [R0], R5 ;  /* 0x0000000500007388 */ /* 0x000fe80000000800 */
[----:B------:R-:W0:Y:S02]  /*0210*/  LDS R4, [R3+0x4] ;  /* 0x0000040003047984 */ /* 0x000e240000000800 */
[----:B0-----:R-:W-:-:S05]  /*0220*/  FADD R7, R4, R7 ;  /* 0x0000000704077221 */ /* 0x001fca0000000000 */
[----:B------:R1:W-:Y:S02]  /*0230*/  STS [R0+0x4], R7 ;  /* 0x0000040700007388 */ /* 0x0003e40000000800 */
.L_x_2:
[----:B------:R-:W-:Y:S05]  /*0240*/  BSYNC.RECONVERGENT B0 ;  /* 0x0000000000007941 */ /* 0x000fea0003800200 */
.L_x_1:
[----:B------:R-:W-:Y:S01]  /*0250*/  BAR.SYNC.DEFER_BLOCKING 0x0 ;  /* 0x0000000000007b1d */ /* 0x000fe20000010000 */
[----:B------:R-:W-:Y:S02]  /*0260*/  ISETP.GT.U32.AND P0, PT, R2, 0x3, PT ;  /* 0x000000030200780c */ /* 0x000fe40003f04070 */
[----:B------:R-:W-:-:S11]  /*0270*/  MOV R2, R6 ;  /* 0x0000000600027202 */ /* 0x000fd60000000f00 */
[----:B------:R-:W-:Y:S05]  /*0280*/  @P0 BRA `(.L_x_3) ;  /* 0xfffffffc00b80947 */ /* 0x000fea000383ffff */
.L_x_0:
[----:B------:R-:W-:-:S13]  /*0290*/  ISETP.NE.AND P0, PT, R13, RZ, PT ;  /* 0x000000ff0d00720c */ /* 0x000fda0003f05270 */
[----:B------:R-:W-:Y:S05]  /*02a0*/  @P0 EXIT ;  /* 0x000000000000094d */ /* 0x000fea0003800000 */
[----:B------:R-:W2:Y:S01]  /*02b0*/  S2UR UR5, SR_CgaCtaId ;  /* 0x00000000000579c3 */ /* 0x000ea20000008800 */
[----:B------:R-:W-:-:S07]  /*02c0*/  UMOV UR4, 0x400 ;  /* 0x0000040000047882 */ /* 0x000fce0000000000 */
[----:B------:R-:W3:Y:S01]  /*02d0*/  LDC.64 R2, c[0x0][0x388] ;  /* 0x0000e200ff027b82 */ /* 0x000ee20000000a00 */
[----:B--2---:R-:W-:Y:S01]  /*02e0*/  ULEA UR4, UR5, UR4, 0x18 ;  /* 0x0000000405047291 */ /* 0x004fe2000f8ec0ff */
[----:B---3--:R-:W-:-:S08]  /*02f0*/  IMAD.WIDE.U32 R2, R8, 0xc, R2 ;  /* 0x0000000c08027825 */ /* 0x008fd000078e0002 */
[----:B01----:R-:W0:Y:S04]  /*0300*/  LDS.128 R4, [UR4] ;  /* 0x00000004ff047984 */ /* 0x003e280008000c00 */
[----:B0-----:R-:W-:Y:S04]  /*0310*/  STG.E desc[UR6][R2.64], R4 ;  /* 0x0000000402007986 */ /* 0x001fe8000c101906 */
[----:B------:R-:W-:Y:S04]  /*0320*/  STG.E desc[UR6][R2.64+0x4], R5 ;  /* 0x0000040502007986 */ /* 0x000fe8000c101906 */
[----:B------:R-:W-:Y:S01]  /*0330*/  STG.E desc[UR6][R2.64+0x8], R6 ;  /* 0x0000080602007986 */ /* 0x000fe2000c101906 */
[----:B------:R-:W-:Y:S05]  /*0340*/  EXIT ;  /* 0x000000000000794d */ /* 0x000fea0003800000 */
.L_x_4:
[----:B------:R-:W-:-:S00]  /*0350*/  BRA `(.L_x_4) ;  /* 0xfffffffc00fc7947 */ /* 0x000fc0000383ffff */
[----:B------:R-:W-:-:S00]  /*0360*/  NOP ;  /* 0x0000000000007918 */ /* 0x000fc00000000000 */
        /* <DEDUP_REMOVED lines=9> */
.L_x_163:


//--------------------- .text._Z4genWP7ControlPfS1_S0_ --------------------------
	.section	.text._Z4genWP7ControlPfS1_S0_,"ax",@progbits
	.align	128
        .global         _Z4genWP7ControlPfS1_S0_
        .type           _Z4genWP7ControlPfS1_S0_,@function
        .size           _Z4genWP7ControlPfS1_S0_,(.L_x_155 - _Z4genWP7ControlPfS1_S0_)
        .other          _Z4genWP7ControlPfS1_S0_,@"STO_CUDA_ENTRY STV_DEFAULT"
_Z4genWP7ControlPfS1_S0_:
.text._Z4genWP7ControlPfS1_S0_:
[----:B------:R-:W-:Y:S08]  /*0000*/  LDC R1, c[0x0][0x37c] ;  /* 0x0000df00ff017b82 */ /* 0x000ff00000000800 */
[----:B------:R-:W0:Y:S01]  /*0010*/  LDC.64 R2, c[0x0][0x388] ;  /* 0x0000e200ff027b82 */ /* 0x000e220000000a00 */
[----:B------:R-:W1:Y:S01]  /*0020*/  S2R R9, SR_CTAID.X ;  /* 0x0000000000097919 */ /* 0x000e620000002500 */
[----:B------:R-:W0:Y:S06]  /*0030*/  LDCU.64 UR6, c[0x0][0x358] ;  /* 0x00006b00ff0677ac */ /* 0x000e2c0008000a00 */
[----:B------:R-:W1:Y:S01]  /*0040*/  LDC.64 R4, c[0x0][0x390] ;  /* 0x0000e400ff047b82 */ /* 0x000e620000000a00 */
[----:B0-----:R0:W2:Y:S01]  /*0050*/  LDG.E R3, desc[UR6][R2.64] ;  /* 0x0000000602037981 */ /* 0x0010a2000c1e1900 */
[----:B-1----:R-:W-:-:S05]  /*0060*/  IMAD.WIDE.U32 R4, R9, 0x4, R4 ;  /* 0x0000000409047825 */ /* 0x002fca00078e0004 */
[----:B------:R-:W3:Y:S01]  /*0070*/  LDG.E R0, desc[UR6][R4.64] ;  /* 0x0000000604007981 */ /* 0x000ee2000c1e1900 */
[----:B------:R-:W0:Y:S01]  /*0080*/  LDCU UR4, c[0x0][0x360] ;  /* 0x00006c00ff0477ac */ /* 0x000e220008000800 */
[----:B------:R-:W0:Y:S02]  /*0090*/  S2R R10, SR_TID.X ;  /* 0x00000000000a7919 */ /* 0x000e240000002100 */
[----:B0-----:R-:W-:Y:S01]  /*00a0*/  IMAD R2, R9, UR4, R10 ;  /* 0x0000000409027c24 */ /* 0x001fe2000f8e020a */
[----:B--2---:R-:W0:Y:S08]  /*00b0*/  MUFU.RCP R6, R3 ;  /* 0x0000000300067308 */ /* 0x004e300000001000 */
[----:B---3--:R-:W1:Y:S01]  /*00c0*/  FCHK P0, R0, R3 ;  /* 0x0000000300007302 */ /* 0x008e620000000000 */
[----:B0-----:R-:W-:-:S04]  /*00d0*/  FFMA R7, -R3, R6, 1 ;  /* 0x3f80000003077423 */ /* 0x001fc80000000106 */
[----:B------:R-:W-:-:S04]  /*00e0*/  FFMA R7, R6, R7, R6 ;  /* 0x0000000706077223 */ /* 0x000fc80000000006 */
[----:B------:R-:W-:-:S04]  /*00f0*/  FFMA R6, R0, R7, RZ ;  /* 0x0000000700067223 */ /* 0x000fc800000000ff */
[----:B------:R-:W-:-:S04]  /*0100*/  FFMA R8, -R3, R6, R0 ;  /* 0x0000000603087223 */ /* 0x000fc80000000100 */
[----:B------:R-:W-:Y:S01]  /*0110*/  FFMA R8, R7, R8, R6 ;  /* 0x0000000807087223 */ /* 0x000fe20000000006 */
[----:B-1----:R-:W-:Y:S06]  /*0120*/  @!P0 BRA `(.L_x_5) ;  /* 0x00000000000c8947 */ /* 0x002fec0003800000 */
[----:B------:R-:W-:-:S07]  /*0130*/  MOV R4, 0x150 ;  /* 0x0000015000047802 */ /* 0x000fce0000000f00 */
[----:B------:R-:W-:Y:S05]  /*0140*/  CALL.REL.NOINC `($__internal_0_$__cuda_sm3x_div_rn_noftz_f32_slowpath) ;  /* 0x0000000000407944 */ /* 0x000fea0003c00000 */
[----:B------:R-:W-:-:S07]  /*0150*/  IMAD.MOV.U32 R8, RZ, RZ, R0 ;  /* 0x000000ffff087224 */ /* 0x000fce00078e0000 */
.L_x_5:
[----:B------:R-:W0:Y:S08]  /*0160*/  LDC.64 R4, c[0x0][0x398] ;  /* 0x0000e600ff047b82 */ /* 0x000e300000000a00 */
[----:B------:R-:W1:Y:S01]  /*0170*/  LDC.64 R6, c[0x0][0x380] ;  /* 0x0000e000ff067b82 */ /* 0x000e620000000a00 */
[----:B0-----:R-:W-:-:S05]  /*0180*/  IMAD.WIDE R4, R2, 0xc, R4 ;  /* 0x0000000c02047825 */ /* 0x001fca00078e0204 */
[----:B------:R-:W2:Y:S01]  /*0190*/  LDG.E R9, desc[UR6][R4.64] ;  /* 0x0000000604097981 */ /* 0x000ea2000c1e1900 */
[----:B-1----:R-:W-:Y:S01]  /*01a0*/  IMAD.WIDE R2, R2, 0xc, R6 ;  /* 0x0000000c02027825 */ /* 0x002fe200078e0206 */
[----:B------:R-:W0:Y:S03]  /*01b0*/  S2UR UR5, SR_CgaCtaId ;  /* 0x00000000000579c3 */ /* 0x000e260000008800 */
[----:B--2---:R-:W-:-:S05]  /*01c0*/  FMUL R9, R9, R8 ;  /* 0x0000000809097220 */ /* 0x004fca0000400000 */
[----:B------:R-:W-:Y:S04]  /*01d0*/  STG.E desc[UR6][R2.64], R9 ;  /* 0x0000000902007986 */ /* 0x000fe8000c101906 */
[----:B------:R-:W2:Y:S01]  /*01e0*/  LDG.E R7, desc[UR6][R4.64+0x4] ;  /* 0x0000040604077981 */ /* 0x000ea2000c1e1900 */
[----:B------:R-:W-:Y:S02]  /*01f0*/  UMOV UR4, 0x400 ;  /* 0x0000040000047882 */ /* 0x000fe40000000000 */
[----:B0-----:R-:W-:-:S09]  /*0200*/  ULEA UR4, UR5, UR4, 0x18 ;  /* 0x0000000405047291 */ /* 0x001fd2000f8ec0ff */
[----:B------:R-:W-:Y:S01]  /*0210*/  STS [UR4], R8 ;  /* 0x00000008ff007988 */ /* 0x000fe20008000804 */
[----:B--2---:R-:W-:-:S05]  /*0220*/  FMUL R7, R7, R8 ;  /* 0x0000000807077220 */ /* 0x004fca0000400000 */
[----:B------:R-:W-:Y:S01]  /*0230*/  STG.E desc[UR6][R2.64+0x4], R7 ;  /* 0x0000040702007986 */ /* 0x000fe2000c101906 */
[----:B------:R-:W-:Y:S05]  /*0240*/  EXIT ;  /* 0x000000000000794d */ /* 0x000fea0003800000 */
        .weak           $__internal_0_$__cuda_sm3x_div_rn_noftz_f32_slowpath
        .type           $__internal_0_$__cuda_sm3x_div_rn_noftz_f32_slowpath,@function
        .size           $__internal_0_$__cuda_sm3x_div_rn_noftz_f32_slowpath,(.L_x_155 - $__internal_0_$__cuda_sm3x_div_rn_noftz_f32_slowpath)
$__internal_0_$__cuda_sm3x_div_rn_noftz_f32_slowpath:
[--C-:B------:R-:W-:Y:S01]  /*0250*/  SHF.R.U32.HI R6, RZ, 0x17, R3.reuse ;  /* 0x00000017ff067819 */ /* 0x100fe20000011603 */
[--C-:B------:R-:W-:Y:S01]  /*0260*/  IMAD.MOV.U32 R7, RZ, RZ, R0.reuse ;  /* 0x000000ffff077224 */ /* 0x100fe200078e0000 */
[----:B------:R-:W-:Y:S01]  /*0270*/  SHF.R.U32.HI R5, RZ, 0x17, R0 ;  /* 0x00000017ff057819 */ /* 0x000fe20000011600 */
[----:B------:R-:W-:Y:S01]  /*0280*/  IMAD.MOV.U32 R8, RZ, RZ, R3 ;  /* 0x000000ffff087224 */ /* 0x000fe200078e0003 */
[----:B------:R-:W-:Y:S02]  /*0290*/  LOP3.LUT R6, R6, 0xff, RZ, 0xc0, !PT ;  /* 0x000000ff06067812 */ /* 0x000fe400078ec0ff */
[----:B------:R-:W-:-:S03]  /*02a0*/  LOP3.LUT R5, R5, 0xff, RZ, 0xc0, !PT ;  /* 0x000000ff05057812 */ /* 0x000fc600078ec0ff */
[----:B------:R-:W-:Y:S02]  /*02b0*/  VIADD R11, R6, 0xffffffff ;  /* 0xffffffff060b7836 */ /* 0x000fe40000000000 */
[----:B------:R-:W-:-:S03]  /*02c0*/  VIADD R10, R5, 0xffffffff ;  /* 0xffffffff050a7836 */ /* 0x000fc60000000000 */
[----:B------:R-:W-:-:S04]  /*02d0*/  ISETP.GT.U32.AND P0, PT, R11, 0xfd, PT ;  /* 0x000000fd0b00780c */ /* 0x000fc80003f04070 */
[----:B------:R-:W-:-:S13]  /*02e0*/  ISETP.GT.U32.OR P0, PT, R10, 0xfd, P0 ;  /* 0x000000fd0a00780c */ /* 0x000fda0000704470 */
[----:B------:R-:W-:Y:S01]  /*02f0*/  @!P0 IMAD.MOV.U32 R9, RZ, RZ, RZ ;  /* 0x000000ffff098224 */ /* 0x000fe200078e00ff */
[----:B------:R-:W-:Y:S06]  /*0300*/  @!P0 BRA `(.L_x_6) ;  /* 0x00000000005c8947 */ /* 0x000fec0003800000 */
[----:B------:R-:W-:Y:S02]  /*0310*/  FSETP.GTU.FTZ.AND P0, PT, |R0|, +INF , PT ;  /* 0x7f8000000000780b */ /* 0x000fe40003f1c200 */
[----:B------:R-:W-:-:S04]  /*0320*/  FSETP.GTU.FTZ.AND P1, PT, |R3|, +INF , PT ;  /* 0x7f8000000300780b */ /* 0x000fc80003f3c200 */
[----:B------:R-:W-:-:S13]  /*0330*/  PLOP3.LUT P0, PT, P0, P1, PT, 0xf8, 0x8f ;  /* 0x00000000008f781c */ /* 0x000fda0000703f70 */
[----:B------:R-:W-:Y:S05]  /*0340*/  @P0 BRA `(.L_x_7) ;  /* 0x0000000400440947 */ /* 0x000fea0003800000 */
[----:B------:R-:W-:-:S13]  /*0350*/  LOP3.LUT P0, RZ, R8, 0x7fffffff, R7, 0xc8, !PT ;  /* 0x7fffffff08ff7812 */ /* 0x000fda000780c807 */
[----:B------:R-:W-:Y:S05]  /*0360*/  @!P0 BRA `(.L_x_8) ;  /* 0x0000000400348947 */ /* 0x000fea0003800000 */
[C---:B------:R-:W-:Y:S02]  /*0370*/  FSETP.NEU.FTZ.AND P2, PT, |R0|.reuse, +INF , PT ;  /* 0x7f8000000000780b */ /* 0x040fe40003f5d200 */
[----:B------:R-:W-:Y:S02]  /*0380*/  FSETP.NEU.FTZ.AND P1, PT, |R3|, +INF , PT ;  /* 0x7f8000000300780b */ /* 0x000fe40003f3d200 */
[----:B------:R-:W-:-:S11]  /*0390*/  FSETP.NEU.FTZ.AND P0, PT, |R0|, +INF , PT ;  /* 0x7f8000000000780b */ /* 0x000fd60003f1d200 */
[----:B------:R-:W-:Y:S05]  /*03a0*/  @!P1 BRA !P2, `(.L_x_8) ;  /* 0x0000000400249947 */ /* 0x000fea0005000000 */
[----:B------:R-:W-:-:S04]  /*03b0*/  LOP3.LUT P2, RZ, R7, 0x7fffffff, RZ, 0xc0, !PT ;  /* 0x7fffffff07ff7812 */ /* 0x000fc8000784c0ff */
[----:B------:R-:W-:-:S13]  /*03c0*/  PLOP3.LUT P1, PT, P1, P2, PT, 0x2f, 0xf2 ;  /* 0x0000000000f2781c */ /* 0x000fda0000f24577 */
[----:B------:R-:W-:Y:S05]  /*03d0*/  @P1 BRA `(.L_x_9) ;  /* 0x0000000400101947 */ /* 0x000fea0003800000 */
[----:B------:R-:W-:-:S04]  /*03e0*/  LOP3.LUT P1, RZ, R8, 0x7fffffff, RZ, 0xc0, !PT ;  /* 0x7fffffff08ff7812 */ /* 0x000fc8000782c0ff */
[----:B------:R-:W-:-:S13]  /*03f0*/  PLOP3.LUT P0, PT, P0, P1, PT, 0x2f, 0xf2 ;  /* 0x0000000000f2781c */ /* 0x000fda0000702577 */
[----:B------:R-:W-:Y:S05]  /*0400*/  @P0 BRA `(.L_x_10) ;  /* 0x0000000000f80947 */ /* 0x000fea0003800000 */
[----:B------:R-:W-:Y:S02]  /*0410*/  ISETP.GE.AND P0, PT, R10, RZ, PT ;  /* 0x000000ff0a00720c */ /* 0x000fe40003f06270 */
[----:B------:R-:W-:-:S11]  /*0420*/  ISETP.GE.AND P1, PT, R11, RZ, PT ;  /* 0x000000ff0b00720c */ /* 0x000fd60003f26270 */
[----:B------:R-:W-:Y:S02]  /*0430*/  @P0 IMAD.MOV.U32 R9, RZ, RZ, RZ ;  /* 0x000000ffff090224 */ /* 0x000fe400078e00ff */
[----:B------:R-:W-:Y:S01]  /*0440*/  @!P0 FFMA R7, R0, 1.84467440737095516160e+19, RZ ;  /* 0x5f80000000078823 */ /* 0x000fe200000000ff */
[----:B------:R-:W-:Y:S02]  /*0450*/  @!P0 IMAD.MOV.U32 R9, RZ, RZ, -0x40 ;  /* 0xffffffc0ff098424 */ /* 0x000fe400078e00ff */
[----:B------:R-:W-:Y:S02]  /*0460*/  @!P1 FFMA R8, R3, 1.84467440737095516160e+19, RZ ;  /* 0x5f80000003089823 */ /* 0x000fe400000000ff */
[----:B------:R-:W-:-:S07]  /*0470*/  @!P1 VIADD R9, R9, 0x40 ;  /* 0x0000004009099836 */ /* 0x000fce0000000000 */
.L_x_6:
[----:B------:R-:W-:Y:S01]  /*0480*/  LEA R3, R6, 0xc0800000, 0x17 ;  /* 0xc080000006037811 */ /* 0x000fe200078eb8ff */
[----:B------:R-:W-:-:S04]  /*0490*/  VIADD R5, R5, 0xffffff81 ;  /* 0xffffff8105057836 */ /* 0x000fc80000000000 */
[----:B------:R-:W-:Y:S01]  /*04a0*/  IMAD.IADD R3, R8, 0x1, -R3 ;  /* 0x0000000108037824 */ /* 0x000fe200078e0a03 */
[C---:B------:R-:W-:Y:S01]  /*04b0*/  IADD3 R6, PT, PT, R5.reuse, 0x7f, -R6 ;  /* 0x0000007f05067810 */ /* 0x040fe20007ffe806 */
[----:B------:R-:W-:Y:S02]  /*04c0*/  IMAD R0, R5, -0x800000, R7 ;  /* 0xff80000005007824 */ /* 0x000fe400078e0207 */
[----:B------:R-:W0:Y:S01]  /*04d0*/  MUFU.RCP R8, R3 ;  /* 0x0000000300087308 */ /* 0x000e220000001000 */
[----:B------:R-:W-:Y:S01]  /*04e0*/  FADD.FTZ R11, -R3, -RZ ;  /* 0x800000ff030b7221 */ /* 0x000fe20000010100 */
[----:B------:R-:W-:-:S03]  /*04f0*/  IMAD.IADD R6, R6, 0x1, R9 ;  /* 0x0000000106067824 */ /* 0x000fc600078e0209 */
[----:B0-----:R-:W-:-:S04]  /*0500*/  FFMA R13, R8, R11, 1 ;  /* 0x3f800000080d7423 */ /* 0x001fc8000000000b */
[----:B------:R-:W-:-:S04]  /*0510*/  FFMA R10, R8, R13, R8 ;  /* 0x0000000d080a7223 */ /* 0x000fc80000000008 */
[----:B------:R-:W-:-:S04]  /*0520*/  FFMA R7, R0, R10, RZ ;  /* 0x0000000a00077223 */ /* 0x000fc800000000ff */
[----:B------:R-:W-:-:S04]  /*0530*/  FFMA R8, R11, R7, R0 ;  /* 0x000000070b087223 */ /* 0x000fc80000000000 */
[----:B------:R-:W-:-:S04]  /*0540*/  FFMA R7, R10, R8, R7 ;  /* 0x000000080a077223 */ /* 0x000fc80000000007 */
[----:B------:R-:W-:-:S04]  /*0550*/  FFMA R8, R11, R7, R0 ;  /* 0x000000070b087223 */ /* 0x000fc80000000000 */
[----:B------:R-:W-:-:S05]  /*0560*/  FFMA R0, R10, R8, R7 ;  /* 0x000000080a007223 */ /* 0x000fca0000000007 */
[----:B------:R-:W-:-:S04]  /*0570*/  SHF.R.U32.HI R3, RZ, 0x17, R0 ;  /* 0x00000017ff037819 */ /* 0x000fc80000011600 */
[----:B------:R-:W-:-:S05]  /*0580*/  LOP3.LUT R3, R3, 0xff, RZ, 0xc0, !PT ;  /* 0x000000ff03037812 */ /* 0x000fca00078ec0ff */
[----:B------:R-:W-:-:S04]  /*0590*/  IMAD.IADD R9, R3, 0x1, R6 ;  /* 0x0000000103097824 */ /* 0x000fc800078e0206 */
[----:B------:R-:W-:-:S05]  /*05a0*/  VIADD R3, R9, 0xffffffff ;  /* 0xffffffff09037836 */ /* 0x000fca0000000000 */
[----:B------:R-:W-:-:S13]  /*05b0*/  ISETP.GE.U32.AND P0, PT, R3, 0xfe, PT ;  /* 0x000000fe0300780c */ /* 0x000fda0003f06070 */
[----:B------:R-:W-:Y:S05]  /*05c0*/  @!P0 BRA `(.L_x_11) ;  /* 0x0000000000808947 */ /* 0x000fea0003800000 */
[----:B------:R-:W-:-:S13]  /*05d0*/  ISETP.GT.AND P0, PT, R9, 0xfe, PT ;  /* 0x000000fe0900780c */ /* 0x000fda0003f04270 */
[----:B------:R-:W-:Y:S05]  /*05e0*/  @P0 BRA `(.L_x_12) ;  /* 0x00000000006c0947 */ /* 0x000fea0003800000 */
[----:B------:R-:W-:-:S13]  /*05f0*/  ISETP.GE.AND P0, PT, R9, 0x1, PT ;  /* 0x000000010900780c */ /* 0x000fda0003f06270 */
[----:B------:R-:W-:Y:S05]  /*0600*/  @P0 BRA `(.L_x_13) ;  /* 0x0000000000980947 */ /* 0x000fea0003800000 */
[----:B------:R-:W-:Y:S02]  /*0610*/  ISETP.GE.AND P0, PT, R9, -0x18, PT ;  /* 0xffffffe80900780c */ /* 0x000fe40003f06270 */
[----:B------:R-:W-:-:S11]  /*0620*/  LOP3.LUT R0, R0, 0x80000000, RZ, 0xc0, !PT ;  /* 0x8000000000007812 */ /* 0x000fd600078ec0ff */
[----:B------:R-:W-:Y:S05]  /*0630*/  @!P0 BRA `(.L_x_13) ;  /* 0x00000000008c8947 */ /* 0x000fea0003800000 */
[CCC-:B------:R-:W-:Y:S01]  /*0640*/  FFMA.RZ R3, R10.reuse, R8.reuse, R7.reuse ;  /* 0x000000080a037223 */ /* 0x1c0fe2000000c007 */
[CCC-:B------:R-:W-:Y:S01]  /*0650*/  FFMA.RM R6, R10.reuse, R8.reuse, R7.reuse ;  /* 0x000000080a067223 */ /* 0x1c0fe20000004007 */
[C---:B------:R-:W-:Y:S02]  /*0660*/  ISETP.NE.AND P2, PT, R9.reuse, RZ, PT ;  /* 0x000000ff0900720c */ /* 0x040fe40003f45270 */
[----:B------:R-:W-:Y:S02]  /*0670*/  ISETP.NE.AND P1, PT, R9, RZ, PT ;  /* 0x000000ff0900720c */ /* 0x000fe40003f25270 */
[----:B------:R-:W-:Y:S01]  /*0680*/  LOP3.LUT R5, R3, 0x7fffff, RZ, 0xc0, !PT ;  /* 0x007fffff03057812 */ /* 0x000fe200078ec0ff */
[----:B------:R-:W-:Y:S01]  /*0690*/  FFMA.RP R3, R10, R8, R7 ;  /* 0x000000080a037223 */ /* 0x000fe20000008007 */
[----:B------:R-:W-:Y:S02]  /*06a0*/  VIADD R8, R9, 0x20 ;  /* 0x0000002009087836 */ /* 0x000fe40000000000 */
[----:B------:R-:W-:Y:S01]  /*06b0*/  LOP3.LUT R5, R5, 0x800000, RZ, 0xfc, !PT ;  /* 0x0080000005057812 */ /* 0x000fe200078efcff */
[----:B------:R-:W-:Y:S01]  /*06c0*/  IMAD.MOV R7, RZ, RZ, -R9 ;  /* 0x000000ffff077224 */ /* 0x000fe200078e0a09 */
[----:B------:R-:W-:-:S02]  /*06d0*/  FSETP.NEU.FTZ.AND P0, PT, R3, R6, PT ;  /* 0x000000060300720b */ /* 0x000fc40003f1d000 */
[----:B------:R-:W-:Y:S02]  /*06e0*/  SHF.L.U32 R8, R5, R8, RZ ;  /* 0x0000000805087219 */ /* 0x000fe400000006ff */
[----:B------:R-:W-:Y:S02]  /*06f0*/  SEL R6, R7, RZ, P2 ;  /* 0x000000ff07067207 */ /* 0x000fe40001000000 */
[----:B------:R-:W-:Y:S02]  /*0700*/  ISETP.NE.AND P1, PT, R8, RZ, P1 ;  /* 0x000000ff0800720c */ /* 0x000fe40000f25270 */
[----:B------:R-:W-:Y:S02]  /*0710*/  SHF.R.U32.HI R6, RZ, R6, R5 ;  /* 0x00000006ff067219 */ /* 0x000fe40000011605 */
[----:B------:R-:W-:Y:S02]  /*0720*/  PLOP3.LUT P0, PT, P0, P1, PT, 0xf8, 0x8f ;  /* 0x00000000008f781c */ /* 0x000fe40000703f70 */
[----:B------:R-:W-:-:S02]  /*0730*/  SHF.R.U32.HI R8, RZ, 0x1, R6 ;  /* 0x00000001ff087819 */ /* 0x000fc40000011606 */
[----:B------:R-:W-:-:S04]  /*0740*/  SEL R3, RZ, 0x1, !P0 ;  /* 0x00000001ff037807 */ /* 0x000fc80004000000 */
[----:B------:R-:W-:-:S04]  /*0750*/  LOP3.LUT R3, R3, 0x1, R8, 0xf8, !PT ;  /* 0x0000000103037812 */ /* 0x000fc800078ef808 */
[----:B------:R-:W-:-:S05]  /*0760*/  LOP3.LUT R3, R3, R6, RZ, 0xc0, !PT ;  /* 0x0000000603037212 */ /* 0x000fca00078ec0ff */
[----:B------:R-:W-:-:S05]  /*0770*/  IMAD.IADD R3, R8, 0x1, R3 ;  /* 0x0000000108037824 */ /* 0x000fca00078e0203 */
[----:B------:R-:W-:Y:S01]  /*0780*/  LOP3.LUT R0, R3, R0, RZ, 0xfc, !PT ;  /* 0x0000000003007212 */ /* 0x000fe200078efcff */
[----:B------:R-:W-:Y:S06]  /*0790*/  BRA `(.L_x_13) ;  /* 0x0000000000347947 */ /* 0x000fec0003800000 */
.L_x_12:
[----:B------:R-:W-:-:S04]  /*07a0*/  LOP3.LUT R0, R0, 0x80000000, RZ, 0xc0, !PT ;  /* 0x8000000000007812 */ /* 0x000fc800078ec0ff */
[----:B------:R-:W-:Y:S01]  /*07b0*/  LOP3.LUT R0, R0, 0x7f800000, RZ, 0xfc, !PT ;  /* 0x7f80000000007812 */ /* 0x000fe200078efcff */
[----:B------:R-:W-:Y:S06]  /*07c0*/  BRA `(.L_x_13) ;  /* 0x0000000000287947 */ /* 0x000fec0003800000 */
.L_x_11:
[----:B------:R-:W-:Y:S01]  /*07d0*/  IMAD R0, R6, 0x800000, R0 ;  /* 0x0080000006007824 */ /* 0x000fe200078e0200 */
[----:B------:R-:W-:Y:S06]  /*07e0*/  BRA `(.L_x_13) ;  /* 0x0000000000207947 */ /* 0x000fec0003800000 */
.L_x_10:
[----:B------:R-:W-:-:S04]  /*07f0*/  LOP3.LUT R0, R8, 0x80000000, R7, 0x48, !PT ;  /* 0x8000000008007812 */ /* 0x000fc800078e4807 */
[----:B------:R-:W-:Y:S01]  /*0800*/  LOP3.LUT R0, R0, 0x7f800000, RZ, 0xfc, !PT ;  /* 0x7f80000000007812 */ /* 0x000fe200078efcff */
[----:B------:R-:W-:Y:S06]  /*0810*/  BRA `(.L_x_13) ;  /* 0x0000000000147947 */ /* 0x000fec0003800000 */
.L_x_9:
[----:B------:R-:W-:Y:S01]  /*0820*/  LOP3.LUT R0, R8, 0x80000000, R7, 0x48, !PT ;  /* 0x8000000008007812 */ /* 0x000fe200078e4807 */
[----:B------:R-:W-:Y:S06]  /*0830*/  BRA `(.L_x_13) ;  /* 0x00000000000c7947 */ /* 0x000fec0003800000 */
.L_x_8:
[----:B------:R-:W0:Y:S01]  /*0840*/  MUFU.RSQ R0, -QNAN ;  /* 0xffc0000000007908 */ /* 0x000e220000001400 */
[----:B------:R-:W-:Y:S05]  /*0850*/  BRA `(.L_x_13) ;  /* 0x0000000000047947 */ /* 0x000fea0003800000 */
.L_x_7:
[----:B------:R-:W-:-:S07]  /*0860*/  FADD.FTZ R0, R0, R3 ;  /* 0x0000000300007221 */ /* 0x000fce0000010000 */
.L_x_13:
[----:B------:R-:W-:-:S04]  /*0870*/  IMAD.MOV.U32 R5, RZ, RZ, 0x0 ;  /* 0x00000000ff057424 */ /* 0x000fc800078e00ff */
[----:B0-----:R-:W-:Y:S05]  /*0880*/  RET.REL.NODEC R4 `(_Z4genWP7ControlPfS1_S0_) ;  /* 0xfffffff404dc7950 */ /* 0x001fea0003c3ffff */
.L_x_14:
        /* <DEDUP_REMOVED lines=15> */
.L_x_155:


//--------------------- .text._Z10calcWTildePfS_S_ --------------------------
	.section	.text._Z10calcWTildePfS_S_,"ax",@progbits
	.align	128
        .global         _Z10calcWTildePfS_S_
        .type           _Z10calcWTildePfS_S_,@function
        .size           _Z10calcWTildePfS_S_,(.L_x_165 - _Z10calcWTildePfS_S_)
        .other          _Z10calcWTildePfS_S_,@"STO_CUDA_ENTRY STV_DEFAULT"
_Z10calcWTildePfS_S_:
.text._Z10calcWTildePfS_S_:
[----:B------:R-:W-:Y:S01]  /*0000*/  LDC R1, c[0x0][0x37c] ;  /* 0x0000df00ff017b82 */ /* 0x000fe20000000800 */
[----:B------:R-:W0:Y:S07]  /*0010*/  S2R R0, SR_TID.X ;  /* 0x0000000000007919 */ /* 0x000e2e0000002100 */
[----:B------:R-:W0:Y:S01]  /*0020*/  S2UR UR6, SR_CTAID.X ;  /* 0x00000000000679c3 */ /* 0x000e220000002500 */
[----:B------:R-:W1:Y:S07]  /*0030*/  LDCU.64 UR4, c[0x0][0x358] ;  /* 0x00006b00ff0477ac */ /* 0x000e6e0008000a00 */
[----:B------:R-:W0:Y:S08]  /*0040*/  LDC R9, c[0x0][0x360] ;  /* 0x0000d800ff097b82 */ /* 0x000e300000000800 */
[----:B------:R-:W2:Y:S08]  /*0050*/  LDC.64 R2, c[0x0][0x390] ;  /* 0x0000e400ff027b82 */ /* 0x000eb00000000a00 */
[----:B------:R-:W3:Y:S01]  /*0060*/  LDC.64 R4, c[0x0][0x388] ;  /* 0x0000e200ff047b82 */ /* 0x000ee20000000a00 */
[----:B0-----:R-:W-:-:S07]  /*0070*/  IMAD R9, R9, UR6, R0 ;  /* 0x0000000609097c24 */ /* 0x001fce000f8e0200 */
[----:B------:R-:W0:Y:S01]  /*0080*/  LDC.64 R6, c[0x0][0x380] ;  /* 0x0000e000ff067b82 */ /* 0x000e220000000a00 */
[----:B--2---:R-:W-:-:S06]  /*0090*/  IMAD.WIDE R2, R9, 0x4, R2 ;  /* 0x0000000409027825 */ /* 0x004fcc00078e0202 */
[----:B-1----:R-:W2:Y:S04]  /*00a0*/  LDG.E R2, desc[UR4][R2.64] ;  /* 0x0000000402027981 */ /* 0x002ea8000c1e1900 */
[----:B---3--:R-:W2:Y:S01]  /*00b0*/  LDG.E R5, desc[UR4][R4.64] ;  /* 0x0000000404057981 */ /* 0x008ea2000c1e1900 */
[----:B0-----:R-:W-:-:S04]  /*00c0*/  IMAD.WIDE R6, R9, 0x4, R6 ;  /* 0x0000000409067825 */ /* 0x001fc800078e0206 */
[----:B--2---:R-:W-:-:S04]  /*00d0*/  FADD R0, R2, -R5 ;  /* 0x8000000502007221 */ /* 0x004fc80000000000 */
[----:B------:R-:W-:-:S04]  /*00e0*/  FMUL R0, R0, -0.019999999552965164185 ;  /* 0xbca3d70a00007820 */ /* 0x000fc80000400000 */
[----:B------:R-:W-:-:S05]  /*00f0*/  FMUL R0, R0, 1.4426950216293334961 ;  /* 0x3fb8aa3b00007820 */ /* 0x000fca0000400000 */
[----:B------:R-:W-:-:S13]  /*0100*/  FSETP.GEU.AND P0, PT, R0, -126, PT ;  /* 0xc2fc00000000780b */ /* 0x000fda0003f0e000 */
[----:B------:R-:W-:-:S04]  /*0110*/  @!P0 FMUL R0, R0, 0.5 ;  /* 0x3f00000000008820 */ /* 0x000fc80000400000 */
[----:B------:R-:W0:Y:S02]  /*0120*/  MUFU.EX2 R11, R0 ;  /* 0x00000000000b7308 */ /* 0x000e240000000800 */
[----:B0-----:R-:W-:-:S05]  /*0130*/  @!P0 FMUL R11, R11, R11 ;  /* 0x0000000b0b0b8220 */ /* 0x001fca0000400000 */
[----:B------:R-:W-:Y:S01]  /*0140*/  STG.E desc[UR4][R6.64], R11 ;  /* 0x0000000b06007986 */ /* 0x000fe2000c101904 */
[----:B------:R-:W-:Y:S05]  /*0150*/  EXIT ;  /* 0x000000000000794d */ /* 0x000fea0003800000 */
.L_x_15:
        /* <DEDUP_REMOVED lines=10> */
.L_x_165:


//--------------------- .text._Z13min_reductionPfS_ --------------------------
	.section	.text._Z13min_reductionPfS_,"ax",@progbits
	.align	128
        .global         _Z13min_reductionPfS_
        .type           _Z13min_reductionPfS_,@function
        .size           _Z13min_reductionPfS_,(.L_x_166 - _Z13min_reductionPfS_)
        .other          _Z13min_reductionPfS_,@"STO_CUDA_ENTRY STV_DEFAULT"
_Z13min_reductionPfS_:
.text._Z13min_reductionPfS_:
[----:B------:R-:W-:Y:S01]  /*0000*/  LDC R1, c[0x0][0x37c] ;  /* 0x0000df00ff017b82 */ /* 0x000fe20000000800 */
[----:B------:R-:W0:Y:S01]  /*0010*/  S2R R9, SR_CTAID.X ;  /* 0x0000000000097919 */ /* 0x000e220000002500 */
[----:B------:R-:W0:Y:S06]  /*0020*/  LDCU UR8, c[0x0][0x360] ;  /* 0x00006c00ff0877ac */ /* 0x000e2c0008000800 */
[----:B------:R-:W1:Y:S01]  /*0030*/  LDC.64 R4, c[0x0][0x380] ;  /* 0x0000e000ff047b82 */ /* 0x000e620000000a00 */
[----:B------:R-:W2:Y:S01]  /*0040*/  S2R R11, SR_TID.X ;  /* 0x00000000000b7919 */ /* 0x000ea20000002100 */
[----:B------:R-:W3:Y:S01]  /*0050*/  LDCU.64 UR6, c[0x0][0x358] ;  /* 0x00006b00ff0677ac */ /* 0x000ee20008000a00 */
[----:B0-----:R-:W-:-:S04]  /*0060*/  IMAD R0, R9, UR8, RZ ;  /* 0x0000000809007c24 */ /* 0x001fc8000f8e02ff */
[----:B--2---:R-:W-:-:S04]  /*0070*/  IMAD R3, R0, 0x2, R11 ;  /* 0x0000000200037824 */ /* 0x004fc800078e020b */
[C---:B------:R-:W-:Y:S02]  /*0080*/  VIADD R7, R3.reuse, UR8 ;  /* 0x0000000803077c36 */ /* 0x040fe40008000000 */
[----:B-1----:R-:W-:-:S04]  /*0090*/  IMAD.WIDE R2, R3, 0x4, R4 ;  /* 0x0000000403027825 */ /* 0x002fc800078e0204 */
[----:B------:R-:W-:Y:S02]  /*00a0*/  IMAD.WIDE.U32 R4, R7, 0x4, R4 ;  /* 0x0000000407047825 */ /* 0x000fe400078e0004 */
[----:B---3--:R-:W2:Y:S04]  /*00b0*/  LDG.E R2, desc[UR6][R2.64] ;  /* 0x0000000602027981 */ /* 0x008ea8000c1e1900 */
[----:B------:R-:W2:Y:S01]  /*00c0*/  LDG.E R5, desc[UR6][R4.64] ;  /* 0x0000000604057981 */ /* 0x000ea2000c1e1900 */
[----:B------:R-:W0:Y:S01]  /*00d0*/  S2UR UR5, SR_CgaCtaId ;  /* 0x00000000000579c3 */ /* 0x000e220000008800 */
[----:B------:R-:W-:Y:S01]  /*00e0*/  UMOV UR4, 0x400 ;  /* 0x0000040000047882 */ /* 0x000fe20000000000 */
[----:B------:R-:W-:Y:S01]  /*00f0*/  UISETP.GE.U32.AND UP0, UPT, UR8, 0x2, UPT ;  /* 0x000000020800788c */ /* 0x000fe2000bf06070 */
[----:B------:R-:W-:Y:S01]  /*0100*/  ISETP.NE.AND P0, PT, R11, RZ, PT ;  /* 0x000000ff0b00720c */ /* 0x000fe20003f05270 */
[----:B0-----:R-:W-:-:S06]  /*0110*/  ULEA UR4, UR5, UR4, 0x18 ;  /* 0x0000000405047291 */ /* 0x001fcc000f8ec0ff */
[----:B------:R-:W-:Y:S02]  /*0120*/  LEA R7, R11, UR4, 0x2 ;  /* 0x000000040b077c11 */ /* 0x000fe4000f8e10ff */
[----:B--2---:R-:W-:-:S05]  /*0130*/  FMNMX R0, R2, R5, PT ;  /* 0x0000000502007209 */ /* 0x004fca0003800000 */
[----:B------:R0:W-:Y:S01]  /*0140*/  STS [R7], R0 ;  /* 0x0000000007007388 */ /* 0x0001e20000000800 */
[----:B------:R-:W-:Y:S06]  /*0150*/  BAR.SYNC.DEFER_BLOCKING 0x0 ;  /* 0x0000000000007b1d */ /* 0x000fec0000010000 */
[----:B------:R-:W-:Y:S05]  /*0160*/  BRA.U !UP0, `(.L_x_16) ;  /* 0x0000000108307547 */ /* 0x000fea000b800000 */
[----:B0-----:R-:W-:-:S07]  /*0170*/  MOV R0, UR8 ;  /* 0x0000000800007c02 */ /* 0x001fce0008000f00 */
.L_x_17:
[----:B------:R-:W-:-:S04]  /*0180*/  SHF.R.U32.HI R4, RZ, 0x1, R0 ;  /* 0x00000001ff047819 */ /* 0x000fc80000011600 */
[----:B------:R-:W-:-:S13]  /*0190*/  ISETP.GE.U32.AND P1, PT, R11, R4, PT ;  /* 0x000000040b00720c */ /* 0x000fda0003f26070 */
[----:B------:R-:W-:Y:S01]  /*01a0*/  @!P1 IMAD R3, R4, 0x4, R7 ;  /* 0x0000000404039824 */ /* 0x000fe200078e0207 */
[----:B------:R-:W-:Y:S05]  /*01b0*/  @!P1 LDS R2, [R7] ;  /* 0x0000000007029984 */ /* 0x000fea0000000800 */
[----:B------:R-:W0:Y:S02]  /*01c0*/  @!P1 LDS R3, [R3] ;  /* 0x0000000003039984 */ /* 0x000e240000000800 */
[----:B0-----:R-:W-:-:S05]  /*01d0*/  @!P1 FMNMX R2, R2, R3, PT ;  /* 0x0000000302029209 */ /* 0x001fca0003800000 */
[----:B------:R1:W-:Y:S01]  /*01e0*/  @!P1 STS [R7], R2 ;  /* 0x0000000207009388 */ /* 0x0003e20000000800 */
[----:B------:R-:W-:Y:S01]  /*01f0*/  BAR.SYNC.DEFER_BLOCKING 0x0 ;  /* 0x0000000000007b1d */ /* 0x000fe20000010000 */
[----:B------:R-:W-:Y:S02]  /*0200*/  ISETP.GT.U32.AND P1, PT, R0, 0x3, PT ;  /* 0x000000030000780c */ /* 0x000fe40003f24070 */
[----:B------:R-:W-:-:S11]  /*0210*/  MOV R0, R4 ;  /* 0x0000000400007202 */ /* 0x000fd60000000f00 */
[----:B-1----:R-:W-:Y:S05]  /*0220*/  @P1 BRA `(.L_x_17) ;  /* 0xfffffffc00d41947 */ /* 0x002fea000383ffff */
.L_x_16:
[----:B------:R-:W-:Y:S05]  /*0230*/  @P0 EXIT ;  /* 0x000000000000094d */ /* 0x000fea0003800000 */
[----:B------:R-:W1:Y:S01]  /*0240*/  S2UR UR5, SR_CgaCtaId ;  /* 0x00000000000579c3 */ /* 0x000e620000008800 */
[----:B------:R-:W-:-:S07]  /*0250*/  UMOV UR4, 0x400 ;  /* 0x0000040000047882 */ /* 0x000fce0000000000 */
[----:B------:R-:W2:Y:S01]  /*0260*/  LDC.64 R2, c[0x0][0x388] ;  /* 0x0000e200ff027b82 */ /* 0x000ea20000000a00 */
[----:B-1----:R-:W-:Y:S01]  /*0270*/  ULEA UR4, UR5, UR4, 0x18 ;  /* 0x0000000405047291 */ /* 0x002fe2000f8ec0ff */
[----:B--2---:R-:W-:-:S08]  /*0280*/  IMAD.WIDE.U32 R2, R9, 0x4, R2 ;  /* 0x0000000409027825 */ /* 0x004fd000078e0002 */
[----:B------:R-:W1:Y:S04]  /*0290*/  LDS R5, [UR4] ;  /* 0x00000004ff057984 */ /* 0x000e680008000800 */
[----:B-1----:R-:W-:Y:S01]  /*02a0*/  STG.E desc[UR6][R2.64], R5 ;  /* 0x0000000502007986 */ /* 0x002fe2000c101906 */
[----:B------:R-:W-:Y:S05]  /*02b0*/  EXIT ;  /* 0x000000000000794d */ /* 0x000fea0003800000 */
.L_x_18:
        /* <DEDUP_REMOVED lines=12> */
.L_x_166:


//--------------------- .text._Z15calcRolloutCostPfS_ --------------------------
	.section	.text._Z15calcRolloutCostPfS_,"ax",@progbits
	.align	128
        .global         _Z15calcRolloutCostPfS_
        .type           _Z15calcRolloutCostPfS_,@function
        .size           _Z15calcRolloutCostPfS_,(.L_x_167 - _Z15calcRolloutCostPfS_)
        .other          _Z15calcRolloutCostPfS_,@"STO_CUDA_ENTRY STV_DEFAULT"
_Z15calcRolloutCostPfS_:
.text._Z15calcRolloutCostPfS_:
[----:B------:R-:W-:Y:S01]  /*0000*/  LDC R1, c[0x0][0x37c] ;  /* 0x0000df00ff017b82 */ /* 0x000fe20000000800 */
[----:B------:R-:W0:Y:S07]  /*0010*/  S2R R7, SR_CTAID.X ;  /* 0x0000000000077919 */ /* 0x000e2e0000002500 */
[----:B------:R-:W1:Y:S01]  /*0020*/  LDC.64 R2, c[0x0][0x380] ;  /* 0x0000e000ff027b82 */ /* 0x000e620000000a00 */
[----:B------:R-:W0:Y:S01]  /*0030*/  LDCU UR8, c[0x0][0x360] ;  /* 0x00006c00ff0877ac */ /* 0x000e220008000800 */
[----:B------:R-:W0:Y:S01]  /*0040*/  S2R R6, SR_TID.X ;  /* 0x0000000000067919 */ /* 0x000e220000002100 */
[----:B------:R-:W2:Y:S01]  /*0050*/  LDCU.64 UR6, c[0x0][0x358] ;  /* 0x00006b00ff0677ac */ /* 0x000ea20008000a00 */
[----:B0-----:R-:W-:-:S04]  /*0060*/  IMAD R5, R7, UR8, R6 ;  /* 0x0000000807057c24 */ /* 0x001fc8000f8e0206 */
[----:B-1----:R-:W-:-:S06]  /*0070*/  IMAD.WIDE R2, R5, 0x4, R2 ;  /* 0x0000000405027825 */ /* 0x002fcc00078e0202 */
[----:B--2---:R-:W2:Y:S01]  /*0080*/  LDG.E R2, desc[UR6][R2.64] ;  /* 0x0000000602027981 */ /* 0x004ea2000c1e1900 */
[----:B------:R-:W0:Y:S01]  /*0090*/  S2UR UR5, SR_CgaCtaId ;  /* 0x00000000000579c3 */ /* 0x000e220000008800 */
[----:B------:R-:W-:Y:S01]  /*00a0*/  UMOV UR4, 0x400 ;  /* 0x0000040000047882 */ /* 0x000fe20000000000 */
[----:B------:R-:W-:Y:S01]  /*00b0*/  UISETP.GE.U32.AND UP0, UPT, UR8, 0x2, UPT ;  /* 0x000000020800788c */ /* 0x000fe2000bf06070 */
[----:B------:R-:W-:Y:S01]  /*00c0*/  ISETP.NE.AND P0, PT, R6, RZ, PT ;  /* 0x000000ff0600720c */ /* 0x000fe20003f05270 */
[----:B0-----:R-:W-:-:S06]  /*00d0*/  ULEA UR4, UR5, UR4, 0x18 ;  /* 0x0000000405047291 */ /* 0x001fcc000f8ec0ff */
[----:B------:R-:W-:-:S05]  /*00e0*/  LEA R5, R6, UR4, 0x2 ;  /* 0x0000000406057c11 */ /* 0x000fca000f8e10ff */
[----:B--2---:R0:W-:Y:S01]  /*00f0*/  STS [R5], R2 ;  /* 0x0000000205007388 */ /* 0x0041e20000000800 */
[----:B------:R-:W-:Y:S06]  /*0100*/  BAR.SYNC.DEFER_BLOCKING 0x0 ;  /* 0x0000000000007b1d */ /* 0x000fec0000010000 */
[----:B------:R-:W-:Y:S05]  /*0110*/  BRA.U !UP0, `(.L_x_19) ;  /* 0x0000000108307547 */ /* 0x000fea000b800000 */
[----:B------:R-:W-:-:S07]  /*0120*/  IMAD.U32 R0, RZ, RZ, UR8 ;  /* 0x00000008ff007e24 */ /* 0x000fce000f8e00ff */
.L_x_20:
[----:B------:R-:W-:-:S04]  /*0130*/  SHF.R.U32.HI R8, RZ, 0x1, R0 ;  /* 0x00000001ff087819 */ /* 0x000fc80000011600 */
[----:B------:R-:W-:-:S13]  /*0140*/  ISETP.GE.U32.AND P1, PT, R6, R8, PT ;  /* 0x000000080600720c */ /* 0x000fda0003f26070 */
[----:B0-----:R-:W-:Y:S01]  /*0150*/  @!P1 LEA R2, R8, R5, 0x2 ;  /* 0x0000000508029211 */ /* 0x001fe200078e10ff */
[----:B------:R-:W-:Y:S05]  /*0160*/  @!P1 LDS R3, [R5] ;  /* 0x0000000005039984 */ /* 0x000fea0000000800 */
[----:B------:R-:W0:Y:S02]  /*0170*/  @!P1 LDS R2, [R2] ;  /* 0x0000000002029984 */ /* 0x000e240000000800 */
[----:B0-----:R-:W-:-:S05]  /*0180*/  @!P1 FADD R4, R2, R3 ;  /* 0x0000000302049221 */ /* 0x001fca0000000000 */
[----:B------:R1:W-:Y:S01]  /*0190*/  @!P1 STS [R5], R4 ;  /* 0x0000000405009388 */ /* 0x0003e20000000800 */
[----:B------:R-:W-:Y:S01]  /*01a0*/  BAR.SYNC.DEFER_BLOCKING 0x0 ;  /* 0x0000000000007b1d */ /* 0x000fe20000010000 */
[----:B------:R-:W-:Y:S01]  /*01b0*/  ISETP.GT.U32.AND P1, PT, R0, 0x3, PT ;  /* 0x000000030000780c */ /* 0x000fe20003f24070 */
[----:B------:R-:W-:-:S12]  /*01c0*/  IMAD.MOV.U32 R0, RZ, RZ, R8 ;  /* 0x000000ffff007224 */ /* 0x000fd800078e0008 */
[----:B-1----:R-:W-:Y:S05]  /*01d0*/  @P1 BRA `(.L_x_20) ;  /* 0xfffffffc00d41947 */ /* 0x002fea000383ffff */
.L_x_19:
[----:B------:R-:W-:Y:S05]  /*01e0*/  @P0 EXIT ;  /* 0x000000000000094d */ /* 0x000fea0003800000 */
[----:B------:R-:W1:Y:S01]  /*01f0*/  S2UR UR5, SR_CgaCtaId ;  /* 0x00000000000579c3 */ /* 0x000e620000008800 */
[----:B------:R-:W-:-:S07]  /*0200*/  UMOV UR4, 0x400 ;  /* 0x0000040000047882 */ /* 0x000fce0000000000 */
[----:B0-----:R-:W0:Y:S01]  /*0210*/  LDC.64 R2, c[0x0][0x388] ;  /* 0x0000e200ff027b82 */ /* 0x001e220000000a00 */
[----:B-1----:R-:W-:Y:S01]  /*0220*/  ULEA UR4, UR5, UR4, 0x18 ;  /* 0x0000000405047291 */ /* 0x002fe2000f8ec0ff */
[----:B0-----:R-:W-:-:S08]  /*0230*/  IMAD.WIDE.U32 R2, R7, 0x4, R2 ;  /* 0x0000000407027825 */ /* 0x001fd000078e0002 */
[----:B------:R-:W0:Y:S04]  /*0240*/  LDS R5, [UR4] ;  /* 0x00000004ff057984 */ /* 0x000e280008000800 */
[----:B0-----:R-:W-:Y:S01]  /*0250*/  STG.E desc[UR6][R2.64], R5 ;  /* 0x0000000502007986 */ /* 0x001fe2000c101906 */
[----:B------:R-:W-:Y:S05]  /*0260*/  EXIT ;  /* 0x000000000000794d */ /* 0x000fea0003800000 */
.L_x_21:
        /* <DEDUP_REMOVED lines=9> */
.L_x_167:


//--------------------- .text._Z7costFcnPfP5StateP5TrackS3_ --------------------------
	.section	.text._Z7costFcnPfP5StateP5TrackS3_,"ax",@progbits
	.align	128
        .global         _Z7costFcnPfP5StateP5TrackS3_
        .type           _Z7costFcnPfP5StateP5TrackS3_,@function
        .size           _Z7costFcnPfP5StateP5TrackS3_,(.L_x_158 - _Z7costFcnPfP5StateP5TrackS3_)
        .other          _Z7costFcnPfP5StateP5TrackS3_,@"STO_CUDA_ENTRY STV_DEFAULT"
_Z7costFcnPfP5StateP5TrackS3_:
.text._Z7costFcnPfP5StateP5TrackS3_:
[----:B------:R-:W-:Y:S01]  /*0000*/  LDC R1, c[0x0][0x37c] ;  /* 0x0000df00ff017b82 */ /* 0x000fe20000000800 */
[----:B------:R-:W0:Y:S07]  /*0010*/  S2R R2, SR_TID.X ;  /* 0x0000000000027919 */ /* 0x000e2e0000002100 */
[----:B------:R-:W0:Y:S01]  /*0020*/  S2UR UR4, SR_CTAID.X ;  /* 0x00000000000479c3 */ /* 0x000e220000002500 */
[----:B------:R-:W1:Y:S07]  /*0030*/  LDCU.64 UR6, c[0x0][0x358] ;  /* 0x00006b00ff0677ac */ /* 0x000e6e0008000a00 */
[----:B------:R-:W0:Y:S08]  /*0040*/  LDC R3, c[0x0][0x360] ;  /* 0x0000d800ff037b82 */ /* 0x000e300000000800 */
[----:B------:R-:W2:Y:S08]  /*0050*/  LDC.64 R6, c[0x0][0x388] ;  /* 0x0000e200ff067b82 */ /* 0x000eb00000000a00 */
[----:B------:R-:W3:Y:S08]  /*0060*/  LDC.64 R20, c[0x0][0x398] ;  /* 0x0000e600ff147b82 */ /* 0x000ef00000000a00 */
[----:B------:R-:W4:Y:S01]  /*0070*/  LDC.64 R14, c[0x0][0x390] ;  /* 0x0000e400ff0e7b82 */ /* 0x000f220000000a00 */
[----:B0-----:R-:W-:-:S04]  /*0080*/  IMAD R2, R3, UR4, R2 ;  /* 0x0000000403027c24 */ /* 0x001fc8000f8e0202 */
[----:B--2---:R-:W-:-:S05]  /*0090*/  IMAD.WIDE R6, R2, 0x14, R6 ;  /* 0x0000001402067825 */ /* 0x004fca00078e0206 */
[----:B-1----:R-:W2:Y:S04]  /*00a0*/  LDG.E R19, desc[UR6][R6.64] ;  /* 0x0000000606137981 */ /* 0x002ea8000c1e1900 */
[----:B---3--:R-:W2:Y:S04]  /*00b0*/  LDG.E R0, desc[UR6][R20.64+0x10] ;  /* 0x0000100614007981 */ /* 0x008ea8000c1e1900 */
[----:B------:R-:W3:Y:S04]  /*00c0*/  LDG.E R39, desc[UR6][R6.64+0x4] ;  /* 0x0000040606277981 */ /* 0x000ee8000c1e1900 */
[----:B------:R-:W3:Y:S04]  /*00d0*/  LDG.E R18, desc[UR6][R20.64+0x4] ;  /* 0x0000040614127981 */ /* 0x000ee8000c1e1900 */
[----:B------:R-:W3:Y:S04]  /*00e0*/  LDG.E R12, desc[UR6][R20.64+0xc] ;  /* 0x00000c06140c7981 */ /* 0x000ee8000c1e1900 */
[----:B------:R-:W3:Y:S04]  /*00f0*/  LDG.E R34, desc[UR6][R20.64] ;  /* 0x0000000614227981 */ /* 0x000ee8000c1e1900 */
[----:B------:R-:W3:Y:S04]  /*0100*/  LDG.E R17, desc[UR6][R20.64+0x1c] ;  /* 0x00001c0614117981 */ /* 0x000ee8000c1e1900 */
[----:B------:R-:W3:Y:S04]  /*0110*/  LDG.E R3, desc[UR6][R20.64+0x14] ;  /* 0x0000140614037981 */ /* 0x000ee8000c1e1900 */
[----:B----4-:R-:W4:Y:S04]  /*0120*/  LDG.E R22, desc[UR6][R14.64+0x4] ;  /* 0x000004060e167981 */ /* 0x010f28000c1e1900 */
[----:B------:R-:W4:Y:S04]  /*0130*/  LDG.E R16, desc[UR6][R20.64+0x28] ;  /* 0x0000280614107981 */ /* 0x000f28000c1e1900 */
[----:B------:R-:W4:Y:S04]  /*0140*/  LDG.E R42, desc[UR6][R20.64+0x18] ;  /* 0x00001806142a7981 */ /* 0x000f28000c1e1900 */
[----:B------:R-:W4:Y:S04]  /*0150*/  LDG.E R4, desc[UR6][R20.64+0x8] ;  /* 0x0000080614047981 */ /* 0x000f28000c1e1900 */
[----:B------:R-:W4:Y:S04]  /*0160*/  LDG.E R38, desc[UR6][R14.64] ;  /* 0x000000060e267981 */ /* 0x000f28000c1e1900 */
[----:B------:R-:W4:Y:S04]  /*0170*/  LDG.E R44, desc[UR6][R20.64+0x24] ;  /* 0x00002406142c7981 */ /* 0x000f28000c1e1900 */
[----:B------:R-:W4:Y:S04]  /*0180*/  LDG.E R5, desc[UR6][R20.64+0x20] ;  /* 0x0000200614057981 */ /* 0x000f28000c1e1900 */
[----:B------:R0:W4:Y:S04]  /*0190*/  LDG.E R6, desc[UR6][R20.64+0x2c] ;  /* 0x00002c0614067981 */ /* 0x000128000c1e1900 */
[----:B------:R-:W4:Y:S04]  /*01a0*/  LDG.E R26, desc[UR6][R14.64+0x10] ;  /* 0x000010060e1a7981 */ /* 0x000f28000c1e1900 */
[----:B------:R-:W4:Y:S04]  /*01b0*/  LDG.E R28, desc[UR6][R14.64+0x1c] ;  /* 0x00001c060e1c7981 */ /* 0x000f28000c1e1900 */
[----:B------:R-:W4:Y:S04]  /*01c0*/  LDG.E R32, desc[UR6][R14.64+0x28] ;  /* 0x000028060e207981 */ /* 0x000f28000c1e1900 */
[----:B------:R-:W4:Y:S04]  /*01d0*/  LDG.E R24, desc[UR6][R14.64+0xc] ;  /* 0x00000c060e187981 */ /* 0x000f28000c1e1900 */
[----:B------:R-:W4:Y:S04]  /*01e0*/  LDG.E R40, desc[UR6][R14.64+0x18] ;  /* 0x000018060e287981 */ /* 0x000f28000c1e1900 */
[----:B------:R-:W4:Y:S01]  /*01f0*/  LDG.E R30, desc[UR6][R14.64+0x24] ;  /* 0x000024060e1e7981 */ /* 0x000f22000c1e1900 */
[----:B------:R-:W-:Y:S03]  /*0200*/  BSSY.RECONVERGENT B0, `(.L_x_22) ;  /* 0x0000363000007945 */ /* 0x000fe60003800200 */
[----:B------:R-:W5:Y:S04]  /*0210*/  LDG.E R7, desc[UR6][R14.64+0x8] ;  /* 0x000008060e077981 */ /* 0x000f68000c1e1900 */
[----:B------:R-:W5:Y:S04]  /*0220*/  LDG.E R8, desc[UR6][R14.64+0x14] ;  /* 0x000014060e087981 */ /* 0x000f68000c1e1900 */
[----:B------:R-:W5:Y:S04]  /*0230*/  LDG.E R9, desc[UR6][R14.64+0x20] ;  /* 0x000020060e097981 */ /* 0x000f68000c1e1900 */
[----:B------:R1:W5:Y:S01]  /*0240*/  LDG.E R10, desc[UR6][R14.64+0x2c] ;  /* 0x00002c060e0a7981 */ /* 0x000362000c1e1900 */
[C---:B--2---:R-:W-:Y:S01]  /*0250*/  FMUL R36, R19.reuse, R0 ;  /* 0x0000000013247220 */ /* 0x044fe20000400000 */
[----:B---3--:R-:W-:-:S03]  /*0260*/  FMUL R11, R19, R18 ;  /* 0x00000012130b7220 */ /* 0x008fc60000400000 */
[C---:B------:R-:W-:Y:S01]  /*0270*/  FFMA R12, R39.reuse, R12, R36 ;  /* 0x0000000c270c7223 */ /* 0x040fe20000000024 */
[----:B------:R-:W-:Y:S01]  /*0280*/  FFMA R11, R39, R34, R11 ;  /* 0x00000022270b7223 */ /* 0x000fe2000000000b */
[----:B------:R-:W-:-:S03]  /*0290*/  FMUL R36, R19, R17 ;  /* 0x0000001113247220 */ /* 0x000fc60000400000 */
[----:B------:R-:W-:Y:S01]  /*02a0*/  FSETP.GEU.AND P0, PT, R3, -R12, PT ;  /* 0x8000000c0300720b */ /* 0x000fe20003f0e000 */
[C---:B----4-:R-:W-:Y:S01]  /*02b0*/  FMUL R13, R19.reuse, R22 ;  /* 0x00000016130d7220 */ /* 0x050fe20000400000 */
[----:B0-----:R-:W-:Y:S01]  /*02c0*/  FMUL R21, R19, R16 ;  /* 0x0000001013157220 */ /* 0x001fe20000400000 */
[C---:B------:R-:W-:Y:S01]  /*02d0*/  FFMA R36, R39.reuse, R42, R36 ;  /* 0x0000002a27247223 */ /* 0x040fe20000000024 */
[----:B------:R-:W-:Y:S01]  /*02e0*/  FSETP.GEU.OR P1, PT, R4, -R11, P0 ;  /* 0x8000000b0400720b */ /* 0x000fe2000072e400 */
[C---:B------:R-:W-:Y:S01]  /*02f0*/  FFMA R38, R39.reuse, R38, R13 ;  /* 0x0000002627267223 */ /* 0x040fe2000000000d */
[----:B------:R-:W-:Y:S02]  /*0300*/  FFMA R13, R39, R44, R21 ;  /* 0x0000002c270d7223 */ /* 0x000fe40000000015 */
[----:B------:R-:W-:-:S04]  /*0310*/  FSETP.GEU.OR P1, PT, R5, -R36, P1 ;  /* 0x800000240500720b */ /* 0x000fc80000f2e400 */
[----:B------:R-:W-:Y:S01]  /*0320*/  FSETP.LEU.OR P1, PT, R6, -R13, P1 ;  /* 0x8000000d0600720b */ /* 0x000fe20000f2b400 */
[C---:B------:R-:W-:Y:S01]  /*0330*/  FMUL R26, R19.reuse, R26 ;  /* 0x0000001a131a7220 */ /* 0x040fe20000400000 */
[C---:B-1----:R-:W-:Y:S01]  /*0340*/  FMUL R15, R19.reuse, R28 ;  /* 0x0000001c130f7220 */ /* 0x042fe20000400000 */
[----:B------:R-:W-:Y:S01]  /*0350*/  FMUL R19, R19, R32 ;  /* 0x0000002013137220 */ /* 0x000fe20000400000 */
[----:B------:R-:W-:Y:S01]  /*0360*/  FADD R14, R12, R3 ;  /* 0x000000030c0e7221 */ /* 0x000fe20000000000 */
[----:B------:R-:W-:Y:S01]  /*0370*/  FADD R41, R36, R5 ;  /* 0x0000000524297221 */ /* 0x000fe20000000000 */
[----:B------:R-:W-:Y:S01]  /*0380*/  FADD R42, R13, R6 ;  /* 0x000000060d2a7221 */ /* 0x000fe20000000000 */
[C---:B------:R-:W-:Y:S01]  /*0390*/  FFMA R37, R39.reuse, R24, R26 ;  /* 0x0000001827257223 */ /* 0x040fe2000000001a */
[----:B------:R-:W-:Y:S01]  /*03a0*/  FFMA R40, R39, R40, R15 ;  /* 0x0000002827287223 */ /* 0x000fe2000000000f */
[----:B------:R-:W-:Y:S01]  /*03b0*/  FADD R15, R11, R4 ;  /* 0x000000040b0f7221 */ /* 0x000fe20000000000 */
[----:B------:R-:W-:-:S03]  /*03c0*/  FFMA R39, R39, R30, R19 ;  /* 0x0000001e27277223 */ /* 0x000fc60000000013 */
[----:B------:R-:W-:Y:S05]  /*03d0*/  @P1 BRA `(.L_x_23) ;  /* 0x0000000800841947 */ /* 0x000fea0003800000 */
[----:B------:R-:W0:Y:S01]  /*03e0*/  MUFU.RCP R17, |R18| ;  /* 0x4000001200117308 */ /* 0x000e220000001000 */
[----:B------:R-:W-:Y:S01]  /*03f0*/  FSETP.GT.AND P0, PT, |R18|, 1, PT ;  /* 0x3f8000001200780b */ /* 0x000fe20003f04200 */
[----:B------:R-:W-:-:S03]  /*0400*/  IMAD.MOV.U32 R19, RZ, RZ, 0x3b2090aa ;  /* 0x3b2090aaff137424 */ /* 0x000fc600078e00ff */
[----:B0-----:R-:W-:-:S05]  /*0410*/  FSEL R17, R17, |R18|, P0 ;  /* 0x4000001211117208 */ /* 0x001fca0000000000 */
[----:B------:R-:W-:-:S04]  /*0420*/  FMUL R0, R17, R17 ;  /* 0x0000001111007220 */ /* 0x000fc80000400000 */
[----:B------:R-:W-:-:S04]  /*0430*/  FFMA R19, R0, R19, -0.014396979473531246185 ;  /* 0xbc6be14f00137423 */ /* 0x000fc80000000013 */
[----:B------:R-:W-:-:S04]  /*0440*/  FFMA R19, R0, R19, 0.039849750697612762451 ;  /* 0x3d23397e00137423 */ /* 0x000fc80000000013 */
[----:B------:R-:W-:-:S04]  /*0450*/  FFMA R19, R0, R19, -0.072529748082160949707 ;  /* 0xbd948a7a00137423 */ /* 0x000fc80000000013 */
[----:B------:R-:W-:-:S04]  /*0460*/  FFMA R19, R0, R19, 0.10518480092287063599 ;  /* 0x3dd76b2100137423 */ /* 0x000fc80000000013 */
[----:B------:R-:W-:-:S04]  /*0470*/  FFMA R19, R0, R19, -0.14171802997589111328 ;  /* 0xbe111e8800137423 */ /* 0x000fc80000000013 */
[----:B------:R-:W-:-:S04]  /*0480*/  FFMA R19, R0, R19, 0.19988775253295898438 ;  /* 0x3e4caf6000137423 */ /* 0x000fc80000000013 */
[----:B------:R-:W-:-:S04]  /*0490*/  FFMA R19, R0, R19, -0.33332940936088562012 ;  /* 0xbeaaaa2700137423 */ /* 0x000fc80000000013 */
[----:B------:R-:W-:Y:S01]  /*04a0*/  FMUL R0, R0, R19 ;  /* 0x0000001300007220 */ /* 0x000fe20000400000 */
[----:B------:R-:W-:-:S03]  /*04b0*/  IMAD.MOV.U32 R19, RZ, RZ, 0x3f6ee581 ;  /* 0x3f6ee581ff137424 */ /* 0x000fc600078e00ff */
[----:B------:R-:W-:Y:S01]  /*04c0*/  FFMA R0, R17, R0, R17 ;  /* 0x0000000011007223 */ /* 0x000fe20000000011 */
[----:B------:R-:W-:-:S03]  /*04d0*/  FADD R17, -R18, -RZ ;  /* 0x800000ff12117221 */ /* 0x000fc60000000100 */
[----:B------:R-:W-:Y:S01]  /*04e0*/  @P0 FFMA R0, R19, 1.6832555532455444336, -R0 ;  /* 0x3fd774eb13000823 */ /* 0x000fe20000000800 */
[----:B------:R-:W-:-:S04]  /*04f0*/  FSETP.NAN.AND P0, PT, |R18|, |R18|, PT ;  /* 0x400000121200720b */ /* 0x000fc80003f08200 */
[----:B------:R-:W-:-:S04]  /*0500*/  LOP3.LUT R17, R0, 0x80000000, R17, 0xb8, !PT ;  /* 0x8000000000117812 */ /* 0x000fc800078eb811 */
[----:B------:R-:W-:-:S04]  /*0510*/  FSEL R0, R17, R0, !P0 ;  /* 0x0000000011007208 */ /* 0x000fc80004000000 */
[C---:B------:R-:W-:Y:S01]  /*0520*/  FSETP.GE.AND P0, PT, |R0|.reuse, 105615, PT ;  /* 0x47ce47800000780b */ /* 0x040fe20003f06200 */
[----:B------:R-:W-:-:S06]  /*0530*/  FMUL R14, R0, 0.63661974668502807617 ;  /* 0x3f22f983000e7820 */ /* 0x000fcc0000400000 */
[----:B------:R-:W0:Y:S02]  /*0540*/  F2I.NTZ R14, R14 ;  /* 0x0000000e000e7305 */ /* 0x000e240000203100 */
[----:B0-----:R-:W-:-:S05]  /*0550*/  I2FP.F32.S32 R17, R14 ;  /* 0x0000000e00117245 */ /* 0x001fca0000201400 */
[----:B------:R-:W-:-:S04]  /*0560*/  FFMA R16, R17, -1.5707962512969970703, R0 ;  /* 0xbfc90fda11107823 */ /* 0x000fc80000000000 */
[----:B------:R-:W-:-:S04]  /*0570*/  FFMA R16, R17, -7.5497894158615963534e-08, R16 ;  /* 0xb3a2216811107823 */ /* 0x000fc80000000010 */
[----:B------:R-:W-:Y:S01]  /*0580*/  FFMA R16, R17, -5.3903029534742383927e-15, R16 ;  /* 0xa7c234c511107823 */ /* 0x000fe20000000010 */
[----:B------:R-:W-:Y:S06]  /*0590*/  @!P0 BRA `(.L_x_24) ;  /* 0x0000000400788947 */ /* 0x000fec0003800000 */
[----:B------:R-:W-:-:S13]  /*05a0*/  FSETP.NEU.AND P0, PT, |R0|, +INF , PT ;  /* 0x7f8000000000780b */ /* 0x000fda0003f0d200 */
[----:B------:R-:W-:Y:S01]  /*05b0*/  @!P0 FMUL R16, RZ, R0 ;  /* 0x00000000ff108220 */ /* 0x000fe20000400000 */
[----:B------:R-:W-:Y:S01]  /*05c0*/  @!P0 IMAD.MOV.U32 R14, RZ, RZ, RZ ;  /* 0x000000ffff0e8224 */ /* 0x000fe200078e00ff */
[----:B------:R-:W-:Y:S06]  /*05d0*/  @!P0 BRA `(.L_x_24) ;  /* 0x0000000400688947 */ /* 0x000fec0003800000 */
[----:B------:R-:W-:Y:S02]  /*05e0*/  IMAD.SHL.U32 R14, R0, 0x100, RZ ;  /* 0x00000100000e7824 */ /* 0x000fe400078e00ff */
[----:B------:R-:W-:Y:S02]  /*05f0*/  HFMA2 R21, -RZ, RZ, 0, 0 ;  /* 0x00000000ff157431 */ /* 0x000fe400000001ff */
[----:B------:R-:W-:Y:S01]  /*0600*/  IMAD.MOV.U32 R23, RZ, RZ, RZ ;  /* 0x000000ffff177224 */ /* 0x000fe200078e00ff */
[----:B------:R-:W0:Y:S01]  /*0610*/  LDCU.64 UR8, c[0x4][0x50] ;  /* 0x01000a00ff0877ac */ /* 0x000e220008000a00 */
[----:B------:R-:W-:Y:S01]  /*0620*/  IMAD.MOV.U32 R28, RZ, RZ, RZ ;  /* 0x000000ffff1c7224 */ /* 0x000fe200078e00ff */
[----:B------:R-:W-:Y:S01]  /*0630*/  LOP3.LUT R14, R14, 0x80000000, RZ, 0xfc, !PT ;  /* 0x800000000e0e7812 */ /* 0x000fe200078efcff */
[----:B------:R-:W-:-:S06]  /*0640*/  UMOV UR4, URZ ;  /* 0x000000ff00047c82 */ /* 0x000fcc0008000000 */
.L_x_25:
[----:B0-----:R-:W-:Y:S02]  /*0650*/  IMAD.U32 R17, RZ, RZ, UR9 ;  /* 0x00000009ff117e24 */ /* 0x001fe4000f8e00ff */
[----:B------:R-:W-:-:S05]  /*0660*/  IMAD.U32 R16, RZ, RZ, UR8 ;  /* 0x00000008ff107e24 */ /* 0x000fca000f8e00ff */
[----:B------:R-:W2:Y:S01]  /*0670*/  LDG.E.CONSTANT R17, desc[UR6][R16.64] ;  /* 0x0000000610117981 */ /* 0x000ea2000c1e9900 */
[----:B------:R-:W-:Y:S01]  /*0680*/  UIADD3 UR4, UPT, UPT, UR4, 0x1, URZ ;  /* 0x0000000104047890 */ /* 0x000fe2000fffe0ff */
[C---:B------:R-:W-:Y:S01]  /*0690*/  ISETP.EQ.AND P0, PT, R28.reuse, RZ, PT ;  /* 0x000000ff1c00720c */ /* 0x040fe20003f02270 */
[----:B------:R-:W-:Y:S01]  /*06a0*/  UIADD3 UR8, UP1, UPT, UR8, 0x4, URZ ;  /* 0x0000000408087890 */ /* 0x000fe2000ff3e0ff */
[C---:B------:R-:W-:Y:S01]  /*06b0*/  ISETP.EQ.AND P1, PT, R28.reuse, 0x4, PT ;  /* 0x000000041c00780c */ /* 0x040fe20003f22270 */
[----:B------:R-:W-:Y:S01]  /*06c0*/  UISETP.NE.AND UP0, UPT, UR4, 0x6, UPT ;  /* 0x000000060400788c */ /* 0x000fe2000bf05270 */
[C---:B------:R-:W-:Y:S01]  /*06d0*/  ISETP.EQ.AND P2, PT, R28.reuse, 0x8, PT ;  /* 0x000000081c00780c */ /* 0x040fe20003f42270 */
[----:B------:R-:W-:Y:S01]  /*06e0*/  UIADD3.X UR9, UPT, UPT, URZ, UR9, URZ, UP1, !UPT ;  /* 0x00000009ff097290 */ /* 0x000fe20008ffe4ff */
[C---:B------:R-:W-:Y:S02]  /*06f0*/  ISETP.EQ.AND P3, PT, R28.reuse, 0xc, PT ;  /* 0x0000000c1c00780c */ /* 0x040fe40003f62270 */
[----:B------:R-:W-:-:S02]  /*0700*/  ISETP.EQ.AND P4, PT, R28, 0x10, PT ;  /* 0x000000101c00780c */ /* 0x000fc40003f82270 */
[C---:B------:R-:W-:Y:S01]  /*0710*/  ISETP.EQ.AND P5, PT, R28.reuse, 0x14, PT ;  /* 0x000000141c00780c */ /* 0x040fe20003fa2270 */
[----:B------:R-:W-:Y:S02]  /*0720*/  VIADD R28, R28, 0x4 ;  /* 0x000000041c1c7836 */ /* 0x000fe40000000000 */
[----:B--2---:R-:W-:-:S03]  /*0730*/  IMAD.WIDE.U32 R18, R17, R14, RZ ;  /* 0x0000000e11127225 */ /* 0x004fc600078e00ff */
[----:B------:R-:W-:-:S04]  /*0740*/  IADD3 R18, P6, PT, R18, R21, RZ ;  /* 0x0000001512127210 */ /* 0x000fc80007fde0ff */
[----:B------:R-:W-:Y:S01]  /*0750*/  IADD3.X R21, PT, PT, R19, R23, RZ, P6, !PT ;  /* 0x0000001713157210 */ /* 0x000fe200037fe4ff */
[--C-:B------:R-:W-:Y:S01]  /*0760*/  @P0 IMAD.MOV.U32 R20, RZ, RZ, R18.reuse ;  /* 0x000000ffff140224 */ /* 0x100fe200078e0012 */
[----:B------:R-:W-:Y:S01]  /*0770*/  @P4 MOV R26, R18 ;  /* 0x00000012001a4202 */ /* 0x000fe20000000f00 */
[--C-:B------:R-:W-:Y:S02]  /*0780*/  @P1 IMAD.MOV.U32 R22, RZ, RZ, R18.reuse ;  /* 0x000000ffff161224 */ /* 0x100fe400078e0012 */
[--C-:B------:R-:W-:Y:S02]  /*0790*/  @P2 IMAD.MOV.U32 R24, RZ, RZ, R18.reuse ;  /* 0x000000ffff182224 */ /* 0x100fe400078e0012 */
[--C-:B------:R-:W-:Y:S02]  /*07a0*/  @P3 IMAD.MOV.U32 R25, RZ, RZ, R18.reuse ;  /* 0x000000ffff193224 */ /* 0x100fe400078e0012 */
[----:B------:R-:W-:Y:S01]  /*07b0*/  @P5 IMAD.MOV.U32 R27, RZ, RZ, R18 ;  /* 0x000000ffff1b5224 */ /* 0x000fe200078e0012 */
[----:B------:R-:W-:Y:S06]  /*07c0*/  BRA.U UP0, `(.L_x_25) ;  /* 0xfffffffd00a07547 */ /* 0x000fec000b83ffff */
[----:B------:R-:W-:-:S04]  /*07d0*/  SHF.R.U32.HI R14, RZ, 0x17, R0 ;  /* 0x00000017ff0e7819 */ /* 0x000fc80000011600 */
[C---:B------:R-:W-:Y:S02]  /*07e0*/  LOP3.LUT R16, R14.reuse, 0xe0, RZ, 0xc0, !PT ;  /* 0x000000e00e107812 */ /* 0x040fe400078ec0ff */
[----:B------:R-:W-:-:S03]  /*07f0*/  LOP3.LUT P6, RZ, R14, 0x1f, RZ, 0xc0, !PT ;  /* 0x0000001f0eff7812 */ /* 0x000fc600078cc0ff */
[----:B------:R-:W-:-:S05]  /*0800*/  VIADD R16, R16, 0xffffff80 ;  /* 0xffffff8010107836 */ /* 0x000fca0000000000 */
[----:B------:R-:W-:-:S05]  /*0810*/  SHF.R.U32.HI R16, RZ, 0x5, R16 ;  /* 0x00000005ff107819 */ /* 0x000fca0000011610 */
[----:B------:R-:W-:-:S05]  /*0820*/  IMAD.U32 R18, R16, -0x4, RZ ;  /* 0xfffffffc10127824 */ /* 0x000fca00078e00ff */
[C---:B------:R-:W-:Y:S02]  /*0830*/  ISETP.EQ.AND P3, PT, R18.reuse, -0x18, PT ;  /* 0xffffffe81200780c */ /* 0x040fe40003f62270 */
[C---:B------:R-:W-:Y:S02]  /*0840*/  ISETP.EQ.AND P4, PT, R18.reuse, -0x14, PT ;  /* 0xffffffec1200780c */ /* 0x040fe40003f82270 */
[C---:B------:R-:W-:Y:S02]  /*0850*/  ISETP.EQ.AND P2, PT, R18.reuse, -0x10, PT ;  /* 0xfffffff01200780c */ /* 0x040fe40003f42270 */
[C---:B------:R-:W-:Y:S02]  /*0860*/  ISETP.EQ.AND P1, PT, R18.reuse, -0xc, PT ;  /* 0xfffffff41200780c */ /* 0x040fe40003f22270 */
[C---:B------:R-:W-:Y:S02]  /*0870*/  ISETP.EQ.AND P0, PT, R18.reuse, -0x8, PT ;  /* 0xfffffff81200780c */ /* 0x040fe40003f02270 */
[----:B------:R-:W-:-:S03]  /*0880*/  ISETP.EQ.AND P5, PT, R18, RZ, PT ;  /* 0x000000ff1200720c */ /* 0x000fc60003fa2270 */
[----:B------:R-:W-:Y:S02]  /*0890*/  @P3 MOV R16, R20 ;  /* 0x0000001400103202 */ /* 0x000fe40000000f00 */
[C---:B------:R-:W-:Y:S01]  /*08a0*/  ISETP.EQ.AND P3, PT, R18.reuse, -0x4, PT ;  /* 0xfffffffc1200780c */ /* 0x040fe20003f62270 */
[----:B------:R-:W-:Y:S02]  /*08b0*/  @P4 IMAD.MOV.U32 R17, RZ, RZ, R20 ;  /* 0x000000ffff114224 */ /* 0x000fe400078e0014 */
[----:B------:R-:W-:Y:S01]  /*08c0*/  @P4 IMAD.MOV.U32 R16, RZ, RZ, R22 ;  /* 0x000000ffff104224 */ /* 0x000fe200078e0016 */
[----:B------:R-:W-:Y:S01]  /*08d0*/  ISETP.EQ.AND P4, PT, R18, 0x4, PT ;  /* 0x000000041200780c */ /* 0x000fe20003f82270 */
[----:B------:R-:W-:Y:S02]  /*08e0*/  @P2 IMAD.MOV.U32 R16, RZ, RZ, R24 ;  /* 0x000000ffff102224 */ /* 0x000fe400078e0018 */
[----:B------:R-:W-:Y:S02]  /*08f0*/  @P1 IMAD.MOV.U32 R16, RZ, RZ, R25 ;  /* 0x000000ffff101224 */ /* 0x000fe400078e0019 */
[----:B------:R-:W-:-:S02]  /*0900*/  @P0 IMAD.MOV.U32 R16, RZ, RZ, R26 ;  /* 0x000000ffff100224 */ /* 0x000fc400078e001a */
[----:B------:R-:W-:Y:S01]  /*0910*/  @P2 IMAD.MOV.U32 R17, RZ, RZ, R22 ;  /* 0x000000ffff112224 */ /* 0x000fe200078e0016 */
[----:B------:R-:W-:Y:S01]  /*0920*/  @P1 MOV R17, R24 ;  /* 0x0000001800111202 */ /* 0x000fe20000000f00 */
[----:B------:R-:W-:Y:S01]  /*0930*/  @P0 IMAD.MOV.U32 R17, RZ, RZ, R25 ;  /* 0x000000ffff110224 */ /* 0x000fe200078e0019 */
[----:B------:R-:W-:Y:S01]  /*0940*/  @P3 MOV R16, R27 ;  /* 0x0000001b00103202 */ /* 0x000fe20000000f00 */
[----:B------:R-:W-:Y:S02]  /*0950*/  @P5 IMAD.MOV.U32 R16, RZ, RZ, R21 ;  /* 0x000000ffff105224 */ /* 0x000fe400078e0015 */
[----:B------:R-:W-:Y:S02]  /*0960*/  @P3 IMAD.MOV.U32 R17, RZ, RZ, R26 ;  /* 0x000000ffff113224 */ /* 0x000fe400078e001a */
[----:B------:R-:W-:Y:S02]  /*0970*/  @P5 IMAD.MOV.U32 R17, RZ, RZ, R27 ;  /* 0x000000ffff115224 */ /* 0x000fe400078e001b */
[----:B------:R-:W-:-:S02]  /*0980*/  @P4 IMAD.MOV.U32 R17, RZ, RZ, R21 ;  /* 0x000000ffff114224 */ /* 0x000fc400078e0015 */
[----:B------:R-:W-:Y:S01]  /*0990*/  IMAD.MOV.U32 R23, RZ, RZ, R16 ;  /* 0x000000ffff177224 */ /* 0x000fe200078e0010 */
[----:B------:R-:W-:Y:S06]  /*09a0*/  @!P6 BRA `(.L_x_26) ;  /* 0x00000000002ce947 */ /* 0x000fec0003800000 */
[----:B------:R-:W-:Y:S01]  /*09b0*/  @P2 MOV R16, R20 ;  /* 0x0000001400102202 */ /* 0x000fe20000000f00 */
[----:B------:R-:W-:Y:S01]  /*09c0*/  @P1 IMAD.MOV.U32 R16, RZ, RZ, R22 ;  /* 0x000000ffff101224 */ /* 0x000fe200078e0016 */
[----:B------:R-:W-:Y:S01]  /*09d0*/  LOP3.LUT R14, R14, 0x1f, RZ, 0xc0, !PT ;  /* 0x0000001f0e0e7812 */ /* 0x000fe200078ec0ff */
[----:B------:R-:W-:Y:S01]  /*09e0*/  @P0 IMAD.MOV.U32 R16, RZ, RZ, R24 ;  /* 0x000000ffff100224 */ /* 0x000fe200078e0018 */
[----:B------:R-:W-:Y:S01]  /*09f0*/  ISETP.EQ.AND P0, PT, R18, 0x8, PT ;  /* 0x000000081200780c */ /* 0x000fe20003f02270 */
[----:B------:R-:W-:Y:S01]  /*0a00*/  @P3 IMAD.MOV.U32 R16, RZ, RZ, R25 ;  /* 0x000000ffff103224 */ /* 0x000fe200078e0019 */
[----:B------:R-:W-:Y:S01]  /*0a10*/  SHF.L.W.U32.HI R23, R17, R14, R23 ;  /* 0x0000000e11177219 */ /* 0x000fe20000010e17 */
[----:B------:R-:W-:Y:S01]  /*0a20*/  @P5 IMAD.MOV.U32 R16, RZ, RZ, R26 ;  /* 0x000000ffff105224 */ /* 0x000fe200078e001a */
[----:B------:R-:W-:-:S09]  /*0a30*/  @P4 MOV R16, R27 ;  /* 0x0000001b00104202 */ /* 0x000fd20000000f00 */
[----:B------:R-:W-:-:S05]  /*0a40*/  @P0 IMAD.MOV.U32 R16, RZ, RZ, R21 ;  /* 0x000000ffff100224 */ /* 0x000fca00078e0015 */
[----:B------:R-:W-:-:S07]  /*0a50*/  SHF.L.W.U32.HI R17, R16, R14, R17 ;  /* 0x0000000e10117219 */ /* 0x000fce0000010e11 */
.L_x_26:
[C---:B------:R-:W-:Y:S01]  /*0a60*/  SHF.L.W.U32.HI R21, R17.reuse, 0x2, R23 ;  /* 0x0000000211157819 */ /* 0x040fe20000010e17 */
[----:B------:R-:W-:Y:S01]  /*0a70*/  IMAD.SHL.U32 R17, R17, 0x4, RZ ;  /* 0x0000000411117824 */ /* 0x000fe200078e00ff */
[----:B------:R-:W-:Y:S01]  /*0a80*/  UMOV UR4, 0x54442d19 ;  /* 0x54442d1900047882 */ /* 0x000fe20000000000 */
[----:B------:R-:W-:Y:S01]  /*0a90*/  UMOV UR5, 0x3bf921fb ;  /* 0x3bf921fb00057882 */ /* 0x000fe20000000000 */
[----:B------:R-:W-:Y:S02]  /*0aa0*/  SHF.R.S32.HI R14, RZ, 0x1f, R21 ;  /* 0x0000001fff0e7819 */ /* 0x000fe40000011415 */
[----:B------:R-:W-:Y:S02]  /*0ab0*/  ISETP.GE.AND P0, PT, R0, RZ, PT ;  /* 0x000000ff0000720c */ /* 0x000fe40003f06270 */
[C---:B------:R-:W-:Y:S02]  /*0ac0*/  LOP3.LUT R16, R14.reuse, R17, RZ, 0x3c, !PT ;  /* 0x000000110e107212 */ /* 0x040fe400078e3cff */
[----:B------:R-:W-:-:S02]  /*0ad0*/  LOP3.LUT R17, R14, R21, RZ, 0x3c, !PT ;  /* 0x000000150e117212 */ /* 0x000fc400078e3cff */
[----:B------:R-:W-:Y:S02]  /*0ae0*/  SHF.R.U32.HI R14, RZ, 0x1e, R23 ;  /* 0x0000001eff0e7819 */ /* 0x000fe40000011617 */
[C---:B------:R-:W-:Y:S02]  /*0af0*/  LOP3.LUT R0, R21.reuse, R0, RZ, 0x3c, !PT ;  /* 0x0000000015007212 */ /* 0x040fe400078e3cff */
[----:B------:R-:W0:Y:S01]  /*0b00*/  I2F.F64.S64 R16, R16 ;  /* 0x0000001000107312 */ /* 0x000e220000301c00 */
[----:B------:R-:W-:Y:S02]  /*0b10*/  LEA.HI R14, R21, R14, RZ, 0x1 ;  /* 0x0000000e150e7211 */ /* 0x000fe400078f08ff */
[----:B------:R-:W-:-:S03]  /*0b20*/  ISETP.GE.AND P1, PT, R0, RZ, PT ;  /* 0x000000ff0000720c */ /* 0x000fc60003f26270 */
[----:B------:R-:W-:-:S04]  /*0b30*/  IMAD.MOV R0, RZ, RZ, -R14 ;  /* 0x000000ffff007224 */ /* 0x000fc800078e0a0e */
[----:B------:R-:W-:Y:S01]  /*0b40*/  @!P0 IMAD.MOV.U32 R14, RZ, RZ, R0 ;  /* 0x000000ffff0e8224 */ /* 0x000fe200078e0000 */
[----:B0-----:R-:W-:-:S10]  /*0b50*/  DMUL R18, R16, UR4 ;  /* 0x0000000410127c28 */ /* 0x001fd40008000000 */
[----:B------:R-:W0:Y:S02]  /*0b60*/  F2F.F32.F64 R18, R18 ;  /* 0x0000001200127310 */ /* 0x000e240000301000 */
[----:B0-----:R-:W-:-:S07]  /*0b70*/  FSEL R16, -R18, R18, !P1 ;  /* 0x0000001212107208 */ /* 0x001fce0004800100 */
.L_x_24:
[----:B------:R-:W-:Y:S01]  /*0b80*/  MOV R0, 0x37cbac00 ;  /* 0x37cbac0000007802 */ /* 0x000fe20000000f00 */
[----:B------:R-:W-:Y:S01]  /*0b90*/  FMUL R17, R16, R16 ;  /* 0x0000001010117220 */ /* 0x000fe20000400000 */
[----:B------:R-:W-:Y:S01]  /*0ba0*/  LOP3.LUT R18, R14, 0x1, RZ, 0xc0, !PT ;  /* 0x000000010e127812 */ /* 0x000fe200078ec0ff */
[----:B------:R-:W-:Y:S02]  /*0bb0*/  IMAD.MOV.U32 R20, RZ, RZ, 0x3c0885e4 ;  /* 0x3c0885e4ff147424 */ /* 0x000fe400078e00ff */
[----:B------:R-:W-:Y:S01]  /*0bc0*/  FFMA R0, R17, R0, -0.0013887860113754868507 ;  /* 0xbab607ed11007423 */ /* 0x000fe20000000000 */
[----:B------:R-:W-:Y:S01]  /*0bd0*/  ISETP.NE.U32.AND P0, PT, R18, 0x1, PT ;  /* 0x000000011200780c */ /* 0x000fe20003f05070 */
[----:B------:R-:W-:Y:S02]  /*0be0*/  VIADD R14, R14, 0x1 ;  /* 0x000000010e0e7836 */ /* 0x000fe40000000000 */
[----:B------:R-:W-:Y:S01]  /*0bf0*/  IMAD.MOV.U32 R21, RZ, RZ, 0x3e2aaaa8 ;  /* 0x3e2aaaa8ff157424 */ /* 0x000fe200078e00ff */
[----:B------:R-:W-:-:S02]  /*0c00*/  FSEL R18, R0, -0.00019574658654164522886, P0 ;  /* 0xb94d415300127808 */ /* 0x000fc40000000000 */
[----:B------:R-:W-:Y:S02]  /*0c10*/  FSEL R20, R20, 0.041666727513074874878, !P0 ;  /* 0x3d2aaabb14147808 */ /* 0x000fe40004000000 */
[----:B------:R-:W-:Y:S02]  /*0c20*/  LOP3.LUT P1, RZ, R14, 0x2, RZ, 0xc0, !PT ;  /* 0x000000020eff7812 */ /* 0x000fe4000782c0ff */
[----:B------:R-:W-:Y:S01]  /*0c30*/  FSEL R0, R16, 1, !P0 ;  /* 0x3f80000010007808 */ /* 0x000fe20004000000 */
[----:B------:R-:W-:Y:S01]  /*0c40*/  FFMA R18, R17, R18, R20 ;  /* 0x0000001211127223 */ /* 0x000fe20000000014 */
[----:B------:R-:W-:-:S03]  /*0c50*/  FSEL R21, -R21, -0.4999999701976776123, !P0 ;  /* 0xbeffffff15157808 */ /* 0x000fc60004000100 */
[C---:B------:R-:W-:Y:S02]  /*0c60*/  FFMA R19, R17.reuse, R0, RZ ;  /* 0x0000000011137223 */ /* 0x040fe400000000ff */
[----:B------:R-:W-:-:S04]  /*0c70*/  FFMA R18, R17, R18, R21 ;  /* 0x0000001211127223 */ /* 0x000fc80000000015 */
[----:B------:R-:W-:-:S04]  /*0c80*/  FFMA R0, R19, R18, R0 ;  /* 0x0000001213007223 */ /* 0x000fc80000000000 */
[----:B------:R-:W-:-:S04]  /*0c90*/  @P1 FADD R0, RZ, -R0 ;  /* 0x80000000ff001221 */ /* 0x000fc80000000000 */
[----:B------:R-:W0:Y:S08]  /*0ca0*/  F2F.F64.F32 R16, R0 ;  /* 0x0000000000107310 */ /* 0x000e300000201800 */
[----:B0-----:R-:W0:Y:S01]  /*0cb0*/  MUFU.RCP64H R19, R17 ;  /* 0x0000001100137308 */ /* 0x001e220000001800 */
[----:B------:R-:W-:-:S05]  /*0cc0*/  VIADD R18, R17, 0x300402 ;  /* 0x0030040211127836 */ /* 0x000fca0000000000 */
[----:B------:R-:W-:Y:S01]  /*0cd0*/  FSETP.GEU.AND P0, PT, |R18|, 5.8789094863358348022e-39, PT ;  /* 0x004004021200780b */ /* 0x000fe20003f0e200 */
[----:B0-----:R-:W-:-:S08]  /*0ce0*/  DFMA R20, -R16, R18, 1 ;  /* 0x3ff000001014742b */ /* 0x001fd00000000112 */
[----:B------:R-:W-:-:S08]  /*0cf0*/  DFMA R20, R20, R20, R20 ;  /* 0x000000141414722b */ /* 0x000fd00000000014 */
[----:B------:R-:W-:-:S08]  /*0d00*/  DFMA R20, R18, R20, R18 ;  /* 0x000000141214722b */ /* 0x000fd00000000012 */
[----:B------:R-:W-:-:S08]  /*0d10*/  DFMA R22, -R16, R20, 1 ;  /* 0x3ff000001016742b */ /* 0x000fd00000000114 */
[----:B------:R-:W-:Y:S01]  /*0d20*/  DFMA R20, R20, R22, R20 ;  /* 0x000000161414722b */ /* 0x000fe20000000014 */
[----:B------:R-:W-:Y:S10]  /*0d30*/  @P0 BRA `(.L_x_27) ;  /* 0x0000000000180947 */ /* 0x000ff40003800000 */
[----:B------:R-:W-:-:S04]  /*0d40*/  LOP3.LUT R0, R17, 0x7fffffff, RZ, 0xc0, !PT ;  /* 0x7fffffff11007812 */ /* 0x000fc800078ec0ff */
[----:B------:R-:W-:Y:S02]  /*0d50*/  IADD3 R25, PT, PT, R0, -0x100000, RZ ;  /* 0xfff0000000197810 */ /* 0x000fe40007ffe0ff */
[----:B------:R-:W-:-:S07]  /*0d60*/  MOV R0, 0xd80 ;  /* 0x00000d8000007802 */ /* 0x000fce0000000f00 */
[----:B-----5:R-:W-:Y:S05]  /*0d70*/  CALL.REL.NOINC `($__internal_1_$__cuda_sm20_dblrcp_rn_slowpath_v3) ;  /* 0x0000002800fc7944 */ /* 0x020fea0003c00000 */
[----:B------:R-:W-:Y:S02]  /*0d80*/  IMAD.MOV.U32 R20, RZ, RZ, R18 ;  /* 0x000000ffff147224 */ /* 0x000fe400078e0012 */
[----:B------:R-:W-:-:S07]  /*0d90*/  IMAD.MOV.U32 R21, RZ, RZ, R19 ;  /* 0x000000ffff157224 */ /* 0x000fce00078e0013 */
.L_x_27:
[----:B------:R-:W0:Y:S02]  /*0da0*/  F2F.F64.F32 R14, |R15| ;  /* 0x4000000f000e7310 */ /* 0x000e240000201800 */
[----:B0-----:R-:W-:-:S10]  /*0db0*/  DADD R20, R14, -R20 ;  /* 0x000000000e147229 */ /* 0x001fd40000000814 */
[----:B------:R-:W0:Y:S02]  /*0dc0*/  F2F.F32.F64 R20, R20 ;  /* 0x0000001400147310 */ /* 0x000e240000301000 */
[----:B0-----:R-:W-:Y:S01]  /*0dd0*/  FADD R0, |R20|, -RZ ;  /* 0x800000ff14007221 */ /* 0x001fe20000000200 */
[----:B------:R-:W-:Y:S06]  /*0de0*/  BRA `(.L_x_28) ;  /* 0x0000002800907947 */ /* 0x000fec0003800000 */
.L_x_23:
[----:B------:R-:W-:-:S04]  /*0df0*/  FSETP.GEU.AND P1, PT, R5, -R36, PT ;  /* 0x800000240500720b */ /* 0x000fc80003f2e000 */
[----:B------:R-:W-:-:S04]  /*0e00*/  FSETP.GEU.OR P1, PT, R4, -R11, P1 ;  /* 0x8000000b0400720b */ /* 0x000fc80000f2e400 */
[----:B------:R-:W-:-:S04]  /*0e10*/  FSETP.LEU.OR P1, PT, R3, -R12, P1 ;  /* 0x8000000c0300720b */ /* 0x000fc80000f2b400 */
[----:B------:R-:W-:-:S13]  /*0e20*/  FSETP.LEU.OR P1, PT, R6, -R13, P1 ;  /* 0x8000000d0600720b */ /* 0x000fda0000f2b400 */
[----:B------:R-:W-:Y:S05]  /*0e30*/  @P1 BRA `(.L_x_29) ;  /* 0x0000000000d41947 */ /* 0x000fea0003800000 */
[----:B------:R-:W0:Y:S01]  /*0e40*/  F2F.F64.F32 R34, R15 ;  /* 0x0000000f00227310 */ /* 0x000e220000201800 */
[----:B------:R-:W-:Y:S01]  /*0e50*/  BSSY.RECONVERGENT B1, `(.L_x_30) ;  /* 0x0000005000017945 */ /* 0x000fe20003800200 */
[----:B------:R-:W-:Y:S01]  /*0e60*/  MOV R0, 0xea0 ;  /* 0x00000ea000007802 */ /* 0x000fe20000000f00 */
[----:B0-----:R-:W-:-:S10]  /*0e70*/  DADD R18, -RZ, |R34| ;  /* 0x00000000ff127229 */ /* 0x001fd40000000522 */
[----:B------:R-:W-:-:S07]  /*0e80*/  IMAD.MOV.U32 R43, RZ, RZ, R19 ;  /* 0x000000ffff2b7224 */ /* 0x000fce00078e0013 */
[----:B-----5:R-:W-:Y:S05]  /*0e90*/  CALL.REL.NOINC `($_Z7costFcnPfP5StateP5TrackS3_$__internal_accurate_pow) ;  /* 0x0000002c00b47944 */ /* 0x020fea0003c00000 */
[----:B------:R-:W-:Y:S05]  /*0ea0*/  BSYNC.RECONVERGENT B1 ;  /* 0x0000000000017941 */ /* 0x000fea0003800200 */
.L_x_30:
[C---:B------:R-:W-:Y:S01]  /*0eb0*/  DADD R18, R34.reuse, 2 ;  /* 0x4000000022127429 */ /* 0x040fe20000000000 */
[----:B------:R-:W-:Y:S01]  /*0ec0*/  BSSY.RECONVERGENT B1, `(.L_x_31) ;  /* 0x000000d000017945 */ /* 0x000fe20003800200 */
[----:B------:R-:W-:Y:S01]  /*0ed0*/  DSETP.NEU.AND P0, PT, |R34|, +INF , PT ;  /* 0x7ff000002200742a */ /* 0x000fe20003f0d200 */
[----:B------:R-:W-:Y:S01]  /*0ee0*/  IMAD.MOV.U32 R44, RZ, RZ, R16 ;  /* 0x000000ffff2c7224 */ /* 0x000fe200078e0010 */
[----:B------:R-:W0:Y:S01]  /*0ef0*/  F2F.F64.F32 R34, R14 ;  /* 0x0000000e00227310 */ /* 0x000e220000201800 */
[----:B------:R-:W-:Y:S02]  /*0f00*/  MOV R45, R17 ;  /* 0x00000011002d7202 */ /* 0x000fe40000000f00 */
[----:B------:R-:W-:-:S03]  /*0f10*/  MOV R0, 0xf90 ;  /* 0x00000f9000007802 */ /* 0x000fc60000000f00 */
[----:B------:R-:W-:-:S04]  /*0f20*/  LOP3.LUT R18, R19, 0x7ff00000, RZ, 0xc0, !PT ;  /* 0x7ff0000013127812 */ /* 0x000fc800078ec0ff */
[----:B------:R-:W-:Y:S01]  /*0f30*/  ISETP.NE.OR P0, PT, R18, 0x7ff00000, P0 ;  /* 0x7ff000001200780c */ /* 0x000fe20000705670 */
[----:B0-----:R-:W-:Y:S02]  /*0f40*/  IMAD.MOV.U32 R18, RZ, RZ, R34 ;  /* 0x000000ffff127224 */ /* 0x001fe400078e0022 */
[----:B------:R-:W-:-:S10]  /*0f50*/  IMAD.MOV.U32 R43, RZ, RZ, R35 ;  /* 0x000000ffff2b7224 */ /* 0x000fd400078e0023 */
[----:B------:R-:W-:Y:S02]  /*0f60*/  @!P0 IMAD.MOV.U32 R44, RZ, RZ, 0x0 ;  /* 0x00000000ff2c8424 */ /* 0x000fe400078e00ff */
[----:B------:R-:W-:-:S07]  /*0f70*/  @!P0 IMAD.MOV.U32 R45, RZ, RZ, 0x7ff00000 ;  /* 0x7ff00000ff2d8424 */ /* 0x000fce00078e00ff */
[----:B------:R-:W-:Y:S05]  /*0f80*/  CALL.REL.NOINC `($_Z7costFcnPfP5StateP5TrackS3_$__internal_accurate_pow) ;  /* 0x0000002c00787944 */ /* 0x000fea0003c00000 */
[----:B------:R-:W-:Y:S05]  /*0f90*/  BSYNC.RECONVERGENT B1 ;  /* 0x0000000000017941 */ /* 0x000fea0003800200 */
.L_x_31:
[----:B------:R-:W-:Y:S01]  /*0fa0*/  DADD R34, R34, 2 ;  /* 0x4000000022227429 */ /* 0x000fe20000000000 */
[C---:B------:R-:W-:Y:S01]  /*0fb0*/  FSETP.NEU.AND P0, PT, R14.reuse, +INF , PT ;  /* 0x7f8000000e00780b */ /* 0x040fe20003f0d000 */
[----:B------:R-:W-:Y:S01]  /*0fc0*/  BSSY.RECONVERGENT B1, `(.L_x_32) ;  /* 0x0000019000017945 */ /* 0x000fe20003800200 */
[----:B------:R-:W-:Y:S02]  /*0fd0*/  FSETP.NEU.AND P1, PT, R14, 1, PT ;  /* 0x3f8000000e00780b */ /* 0x000fe40003f2d000 */
[----:B------:R-:W-:-:S04]  /*0fe0*/  FSETP.NEU.AND P2, PT, R15, 1, PT ;  /* 0x3f8000000f00780b */ /* 0x000fc80003f4d000 */
[----:B------:R-:W-:Y:S02]  /*0ff0*/  FSEL R14, R44, RZ, P2 ;  /* 0x000000ff2c0e7208 */ /* 0x000fe40001000000 */
[----:B------:R-:W-:Y:S02]  /*1000*/  LOP3.LUT R34, R35, 0x7ff00000, RZ, 0xc0, !PT ;  /* 0x7ff0000023227812 */ /* 0x000fe400078ec0ff */
[----:B------:R-:W-:Y:S02]  /*1010*/  FSEL R15, R45, 1.875, P2 ;  /* 0x3ff000002d0f7808 */ /* 0x000fe40001000000 */
[----:B------:R-:W-:-:S13]  /*1020*/  ISETP.NE.OR P0, PT, R34, 0x7ff00000, P0 ;  /* 0x7ff000002200780c */ /* 0x000fda0000705670 */
[----:B------:R-:W-:Y:S01]  /*1030*/  @!P0 IMAD.MOV.U32 R17, RZ, RZ, 0x7ff00000 ;  /* 0x7ff00000ff118424 */ /* 0x000fe200078e00ff */
[----:B------:R-:W-:-:S04]  /*1040*/  @!P0 MOV R16, 0x0 ;  /* 0x0000000000108802 */ /* 0x000fc80000000f00 */
[----:B------:R-:W-:Y:S02]  /*1050*/  FSEL R16, R16, RZ, P1 ;  /* 0x000000ff10107208 */ /* 0x000fe40000800000 */
[----:B------:R-:W-:-:S06]  /*1060*/  FSEL R17, R17, 1.875, P1 ;  /* 0x3ff0000011117808 */ /* 0x000fcc0000800000 */
[----:B------:R-:W-:-:S10]  /*1070*/  DADD R14, R14, R16 ;  /* 0x000000000e0e7229 */ /* 0x000fd40000000010 */
[----:B------:R-:W0:Y:S02]  /*1080*/  F2F.F32.F64 R15, R14 ;  /* 0x0000000e000f7310 */ /* 0x000e240000301000 */
[----:B0-----:R-:W-:-:S06]  /*1090*/  VIADD R0, R15, 0xf3000000 ;  /* 0xf30000000f007836 */ /* 0x001fcc0000000000 */
[----:B------:R0:W1:Y:S01]  /*10a0*/  MUFU.RSQ R16, R15 ;  /* 0x0000000f00107308 */ /* 0x0000620000001400 */
[----:B------:R-:W-:-:S13]  /*10b0*/  ISETP.GT.U32.AND P0, PT, R0, 0x727fffff, PT ;  /* 0x727fffff0000780c */ /* 0x000fda0003f04070 */
[----:B0-----:R-:W-:Y:S05]  /*10c0*/  @!P0 BRA `(.L_x_33) ;  /* 0x0000000000108947 */ /* 0x001fea0003800000 */
[----:B------:R-:W-:Y:S01]  /*10d0*/  IMAD.MOV.U32 R0, RZ, RZ, R15 ;  /* 0x000000ffff007224 */ /* 0x000fe200078e000f */
[----:B------:R-:W-:-:S07]  /*10e0*/  MOV R19, 0x1100 ;  /* 0x0000110000137802 */ /* 0x000fce0000000f00 */
[----:B-1----:R-:W-:Y:S05]  /*10f0*/  CALL.REL.NOINC `($__internal_2_$__cuda_sm20_sqrt_rn_f32_slowpath) ;  /* 0x0000002800c07944 */ /* 0x002fea0003c00000 */
[----:B------:R-:W-:Y:S05]  /*1100*/  BRA `(.L_x_34) ;  /* 0x0000000000107947 */ /* 0x000fea0003800000 */
.L_x_33:
[----:B-1----:R-:W-:Y:S01]  /*1110*/  FMUL.FTZ R0, R15, R16 ;  /* 0x000000100f007220 */ /* 0x002fe20000410000 */
[----:B------:R-:W-:-:S03]  /*1120*/  FMUL.FTZ R14, R16, 0.5 ;  /* 0x3f000000100e7820 */ /* 0x000fc60000410000 */
[----:B------:R-:W-:-:S04]  /*1130*/  FFMA R15, -R0, R0, R15 ;  /* 0x00000000000f7223 */ /* 0x000fc8000000010f */
[----:B------:R-:W-:-:S07]  /*1140*/  FFMA R0, R15, R14, R0 ;  /* 0x0000000e0f007223 */ /* 0x000fce0000000000 */
.L_x_34:
[----:B------:R-:W-:Y:S05]  /*1150*/  BSYNC.RECONVERGENT B1 ;  /* 0x0000000000017941 */ /* 0x000fea0003800200 */
.L_x_32:
[----:B------:R-:W-:-:S04]  /*1160*/  FADD R0, R0, -1 ;  /* 0xbf80000000007421 */ /* 0x000fc80000000000 */
[----:B------:R-:W-:Y:S01]  /*1170*/  FADD R0, |R0|, -RZ ;  /* 0x800000ff00007221 */ /* 0x000fe20000000200 */
[----:B------:R-:W-:Y:S06]  /*1180*/  BRA `(.L_x_28) ;  /* 0x0000002400a87947 */ /* 0x000fec0003800000 */
.L_x_29:
[----:B------:R-:W-:-:S04]  /*1190*/  FSETP.GT.AND P1, PT, R3, -R12, PT ;  /* 0x8000000c0300720b */ /* 0x000fc80003f24000 */
[----:B------:R-:W-:-:S04]  /*11a0*/  FSETP.GT.AND P1, PT, R4, -R11, P1 ;  /* 0x8000000b0400720b */ /* 0x000fc80000f24000 */
[----:B------:R-:W-:-:S04]  /*11b0*/  FSETP.GEU.OR P2, PT, R5, -R36, !P1 ;  /* 0x800000240500720b */ /* 0x000fc80004f4e400 */
[----:B------:R-:W-:-:S13]  /*11c0*/  FSETP.LEU.OR P2, PT, R6, -R13, P2 ;  /* 0x8000000d0600720b */ /* 0x000fda000174b400 */
[----:B------:R-:W-:Y:S05]  /*11d0*/  @P2 BRA `(.L_x_35) ;  /* 0x0000000800842947 */ /* 0x000fea0003800000 */
[----:B------:R-:W0:Y:S01]  /*11e0*/  MUFU.RCP R15, |R0| ;  /* 0x40000000000f7308 */ /* 0x000e220000001000 */
[----:B------:R-:W-:Y:S01]  /*11f0*/  FSETP.GT.AND P0, PT, |R0|, 1, PT ;  /* 0x3f8000000000780b */ /* 0x000fe20003f04200 */
[----:B------:R-:W-:Y:S01]  /*1200*/  IMAD.MOV.U32 R17, RZ, RZ, 0x3b2090aa ;  /* 0x3b2090aaff117424 */ /* 0x000fe200078e00ff */
[----:B------:R-:W-:Y:S02]  /*1210*/  MOV R18, 0x3f6ee581 ;  /* 0x3f6ee58100127802 */ /* 0x000fe40000000f00 */
        /* <DEDUP_REMOVED lines=9> */
[----:B------:R-:W-:-:S04]  /*12b0*/  FMUL R16, R16, R17 ;  /* 0x0000001110107220 */ /* 0x000fc80000400000 */
        /* <DEDUP_REMOVED lines=25> */
.L_x_37:
        /* <DEDUP_REMOVED lines=12> */
[C---:B------:R-:W-:Y:S02]  /*1510*/  ISETP.EQ.AND P5, PT, R23.reuse, 0x14, PT ;  /* 0x000000141700780c */ /* 0x040fe40003fa2270 */
[----:B------:R-:W-:Y:S01]  /*1520*/  IADD3 R23, PT, PT, R23, 0x4, RZ ;  /* 0x0000000417177810 */ /* 0x000fe20007ffe0ff */
[----:B--2---:R-:W-:-:S03]  /*1530*/  IMAD.WIDE.U32 R16, R17, R20, RZ ;  /* 0x0000001411107225 */ /* 0x004fc600078e00ff */
[----:B------:R-:W-:-:S04]  /*1540*/  IADD3 R16, P6, PT, R16, R15, RZ ;  /* 0x0000000f10107210 */ /* 0x000fc80007fde0ff */
[----:B------:R-:W-:Y:S01]  /*1550*/  @P1 MOV R24, R16 ;  /* 0x0000001000181202 */ /* 0x000fe20000000f00 */
[----:B------:R-:W-:Y:S02]  /*1560*/  IMAD.X R15, R17, 0x1, R21, P6 ;  /* 0x00000001110f7824 */ /* 0x000fe400030e0615 */
[--C-:B------:R-:W-:Y:S02]  /*1570*/  @P0 IMAD.MOV.U32 R22, RZ, RZ, R16.reuse ;  /* 0x000000ffff160224 */ /* 0x100fe400078e0010 */
        /* <DEDUP_REMOVED lines=17> */
[--C-:B------:R-:W-:Y:S01]  /*1690*/  @P3 IMAD.MOV.U32 R17, RZ, RZ, R22.reuse ;  /* 0x000000ffff113224 */ /* 0x100fe200078e0016 */
[C---:B------:R-:W-:Y:S01]  /*16a0*/  ISETP.EQ.AND P3, PT, R19.reuse, -0x4, PT ;  /* 0xfffffffc1300780c */ /* 0x040fe20003f62270 */
[----:B------:R-:W-:Y:S01]  /*16b0*/  @P4 IMAD.MOV.U32 R18, RZ, RZ, R22 ;  /* 0x000000ffff124224 */ /* 0x000fe200078e0016 */
[----:B------:R-:W-:Y:S01]  /*16c0*/  @P4 MOV R17, R24 ;  /* 0x0000001800114202 */ /* 0x000fe20000000f00 */
[----:B------:R-:W-:Y:S01]  /*16d0*/  @P2 IMAD.MOV.U32 R17, RZ, RZ, R25 ;  /* 0x000000ffff112224 */ /* 0x000fe200078e0019 */
[----:B------:R-:W-:Y:S01]  /*16e0*/  ISETP.EQ.AND P4, PT, R19, 0x4, PT ;  /* 0x000000041300780c */ /* 0x000fe20003f82270 */
[----:B------:R-:W-:Y:S02]  /*16f0*/  @P1 IMAD.MOV.U32 R17, RZ, RZ, R26 ;  /* 0x000000ffff111224 */ /* 0x000fe400078e001a */
[----:B------:R-:W-:Y:S02]  /*1700*/  @P0 IMAD.MOV.U32 R17, RZ, RZ, R27 ;  /* 0x000000ffff110224 */ /* 0x000fe400078e001b */
[----:B------:R-:W-:-:S02]  /*1710*/  @P2 IMAD.MOV.U32 R18, RZ, RZ, R24 ;  /* 0x000000ffff122224 */ /* 0x000fc400078e0018 */
[----:B------:R-:W-:Y:S01]  /*1720*/  @P1 IMAD.MOV.U32 R18, RZ, RZ, R25 ;  /* 0x000000ffff121224 */ /* 0x000fe200078e0019 */
[----:B------:R-:W-:Y:S01]  /*1730*/  @P0 MOV R18, R26 ;  /* 0x0000001a00120202 */ /* 0x000fe20000000f00 */
[--C-:B------:R-:W-:Y:S01]  /*1740*/  @P3 IMAD.MOV.U32 R17, RZ, RZ, R28.reuse ;  /* 0x000000ffff113224 */ /* 0x100fe200078e001c */
[----:B------:R-:W-:Y:S01]  /*1750*/  @P5 MOV R17, R15 ;  /* 0x0000000f00115202 */ /* 0x000fe20000000f00 */
[----:B------:R-:W-:Y:S02]  /*1760*/  @P3 IMAD.MOV.U32 R18, RZ, RZ, R27 ;  /* 0x000000ffff123224 */ /* 0x000fe400078e001b */
[----:B------:R-:W-:Y:S02]  /*1770*/  @P5 IMAD.MOV.U32 R18, RZ, RZ, R28 ;  /* 0x000000ffff125224 */ /* 0x000fe400078e001c */
[----:B------:R-:W-:Y:S02]  /*1780*/  @P4 IMAD.MOV.U32 R18, RZ, RZ, R15 ;  /* 0x000000ffff124224 */ /* 0x000fe400078e000f */
[----:B------:R-:W-:Y:S01]  /*1790*/  IMAD.MOV.U32 R21, RZ, RZ, R17 ;  /* 0x000000ffff157224 */ /* 0x000fe200078e0011 */
[----:B------:R-:W-:Y:S06]  /*17a0*/  @!P6 BRA `(.L_x_38) ;  /* 0x00000000002ce947 */ /* 0x000fec0003800000 */
[----:B------:R-:W-:Y:S01]  /*17b0*/  @P2 IMAD.MOV.U32 R17, RZ, RZ, R22 ;  /* 0x000000ffff112224 */ /* 0x000fe200078e0016 */
[----:B------:R-:W-:Y:S01]  /*17c0*/  LOP3.LUT R16, R16, 0x1f, RZ, 0xc0, !PT ;  /* 0x0000001f10107812 */ /* 0x000fe200078ec0ff */
[----:B------:R-:W-:Y:S01]  /*17d0*/  @P1 IMAD.MOV.U32 R17, RZ, RZ, R24 ;  /* 0x000000ffff111224 */ /* 0x000fe200078e0018 */
[----:B------:R-:W-:Y:S01]  /*17e0*/  @P0 MOV R17, R25 ;  /* 0x0000001900110202 */ /* 0x000fe20000000f00 */
[----:B------:R-:W-:Y:S01]  /*17f0*/  @P3 IMAD.MOV.U32 R17, RZ, RZ, R26 ;  /* 0x000000ffff113224 */ /* 0x000fe200078e001a */
[----:B------:R-:W-:Y:S01]  /*1800*/  ISETP.EQ.AND P0, PT, R19, 0x8, PT ;  /* 0x000000081300780c */ /* 0x000fe20003f02270 */
[----:B------:R-:W-:Y:S01]  /*1810*/  @P5 IMAD.MOV.U32 R17, RZ, RZ, R27 ;  /* 0x000000ffff115224 */ /* 0x000fe200078e001b */
[----:B------:R-:W-:Y:S01]  /*1820*/  SHF.L.W.U32.HI R21, R18, R16, R21 ;  /* 0x0000001012157219 */ /* 0x000fe20000010e15 */
[----:B------:R-:W-:-:S10]  /*1830*/  @P4 IMAD.MOV.U32 R17, RZ, RZ, R28 ;  /* 0x000000ffff114224 */ /* 0x000fd400078e001c */
[----:B------:R-:W-:-:S05]  /*1840*/  @P0 IMAD.MOV.U32 R17, RZ, RZ, R15 ;  /* 0x000000ffff110224 */ /* 0x000fca00078e000f */
[----:B------:R-:W-:-:S07]  /*1850*/  SHF.L.W.U32.HI R18, R17, R16, R18 ;  /* 0x0000001011127219 */ /* 0x000fce0000010e12 */
.L_x_38:
[C---:B------:R-:W-:Y:S01]  /*1860*/  SHF.L.W.U32.HI R20, R18.reuse, 0x2, R21 ;  /* 0x0000000212147819 */ /* 0x040fe20000010e15 */
[----:B------:R-:W-:Y:S01]  /*1870*/  UMOV UR4, 0x54442d19 ;  /* 0x54442d1900047882 */ /* 0x000fe20000000000 */
[----:B------:R-:W-:Y:S01]  /*1880*/  SHF.L.U32 R16, R18, 0x2, RZ ;  /* 0x0000000212107819 */ /* 0x000fe200000006ff */
        /* <DEDUP_REMOVED lines=15> */
.L_x_36:
[----:B------:R-:W-:Y:S02]  /*1980*/  IMAD.MOV.U32 R0, RZ, RZ, 0x37cbac00 ;  /* 0x37cbac00ff007424 */ /* 0x000fe400078e00ff */
[----:B------:R-:W-:Y:S01]  /*1990*/  FMUL R17, R16, R16 ;  /* 0x0000001010117220 */ /* 0x000fe20000400000 */
[C---:B------:R-:W-:Y:S01]  /*19a0*/  LOP3.LUT R18, R15.reuse, 0x1, RZ, 0xc0, !PT ;  /* 0x000000010f127812 */ /* 0x040fe200078ec0ff */
[----:B------:R-:W-:Y:S01]  /*19b0*/  IMAD.MOV.U32 R20, RZ, RZ, 0x3c0885e4 ;  /* 0x3c0885e4ff147424 */ /* 0x000fe200078e00ff */
[----:B------:R-:W-:Y:S01]  /*19c0*/  IADD3 R15, PT, PT, R15, 0x1, RZ ;  /* 0x000000010f0f7810 */ /* 0x000fe20007ffe0ff */
[----:B------:R-:W-:Y:S01]  /*19d0*/  FFMA R0, R17, R0, -0.0013887860113754868507 ;  /* 0xbab607ed11007423 */ /* 0x000fe20000000000 */
[----:B------:R-:W-:Y:S01]  /*19e0*/  ISETP.NE.U32.AND P0, PT, R18, 0x1, PT ;  /* 0x000000011200780c */ /* 0x000fe20003f05070 */
[----:B------:R-:W-:Y:S01]  /*19f0*/  IMAD.MOV.U32 R19, RZ, RZ, 0x3e2aaaa8 ;  /* 0x3e2aaaa8ff137424 */ /* 0x000fe200078e00ff */
[----:B------:R-:W-:Y:S02]  /*1a00*/  LOP3.LUT P1, RZ, R15, 0x2, RZ, 0xc0, !PT ;  /* 0x000000020fff7812 */ /* 0x000fe4000782c0ff */
[----:B------:R-:W-:-:S02]  /*1a10*/  FSEL R18, R0, -0.00019574658654164522886, P0 ;  /* 0xb94d415300127808 */ /* 0x000fc40000000000 */
[----:B------:R-:W-:Y:S02]  /*1a20*/  FSEL R20, R20, 0.041666727513074874878, !P0 ;  /* 0x3d2aaabb14147808 */ /* 0x000fe40004000000 */
[----:B------:R-:W-:Y:S02]  /*1a30*/  FSEL R0, R16, 1, !P0 ;  /* 0x3f80000010007808 */ /* 0x000fe40004000000 */
[----:B------:R-:W-:Y:S01]  /*1a40*/  FSEL R19, -R19, -0.4999999701976776123, !P0 ;  /* 0xbeffffff13137808 */ /* 0x000fe20004000100 */
[C---:B------:R-:W-:Y:S02]  /*1a50*/  FFMA R18, R17.reuse, R18, R20 ;  /* 0x0000001211127223 */ /* 0x040fe40000000014 */
        /* <DEDUP_REMOVED lines=14> */
[----:B------:R-:W-:-:S05]  /*1b40*/  LOP3.LUT R0, R17, 0x7fffffff, RZ, 0xc0, !PT ;  /* 0x7fffffff11007812 */ /* 0x000fca00078ec0ff */
[----:B------:R-:W-:Y:S01]  /*1b50*/  VIADD R25, R0, 0xfff00000 ;  /* 0xfff0000000197836 */ /* 0x000fe20000000000 */
[----:B------:R-:W-:-:S07]  /*1b60*/  MOV R0, 0x1b80 ;  /* 0x00001b8000007802 */ /* 0x000fce0000000f00 */
[----:B-----5:R-:W-:Y:S05]  /*1b70*/  CALL.REL.NOINC `($__internal_1_$__cuda_sm20_dblrcp_rn_slowpath_v3) ;  /* 0x0000001c007c7944 */ /* 0x020fea0003c00000 */
[----:B------:R-:W-:Y:S01]  /*1b80*/  IMAD.MOV.U32 R20, RZ, RZ, R18 ;  /* 0x000000ffff147224 */ /* 0x000fe200078e0012 */
[----:B------:R-:W-:-:S07]  /*1b90*/  MOV R21, R19 ;  /* 0x0000001300157202 */ /* 0x000fce0000000f00 */
.L_x_39:
[----:B------:R-:W0:Y:S02]  /*1ba0*/  F2F.F64.F32 R14, |R14| ;  /* 0x4000000e000e7310 */ /* 0x000e240000201800 */
[----:B0-----:R-:W-:-:S10]  /*1bb0*/  DADD R20, R14, -R20 ;  /* 0x000000000e147229 */ /* 0x001fd40000000814 */
[----:B------:R-:W0:Y:S02]  /*1bc0*/  F2F.F32.F64 R20, R20 ;  /* 0x0000001400147310 */ /* 0x000e240000301000 */
[----:B0-----:R-:W-:Y:S01]  /*1bd0*/  FADD R0, |R20|, -RZ ;  /* 0x800000ff14007221 */ /* 0x001fe20000000200 */
[----:B------:R-:W-:Y:S06]  /*1be0*/  BRA `(.L_x_28) ;  /* 0x0000001c00107947 */ /* 0x000fec0003800000 */
.L_x_35:
[----:B------:R-:W-:-:S04]  /*1bf0*/  FSETP.LEU.OR P1, PT, R5, -R36, !P1 ;  /* 0x800000240500720b */ /* 0x000fc80004f2b400 */
[----:B------:R-:W-:-:S13]  /*1c00*/  FSETP.LEU.OR P1, PT, R6, -R13, P1 ;  /* 0x8000000d0600720b */ /* 0x000fda0000f2b400 */
[----:B------:R-:W-:Y:S05]  /*1c10*/  @P1 BRA `(.L_x_40) ;  /* 0x0000000000d41947 */ /* 0x000fea0003800000 */
[----:B------:R-:W0:Y:S01]  /*1c20*/  F2F.F64.F32 R34, R14 ;  /* 0x0000000e00227310 */ /* 0x000e220000201800 */
[----:B------:R-:W-:Y:S01]  /*1c30*/  BSSY.RECONVERGENT B1, `(.L_x_41) ;  /* 0x0000005000017945 */ /* 0x000fe20003800200 */
[----:B------:R-:W-:Y:S01]  /*1c40*/  MOV R0, 0x1c80 ;  /* 0x00001c8000007802 */ /* 0x000fe20000000f00 */
[----:B0-----:R-:W-:Y:S02]  /*1c50*/  IMAD.MOV.U32 R18, RZ, RZ, R34 ;  /* 0x000000ffff127224 */ /* 0x001fe400078e0022 */
[----:B------:R-:W-:-:S07]  /*1c60*/  IMAD.MOV.U32 R43, RZ, RZ, R35 ;  /* 0x000000ffff2b7224 */ /* 0x000fce00078e0023 */
[----:B-----5:R-:W-:Y:S05]  /*1c70*/  CALL.REL.NOINC `($_Z7costFcnPfP5StateP5TrackS3_$__internal_accurate_pow) ;  /* 0x00000020003c7944 */ /* 0x020fea0003c00000 */
[----:B------:R-:W-:Y:S05]  /*1c80*/  BSYNC.RECONVERGENT B1 ;  /* 0x0000000000017941 */ /* 0x000fea0003800200 */
.L_x_41:
[----:B------:R-:W-:Y:S01]  /*1c90*/  DADD R18, R34, 2 ;  /* 0x4000000022127429 */ /* 0x000fe20000000000 */
[----:B------:R-:W-:Y:S01]  /*1ca0*/  FSETP.NEU.AND P0, PT, R14, +INF , PT ;  /* 0x7f8000000e00780b */ /* 0x000fe20003f0d000 */
[----:B------:R-:W0:Y:S01]  /*1cb0*/  F2F.F64.F32 R34, R41 ;  /* 0x0000002900227310 */ /* 0x000e220000201800 */
[----:B------:R-:W-:Y:S01]  /*1cc0*/  BSSY.RECONVERGENT B1, `(.L_x_42) ;  /* 0x000000b000017945 */ /* 0x000fe20003800200 */
[----:B------:R-:W-:Y:S01]  /*1cd0*/  IMAD.MOV.U32 R44, RZ, RZ, R16 ;  /* 0x000000ffff2c7224 */ /* 0x000fe200078e0010 */
[----:B------:R-:W-:Y:S01]  /*1ce0*/  MOV R0, 0x1d70 ;  /* 0x00001d7000007802 */ /* 0x000fe20000000f00 */
[----:B------:R-:W-:-:S04]  /*1cf0*/  IMAD.MOV.U32 R45, RZ, RZ, R17 ;  /* 0x000000ffff2d7224 */ /* 0x000fc800078e0011 */
[----:B------:R-:W-:-:S04]  /*1d00*/  LOP3.LUT R18, R19, 0x7ff00000, RZ, 0xc0, !PT ;  /* 0x7ff0000013127812 */ /* 0x000fc800078ec0ff */
[----:B------:R-:W-:Y:S02]  /*1d10*/  ISETP.NE.OR P0, PT, R18, 0x7ff00000, P0 ;  /* 0x7ff000001200780c */ /* 0x000fe40000705670 */
[----:B0-----:R-:W-:Y:S01]  /*1d20*/  MOV R18, R34 ;  /* 0x0000002200127202 */ /* 0x001fe20000000f00 */
[----:B------:R-:W-:-:S10]  /*1d30*/  IMAD.MOV.U32 R43, RZ, RZ, R35 ;  /* 0x000000ffff2b7224 */ /* 0x000fd400078e0023 */
[----:B------:R-:W-:Y:S02]  /*1d40*/  @!P0 IMAD.MOV.U32 R44, RZ, RZ, 0x0 ;  /* 0x00000000ff2c8424 */ /* 0x000fe400078e00ff */
[----:B------:R-:W-:-:S07]  /*1d50*/  @!P0 IMAD.MOV.U32 R45, RZ, RZ, 0x7ff00000 ;  /* 0x7ff00000ff2d8424 */ /* 0x000fce00078e00ff */
[----:B------:R-:W-:Y:S05]  /*1d60*/  CALL.REL.NOINC `($_Z7costFcnPfP5StateP5TrackS3_$__internal_accurate_pow) ;  /* 0x0000002000007944 */ /* 0x000fea0003c00000 */
[----:B------:R-:W-:Y:S05]  /*1d70*/  BSYNC.RECONVERGENT B1 ;  /* 0x0000000000017941 */ /* 0x000fea0003800200 */
.L_x_42:
        /* <DEDUP_REMOVED lines=23> */
.L_x_44:
[----:B-1----:R-:W-:Y:S01]  /*1ef0*/  FMUL.FTZ R0, R15, R16 ;  /* 0x000000100f007220 */ /* 0x002fe20000410000 */
[----:B------:R-:W-:-:S03]  /*1f00*/  FMUL.FTZ R14, R16, 0.5 ;  /* 0x3f000000100e7820 */ /* 0x000fc60000410000 */
[----:B------:R-:W-:-:S04]  /*1f10*/  FFMA R15, -R0, R0, R15 ;  /* 0x00000000000f7223 */ /* 0x000fc8000000010f */
[----:B------:R-:W-:-:S07]  /*1f20*/  FFMA R0, R15, R14, R0 ;  /* 0x0000000e0f007223 */ /* 0x000fce0000000000 */
.L_x_45:
[----:B------:R-:W-:Y:S05]  /*1f30*/  BSYNC.RECONVERGENT B1 ;  /* 0x0000000000017941 */ /* 0x000fea0003800200 */
.L_x_43:
[----:B------:R-:W-:-:S04]  /*1f40*/  FADD R0, R0, -1 ;  /* 0xbf80000000007421 */ /* 0x000fc80000000000 */
[----:B------:R-:W-:Y:S01]  /*1f50*/  FADD R0, |R0|, -RZ ;  /* 0x800000ff00007221 */ /* 0x000fe20000000200 */
[----:B------:R-:W-:Y:S06]  /*1f60*/  BRA `(.L_x_28) ;  /* 0x0000001800307947 */ /* 0x000fec0003800000 */
.L_x_40:
[----:B------:R-:W-:-:S04]  /*1f70*/  FSETP.GT.AND P0, PT, R4, -R11, !P0 ;  /* 0x8000000b0400720b */ /* 0x000fc80004704000 */
[----:B------:R-:W-:-:S04]  /*1f80*/  FSETP.GT.AND P1, PT, R5, -R36, P0 ;  /* 0x800000240500720b */ /* 0x000fc80000724000 */
[----:B------:R-:W-:-:S13]  /*1f90*/  FSETP.LEU.OR P2, PT, R6, -R13, !P1 ;  /* 0x8000000d0600720b */ /* 0x000fda0004f4b400 */
[----:B------:R-:W-:Y:S05]  /*1fa0*/  @P2 BRA `(.L_x_46) ;  /* 0x0000000800842947 */ /* 0x000fea0003800000 */
[----:B------:R-:W0:Y:S01]  /*1fb0*/  MUFU.RCP R0, |R17| ;  /* 0x4000001100007308 */ /* 0x000e220000001000 */
[----:B------:R-:W-:Y:S01]  /*1fc0*/  FSETP.GT.AND P0, PT, |R17|, 1, PT ;  /* 0x3f8000001100780b */ /* 0x000fe20003f04200 */
[----:B------:R-:W-:Y:S02]  /*1fd0*/  IMAD.MOV.U32 R15, RZ, RZ, 0x3b2090aa ;  /* 0x3b2090aaff0f7424 */ /* 0x000fe400078e00ff */
[----:B------:R-:W-:Y:S01]  /*1fe0*/  IMAD.MOV.U32 R19, RZ, RZ, 0x3f6ee581 ;  /* 0x3f6ee581ff137424 */ /* 0x000fe200078e00ff */
        /* <DEDUP_REMOVED lines=17> */
[----:B------:R-:W-:-:S04]  /*2100*/  FMUL R14, R0, 0.63661974668502807617 ;  /* 0x3f22f983000e7820 */ /* 0x000fc80000400000 */
        /* <DEDUP_REMOVED lines=8> */
[----:B------:R-:W-:Y:S01]  /*2190*/  @!P0 MOV R18, RZ ;  /* 0x000000ff00128202 */ /* 0x000fe20000000f00 */
[----:B------:R-:W-:Y:S06]  /*21a0*/  @!P0 BRA `(.L_x_47) ;  /* 0x0000000400688947 */ /* 0x000fec0003800000 */
[----:B------:R-:W-:Y:S01]  /*21b0*/  IMAD.SHL.U32 R14, R0, 0x100, RZ ;  /* 0x00000100000e7824 */ /* 0x000fe200078e00ff */
[----:B------:R-:W0:Y:S01]  /*21c0*/  LDCU.64 UR8, c[0x4][0x50] ;  /* 0x01000a00ff0877ac */ /* 0x000e220008000a00 */
[----:B------:R-:W-:Y:S02]  /*21d0*/  IMAD.MOV.U32 R19, RZ, RZ, RZ ;  /* 0x000000ffff137224 */ /* 0x000fe400078e00ff */
[----:B------:R-:W-:Y:S01]  /*21e0*/  IMAD.MOV.U32 R21, RZ, RZ, RZ ;  /* 0x000000ffff157224 */ /* 0x000fe200078e00ff */
[----:B------:R-:W-:Y:S01]  /*21f0*/  LOP3.LUT R18, R14, 0x80000000, RZ, 0xfc, !PT ;  /* 0x800000000e127812 */ /* 0x000fe200078efcff */
[----:B------:R-:W-:Y:S01]  /*2200*/  IMAD.MOV.U32 R22, RZ, RZ, RZ ;  /* 0x000000ffff167224 */ /* 0x000fe200078e00ff */
[----:B------:R-:W-:-:S06]  /*2210*/  UMOV UR4, URZ ;  /* 0x000000ff00047c82 */ /* 0x000fcc0008000000 */
.L_x_48:
[----:B0-----:R-:W-:Y:S01]  /*2220*/  MOV R16, UR8 ;  /* 0x0000000800107c02 */ /* 0x001fe20008000f00 */
        /* <DEDUP_REMOVED lines=25> */
[----:B------:R-:W-:Y:S02]  /*23c0*/  LOP3.LUT P6, RZ, R14, 0x1f, RZ, 0xc0, !PT ;  /* 0x0000001f0eff7812 */ /* 0x000fe400078cc0ff */
[----:B------:R-:W-:-:S04]  /*23d0*/  IADD3 R15, PT, PT, R15, -0x80, RZ ;  /* 0xffffff800f0f7810 */ /* 0x000fc80007ffe0ff */
        /* <DEDUP_REMOVED lines=10> */
[----:B------:R-:W-:Y:S02]  /*2480*/  @P4 IMAD.MOV.U32 R16, RZ, RZ, R20 ;  /* 0x000000ffff104224 */ /* 0x000fe400078e0014 */
[----:B------:R-:W-:Y:S01]  /*2490*/  @P4 IMAD.MOV.U32 R15, RZ, RZ, R23 ;  /* 0x000000ffff0f4224 */ /* 0x000fe200078e0017 */
[----:B------:R-:W-:Y:S01]  /*24a0*/  ISETP.EQ.AND P4, PT, R17, 0x4, PT ;  /* 0x000000041100780c */ /* 0x000fe20003f82270 */
[--C-:B------:R-:W-:Y:S01]  /*24b0*/  @P2 IMAD.MOV.U32 R15, RZ, RZ, R24.reuse ;  /* 0x000000ffff0f2224 */ /* 0x100fe200078e0018 */
[----:B------:R-:W-:Y:S01]  /*24c0*/  @P2 MOV R16, R23 ;  /* 0x0000001700102202 */ /* 0x000fe20000000f00 */
[----:B------:R-:W-:Y:S01]  /*24d0*/  @P1 IMAD.MOV.U32 R15, RZ, RZ, R25 ;  /* 0x000000ffff0f1224 */ /* 0x000fe200078e0019 */
[----:B------:R-:W-:Y:S01]  /*24e0*/  @P0 MOV R15, R26 ;  /* 0x0000001a000f0202 */ /* 0x000fe20000000f00 */
[----:B------:R-:W-:-:S02]  /*24f0*/  @P1 IMAD.MOV.U32 R16, RZ, RZ, R24 ;  /* 0x000000ffff101224 */ /* 0x000fc400078e0018 */
[----:B------:R-:W-:Y:S02]  /*2500*/  @P0 IMAD.MOV.U32 R16, RZ, RZ, R25 ;  /* 0x000000ffff100224 */ /* 0x000fe400078e0019 */
        /* <DEDUP_REMOVED lines=8> */
[----:B------:R-:W-:Y:S01]  /*2590*/  @P1 MOV R15, R23 ;  /* 0x00000017000f1202 */ /* 0x000fe20000000f00 */
[----:B------:R-:W-:Y:S01]  /*25a0*/  @P0 IMAD.MOV.U32 R15, RZ, RZ, R24 ;  /* 0x000000ffff0f0224 */ /* 0x000fe200078e0018 */
[----:B------:R-:W-:Y:S01]  /*25b0*/  ISETP.EQ.AND P0, PT, R17, 0x8, PT ;  /* 0x000000081100780c */ /* 0x000fe20003f02270 */
[----:B------:R-:W-:Y:S01]  /*25c0*/  @P3 IMAD.MOV.U32 R15, RZ, RZ, R25 ;  /* 0x000000ffff0f3224 */ /* 0x000fe200078e0019 */
[----:B------:R-:W-:Y:S01]  /*25d0*/  LOP3.LUT R14, R14, 0x1f, RZ, 0xc0, !PT ;  /* 0x0000001f0e0e7812 */ /* 0x000fe200078ec0ff */
[----:B------:R-:W-:Y:S01]  /*25e0*/  @P5 IMAD.MOV.U32 R15, RZ, RZ, R26 ;  /* 0x000000ffff0f5224 */ /* 0x000fe200078e001a */
[----:B------:R-:W-:Y:S02]  /*25f0*/  @P4 MOV R15, R27 ;  /* 0x0000001b000f4202 */ /* 0x000fe40000000f00 */
[----:B------:R-:W-:-:S07]  /*2600*/  SHF.L.W.U32.HI R21, R16, R14, R21 ;  /* 0x0000000e10157219 */ /* 0x000fce0000010e15 */
[----:B------:R-:W-:-:S05]  /*2610*/  @P0 IMAD.MOV.U32 R15, RZ, RZ, R19 ;  /* 0x000000ffff0f0224 */ /* 0x000fca00078e0013 */
[----:B------:R-:W-:-:S07]  /*2620*/  SHF.L.W.U32.HI R16, R15, R14, R16 ;  /* 0x0000000e0f107219 */ /* 0x000fce0000010e10 */
.L_x_49:
[C---:B------:R-:W-:Y:S01]  /*2630*/  SHF.L.W.U32.HI R19, R16.reuse, 0x2, R21 ;  /* 0x0000000210137819 */ /* 0x040fe20000010e15 */
[----:B------:R-:W-:Y:S01]  /*2640*/  IMAD.SHL.U32 R14, R16, 0x4, RZ ;  /* 0x00000004100e7824 */ /* 0x000fe200078e00ff */
[----:B------:R-:W-:Y:S01]  /*2650*/  UMOV UR4, 0x54442d19 ;  /* 0x54442d1900047882 */ /* 0x000fe20000000000 */
[----:B------:R-:W-:Y:S01]  /*2660*/  UMOV UR5, 0x3bf921fb ;  /* 0x3bf921fb00057882 */ /* 0x000fe20000000000 */
[----:B------:R-:W-:Y:S02]  /*2670*/  SHF.R.S32.HI R15, RZ, 0x1f, R19 ;  /* 0x0000001fff0f7819 */ /* 0x000fe40000011413 */
[----:B------:R-:W-:Y:S02]  /*2680*/  SHF.R.U32.HI R18, RZ, 0x1e, R21 ;  /* 0x0000001eff127819 */ /* 0x000fe40000011615 */
[C---:B------:R-:W-:Y:S02]  /*2690*/  LOP3.LUT R14, R15.reuse, R14, RZ, 0x3c, !PT ;  /* 0x0000000e0f0e7212 */ /* 0x040fe400078e3cff */
[----:B------:R-:W-:-:S02]  /*26a0*/  LOP3.LUT R15, R15, R19, RZ, 0x3c, !PT ;  /* 0x000000130f0f7212 */ /* 0x000fc400078e3cff */
[----:B------:R-:W-:Y:S02]  /*26b0*/  ISETP.GE.AND P0, PT, R0, RZ, PT ;  /* 0x000000ff0000720c */ /* 0x000fe40003f06270 */
[C---:B------:R-:W-:Y:S02]  /*26c0*/  LOP3.LUT R0, R19.reuse, R0, RZ, 0x3c, !PT ;  /* 0x0000000013007212 */ /* 0x040fe400078e3cff */
[----:B------:R-:W0:Y:S01]  /*26d0*/  I2F.F64.S64 R14, R14 ;  /* 0x0000000e000e7312 */ /* 0x000e220000301c00 */
[----:B------:R-:W-:Y:S02]  /*26e0*/  LEA.HI R18, R19, R18, RZ, 0x1 ;  /* 0x0000001213127211 */ /* 0x000fe400078f08ff */
[----:B------:R-:W-:-:S03]  /*26f0*/  ISETP.GE.AND P1, PT, R0, RZ, PT ;  /* 0x000000ff0000720c */ /* 0x000fc60003f26270 */
[----:B------:R-:W-:-:S05]  /*2700*/  IMAD.MOV R0, RZ, RZ, -R18 ;  /* 0x000000ffff007224 */ /* 0x000fca00078e0a12 */
[----:B------:R-:W-:Y:S01]  /*2710*/  @!P0 MOV R18, R0 ;  /* 0x0000000000128202 */ /* 0x000fe20000000f00 */
[----:B0-----:R-:W-:-:S10]  /*2720*/  DMUL R16, R14, UR4 ;  /* 0x000000040e107c28 */ /* 0x001fd40008000000 */
[----:B------:R-:W0:Y:S02]  /*2730*/  F2F.F32.F64 R16, R16 ;  /* 0x0000001000107310 */ /* 0x000e240000301000 */
[----:B0-----:R-:W-:-:S07]  /*2740*/  FSEL R15, -R16, R16, !P1 ;  /* 0x00000010100f7208 */ /* 0x001fce0004800100 */
.L_x_47:
[----:B------:R-:W-:Y:S02]  /*2750*/  IMAD.MOV.U32 R0, RZ, RZ, 0x37cbac00 ;  /* 0x37cbac00ff007424 */ /* 0x000fe400078e00ff */
[----:B------:R-:W-:Y:S01]  /*2760*/  FMUL R17, R15, R15 ;  /* 0x0000000f0f117220 */ /* 0x000fe20000400000 */
[----:B------:R-:W-:Y:S01]  /*2770*/  LOP3.LUT R14, R18, 0x1, RZ, 0xc0, !PT ;  /* 0x00000001120e7812 */ /* 0x000fe200078ec0ff */
[----:B------:R-:W-:Y:S01]  /*2780*/  IMAD.MOV.U32 R16, RZ, RZ, 0x3c0885e4 ;  /* 0x3c0885e4ff107424 */ /* 0x000fe200078e00ff */
[----:B------:R-:W-:Y:S01]  /*2790*/  MOV R19, 0x3e2aaaa8 ;  /* 0x3e2aaaa800137802 */ /* 0x000fe20000000f00 */
[----:B------:R-:W-:Y:S01]  /*27a0*/  FFMA R0, R17, R0, -0.0013887860113754868507 ;  /* 0xbab607ed11007423 */ /* 0x000fe20000000000 */
[----:B------:R-:W-:Y:S01]  /*27b0*/  ISETP.NE.U32.AND P0, PT, R14, 0x1, PT ;  /* 0x000000010e00780c */ /* 0x000fe20003f05070 */
[----:B------:R-:W-:-:S03]  /*27c0*/  VIADD R18, R18, 0x1 ;  /* 0x0000000112127836 */ /* 0x000fc60000000000 */
[----:B------:R-:W-:Y:S02]  /*27d0*/  FSEL R14, R0, -0.00019574658654164522886, P0 ;  /* 0xb94d4153000e7808 */ /* 0x000fe40000000000 */
        /* <DEDUP_REMOVED lines=8> */
[----:B------:R-:W-:-:S06]  /*2860*/  @P1 FADD R14, RZ, -R14 ;  /* 0x8000000eff0e1221 */ /* 0x000fcc0000000000 */
        /* <DEDUP_REMOVED lines=10> */
[----:B------:R-:W-:Y:S01]  /*2910*/  LOP3.LUT R0, R15, 0x7fffffff, RZ, 0xc0, !PT ;  /* 0x7fffffff0f007812 */ /* 0x000fe200078ec0ff */
[----:B------:R-:W-:Y:S02]  /*2920*/  IMAD.MOV.U32 R16, RZ, RZ, R14 ;  /* 0x000000ffff107224 */ /* 0x000fe400078e000e */
[----:B------:R-:W-:Y:S01]  /*2930*/  IMAD.MOV.U32 R17, RZ, RZ, R15 ;  /* 0x000000ffff117224 */ /* 0x000fe200078e000f */
[----:B------:R-:W-:Y:S02]  /*2940*/  IADD3 R25, PT, PT, R0, -0x100000, RZ ;  /* 0xfff0000000197810 */ /* 0x000fe40007ffe0ff */
[----:B------:R-:W-:-:S07]  /*2950*/  MOV R0, 0x2970 ;  /* 0x0000297000007802 */ /* 0x000fce0000000f00 */
[----:B-----5:R-:W-:Y:S05]  /*2960*/  CALL.REL.NOINC `($__internal_1_$__cuda_sm20_dblrcp_rn_slowpath_v3) ;  /* 0x0000001000007944 */ /* 0x020fea0003c00000 */
.L_x_50:
[----:B------:R-:W0:Y:S02]  /*2970*/  F2F.F64.F32 R14, |R41| ;  /* 0x40000029000e7310 */ /* 0x000e240000201800 */
[----:B0-----:R-:W-:-:S10]  /*2980*/  DADD R14, R14, -R18 ;  /* 0x000000000e0e7229 */ /* 0x001fd40000000812 */
[----:B------:R-:W0:Y:S02]  /*2990*/  F2F.F32.F64 R14, R14 ;  /* 0x0000000e000e7310 */ /* 0x000e240000301000 */
[----:B0-----:R-:W-:Y:S01]  /*29a0*/  FADD R0, |R14|, -RZ ;  /* 0x800000ff0e007221 */ /* 0x001fe20000000200 */
[----:B------:R-:W-:Y:S06]  /*29b0*/  BRA `(.L_x_28) ;  /* 0x0000000c009c7947 */ /* 0x000fec0003800000 */
.L_x_46:
[----:B------:R-:W-:-:S13]  /*29c0*/  FSETP.GEU.OR P1, PT, R6, -R13, !P1 ;  /* 0x8000000d0600720b */ /* 0x000fda0004f2e400 */
        /* <DEDUP_REMOVED lines=8> */
.L_x_52:
[----:B------:R-:W-:Y:S01]  /*2a50*/  DADD R34, R34, 2 ;  /* 0x4000000022227429 */ /* 0x000fe20000000000 */
[----:B------:R-:W0:Y:S01]  /*2a60*/  F2F.F64.F32 R14, R42 ;  /* 0x0000002a000e7310 */ /* 0x000e220000201800 */
[----:B------:R-:W-:Y:S01]  /*2a70*/  FSETP.NEU.AND P0, PT, R41, +INF , PT ;  /* 0x7f8000002900780b */ /* 0x000fe20003f0d000 */
[----:B------:R-:W-:Y:S01]  /*2a80*/  BSSY.RECONVERGENT B1, `(.L_x_53) ;  /* 0x000000b000017945 */ /* 0x000fe20003800200 */
[----:B------:R-:W-:-:S06]  /*2a90*/  MOV R0, 0x2b30 ;  /* 0x00002b3000007802 */ /* 0x000fcc0000000f00 */
[----:B------:R-:W-:Y:S01]  /*2aa0*/  LOP3.LUT R34, R35, 0x7ff00000, RZ, 0xc0, !PT ;  /* 0x7ff0000023227812 */ /* 0x000fe200078ec0ff */
[----:B------:R-:W-:-:S03]  /*2ab0*/  IMAD.MOV.U32 R35, RZ, RZ, R17 ;  /* 0x000000ffff237224 */ /* 0x000fc600078e0011 */
[----:B------:R-:W-:Y:S01]  /*2ac0*/  ISETP.NE.OR P0, PT, R34, 0x7ff00000, P0 ;  /* 0x7ff000002200780c */ /* 0x000fe20000705670 */
[----:B0-----:R-:W-:Y:S01]  /*2ad0*/  DADD R18, -RZ, |R14| ;  /* 0x00000000ff127229 */ /* 0x001fe2000000050e */
[----:B------:R-:W-:-:S09]  /*2ae0*/  MOV R34, R16 ;  /* 0x0000001000227202 */ /* 0x000fd20000000f00 */
[----:B------:R-:W-:Y:S02]  /*2af0*/  IMAD.MOV.U32 R43, RZ, RZ, R19 ;  /* 0x000000ffff2b7224 */ /* 0x000fe400078e0013 */
[----:B------:R-:W-:Y:S02]  /*2b00*/  @!P0 IMAD.MOV.U32 R34, RZ, RZ, 0x0 ;  /* 0x00000000ff228424 */ /* 0x000fe400078e00ff */
[----:B------:R-:W-:-:S07]  /*2b10*/  @!P0 IMAD.MOV.U32 R35, RZ, RZ, 0x7ff00000 ;  /* 0x7ff00000ff238424 */ /* 0x000fce00078e00ff */
[----:B------:R-:W-:Y:S05]  /*2b20*/  CALL.REL.NOINC `($_Z7costFcnPfP5StateP5TrackS3_$__internal_accurate_pow) ;  /* 0x0000001000907944 */ /* 0x000fea0003c00000 */
[----:B------:R-:W-:Y:S05]  /*2b30*/  BSYNC.RECONVERGENT B1 ;  /* 0x0000000000017941 */ /* 0x000fea0003800200 */
.L_x_53:
[C---:B------:R-:W-:Y:S01]  /*2b40*/  DADD R18, R14.reuse, 2 ;  /* 0x400000000e127429 */ /* 0x040fe20000000000 */
[----:B------:R-:W-:Y:S01]  /*2b50*/  FSETP.NEU.AND P1, PT, R42, 1, PT ;  /* 0x3f8000002a00780b */ /* 0x000fe20003f2d000 */
[----:B------:R-:W-:Y:S01]  /*2b60*/  DSETP.NEU.AND P0, PT, |R14|, +INF , PT ;  /* 0x7ff000000e00742a */ /* 0x000fe20003f0d200 */
[----:B------:R-:W-:Y:S01]  /*2b70*/  FSETP.NEU.AND P2, PT, R41, 1, PT ;  /* 0x3f8000002900780b */ /* 0x000fe20003f4d000 */
[----:B------:R-:W-:Y:S03]  /*2b80*/  BSSY.RECONVERGENT B1, `(.L_x_54) ;  /* 0x0000017000017945 */ /* 0x000fe60003800200 */
[----:B------:R-:W-:Y:S02]  /*2b90*/  FSEL R14, R34, RZ, P2 ;  /* 0x000000ff220e7208 */ /* 0x000fe40001000000 */
[----:B------:R-:W-:Y:S02]  /*2ba0*/  FSEL R15, R35, 1.875, P2 ;  /* 0x3ff00000230f7808 */ /* 0x000fe40001000000 */
[----:B------:R-:W-:-:S04]  /*2bb0*/  LOP3.LUT R18, R19, 0x7ff00000, RZ, 0xc0, !PT ;  /* 0x7ff0000013127812 */ /* 0x000fc800078ec0ff */
        /* <DEDUP_REMOVED lines=15> */
.L_x_55:
[----:B-1----:R-:W-:Y:S01]  /*2cb0*/  FMUL.FTZ R0, R15, R16 ;  /* 0x000000100f007220 */ /* 0x002fe20000410000 */
[----:B------:R-:W-:-:S03]  /*2cc0*/  FMUL.FTZ R14, R16, 0.5 ;  /* 0x3f000000100e7820 */ /* 0x000fc60000410000 */
[----:B------:R-:W-:-:S04]  /*2cd0*/  FFMA R15, -R0, R0, R15 ;  /* 0x00000000000f7223 */ /* 0x000fc8000000010f */
[----:B------:R-:W-:-:S07]  /*2ce0*/  FFMA R0, R15, R14, R0 ;  /* 0x0000000e0f007223 */ /* 0x000fce0000000000 */
.L_x_56:
[----:B------:R-:W-:Y:S05]  /*2cf0*/  BSYNC.RECONVERGENT B1 ;  /* 0x0000000000017941 */ /* 0x000fea0003800200 */
.L_x_54:
[----:B------:R-:W-:-:S04]  /*2d00*/  FADD R0, R0, -1 ;  /* 0xbf80000000007421 */ /* 0x000fc80000000000 */
[----:B------:R-:W-:Y:S01]  /*2d10*/  FADD R0, |R0|, -RZ ;  /* 0x800000ff00007221 */ /* 0x000fe20000000200 */
[----:B------:R-:W-:Y:S06]  /*2d20*/  BRA `(.L_x_28) ;  /* 0x0000000800c07947 */ /* 0x000fec0003800000 */
.L_x_51:
[----:B------:R-:W-:-:S04]  /*2d30*/  FSETP.GEU.OR P0, PT, R5, -R36, !P0 ;  /* 0x800000240500720b */ /* 0x000fc8000470e400 */
[----:B------:R-:W-:-:S13]  /*2d40*/  FSETP.GEU.OR P0, PT, R6, -R13, P0 ;  /* 0x8000000d0600720b */ /* 0x000fda000070e400 */
[----:B------:R-:W-:Y:S05]  /*2d50*/  @P0 BRA `(.L_x_57) ;  /* 0x0000000800840947 */ /* 0x000fea0003800000 */
[----:B------:R-:W0:Y:S01]  /*2d60*/  MUFU.RCP R15, |R16| ;  /* 0x40000010000f7308 */ /* 0x000e220000001000 */
[----:B------:R-:W-:Y:S02]  /*2d70*/  FSETP.GT.AND P0, PT, |R16|, 1, PT ;  /* 0x3f8000001000780b */ /* 0x000fe40003f04200 */
        /* <DEDUP_REMOVED lines=37> */
.L_x_59:
[----:B0-----:R-:W-:Y:S01]  /*2fd0*/  IMAD.U32 R16, RZ, RZ, UR8 ;  /* 0x00000008ff107e24 */ /* 0x001fe2000f8e00ff */
[----:B------:R-:W-:-:S05]  /*2fe0*/  MOV R17, UR9 ;  /* 0x0000000900117c02 */ /* 0x000fca0008000f00 */
        /* <DEDUP_REMOVED lines=34> */
[----:B------:R-:W-:Y:S01]  /*3210*/  @P3 IMAD.MOV.U32 R15, RZ, RZ, R20 ;  /* 0x000000ffff0f3224 */ /* 0x000fe200078e0014 */
[C---:B------:R-:W-:Y:S01]  /*3220*/  ISETP.EQ.AND P3, PT, R17.reuse, -0x4, PT ;  /* 0xfffffffc1100780c */ /* 0x040fe20003f62270 */
[----:B------:R-:W-:Y:S01]  /*3230*/  @P4 IMAD.MOV.U32 R15, RZ, RZ, R23 ;  /* 0x000000ffff0f4224 */ /* 0x000fe200078e0017 */
[----:B------:R-:W-:Y:S01]  /*3240*/  @P4 MOV R16, R20 ;  /* 0x0000001400104202 */ /* 0x000fe20000000f00 */
[----:B------:R-:W-:Y:S01]  /*3250*/  @P2 IMAD.MOV.U32 R15, RZ, RZ, R24 ;  /* 0x000000ffff0f2224 */ /* 0x000fe200078e0018 */
[----:B------:R-:W-:Y:S01]  /*3260*/  ISETP.EQ.AND P4, PT, R17, 0x4, PT ;  /* 0x000000041100780c */ /* 0x000fe20003f82270 */
[----:B------:R-:W-:Y:S02]  /*3270*/  @P1 IMAD.MOV.U32 R15, RZ, RZ, R25 ;  /* 0x000000ffff0f1224 */ /* 0x000fe400078e0019 */
[----:B------:R-:W-:Y:S02]  /*3280*/  @P0 IMAD.MOV.U32 R15, RZ, RZ, R26 ;  /* 0x000000ffff0f0224 */ /* 0x000fe400078e001a */
[----:B------:R-:W-:Y:S01]  /*3290*/  @P2 IMAD.MOV.U32 R16, RZ, RZ, R23 ;  /* 0x000000ffff102224 */ /* 0x000fe200078e0017 */
[----:B------:R-:W-:Y:S01]  /*32a0*/  @P1 MOV R16, R24 ;  /* 0x0000001800101202 */ /* 0x000fe20000000f00 */
[----:B------:R-:W-:-:S02]  /*32b0*/  @P0 IMAD.MOV.U32 R16, RZ, RZ, R25 ;  /* 0x000000ffff100224 */ /* 0x000fc400078e0019 */
[----:B------:R-:W-:Y:S01]  /*32c0*/  @P3 IMAD.MOV.U32 R15, RZ, RZ, R27 ;  /* 0x000000ffff0f3224 */ /* 0x000fe200078e001b */
[----:B------:R-:W-:Y:S01]  /*32d0*/  @P3 MOV R16, R26 ;  /* 0x0000001a00103202 */ /* 0x000fe20000000f00 */
[----:B------:R-:W-:Y:S02]  /*32e0*/  @P5 IMAD.MOV.U32 R15, RZ, RZ, R19 ;  /* 0x000000ffff0f5224 */ /* 0x000fe400078e0013 */
[----:B------:R-:W-:Y:S01]  /*32f0*/  @P5 IMAD.MOV.U32 R16, RZ, RZ, R27 ;  /* 0x000000ffff105224 */ /* 0x000fe200078e001b */
[----:B------:R-:W-:Y:S01]  /*3300*/  @P4 MOV R16, R19 ;  /* 0x0000001300104202 */ /* 0x000fe20000000f00 */
        /* <DEDUP_REMOVED lines=11> */
[----:B------:R-:W-:-:S04]  /*33c0*/  @P0 MOV R15, R19 ;  /* 0x00000013000f0202 */ /* 0x000fc80000000f00 */
[----:B------:R-:W-:-:S07]  /*33d0*/  SHF.L.W.U32.HI R16, R15, R14, R16 ;  /* 0x0000000e0f107219 */ /* 0x000fce0000010e10 */
.L_x_60:
        /* <DEDUP_REMOVED lines=18> */
.L_x_58:
        /* <DEDUP_REMOVED lines=20> */
[----:B------:R-:W-:-:S04]  /*3640*/  IADD3 R16, PT, PT, R15, 0x300402, RZ ;  /* 0x003004020f107810 */ /* 0x000fc80007ffe0ff */
[----:B------:R-:W-:Y:S02]  /*3650*/  FSETP.GEU.AND P0, PT, |R16|, 5.8789094863358348022e-39, PT ;  /* 0x004004021000780b */ /* 0x000fe40003f0e200 */
        /* <DEDUP_REMOVED lines=8> */
[----:B------:R-:W-:Y:S02]  /*36e0*/  IMAD.MOV.U32 R17, RZ, RZ, R15 ;  /* 0x000000ffff117224 */ /* 0x000fe400078e000f */
[----:B------:R-:W-:Y:S01]  /*36f0*/  VIADD R25, R0, 0xfff00000 ;  /* 0xfff0000000197836 */ /* 0x000fe20000000000 */
[----:B------:R-:W-:-:S07]  /*3700*/  MOV R0, 0x3720 ;  /* 0x0000372000007802 */ /* 0x000fce0000000f00 */
[----:B-----5:R-:W-:Y:S05]  /*3710*/  CALL.REL.NOINC `($__internal_1_$__cuda_sm20_dblrcp_rn_slowpath_v3) ;  /* 0x0000000000947944 */ /* 0x020fea0003c00000 */
.L_x_61:
[----:B------:R-:W0:Y:S02]  /*3720*/  F2F.F64.F32 R42, |R42| ;  /* 0x4000002a002a7310 */ /* 0x000e240000201800 */
[----:B0-----:R-:W-:-:S10]  /*3730*/  DADD R18, R42, -R18 ;  /* 0x000000002a127229 */ /* 0x001fd40000000812 */
[----:B------:R-:W0:Y:S02]  /*3740*/  F2F.F32.F64 R18, R18 ;  /* 0x0000001200127310 */ /* 0x000e240000301000 */
[----:B0-----:R-:W-:Y:S01]  /*3750*/  FADD R0, |R18|, -RZ ;  /* 0x800000ff12007221 */ /* 0x001fe20000000200 */
[----:B------:R-:W-:Y:S06]  /*3760*/  BRA `(.L_x_28) ;  /* 0x0000000000307947 */ /* 0x000fec0003800000 */
.L_x_57:
[----:B------:R-:W-:Y:S02]  /*3770*/  FSETP.NEU.AND P0, PT, R14, RZ, PT ;  /* 0x000000ff0e00720b */ /* 0x000fe40003f0d000 */
[----:B------:R-:W-:Y:S02]  /*3780*/  MOV R0, RZ ;  /* 0x000000ff00007202 */ /* 0x000fe40000000f00 */
[----:B------:R-:W-:-:S04]  /*3790*/  FSETP.NEU.AND P0, PT, R15, RZ, P0 ;  /* 0x000000ff0f00720b */ /* 0x000fc8000070d000 */
[----:B------:R-:W-:-:S04]  /*37a0*/  FSETP.NEU.AND P0, PT, R41, RZ, P0 ;  /* 0x000000ff2900720b */ /* 0x000fc8000070d000 */
[----:B------:R-:W-:-:S13]  /*37b0*/  FSETP.NEU.AND P0, PT, R42, RZ, P0 ;  /* 0x000000ff2a00720b */ /* 0x000fda000070d000 */
[----:B------:R-:W-:-:S04]  /*37c0*/  @!P0 FSETP.GT.AND P1, PT, |R15|, |R14|, PT ;  /* 0x4000000e0f00820b */ /* 0x000fc80003f24200 */
[----:B------:R-:W-:-:S04]  /*37d0*/  @!P0 FSEL R14, |R14|, |R15|, P1 ;  /* 0x4000000f0e0e8208 */ /* 0x000fc80000800200 */
[----:B------:R-:W-:-:S04]  /*37e0*/  @!P0 FSETP.GT.AND P1, PT, R14, |R41|, PT ;  /* 0x400000290e00820b */ /* 0x000fc80003f24000 */
[----:B------:R-:W-:-:S04]  /*37f0*/  @!P0 FSEL R41, |R41|, R14, P1 ;  /* 0x0000000e29298208 */ /* 0x000fc80000800200 */
[----:B------:R-:W-:-:S04]  /*3800*/  @!P0 FSETP.GT.AND P1, PT, R41, |R42|, PT ;  /* 0x4000002a2900820b */ /* 0x000fc80003f24000 */
[----:B------:R-:W-:-:S05]  /*3810*/  @!P0 FSEL R41, |R42|, R41, P1 ;  /* 0x000000292a298208 */ /* 0x000fca0000800200 */
[----:B------:R-:W-:-:S07]  /*3820*/  @!P0 FADD R0, R41, -1 ;  /* 0xbf80000029008421 */ /* 0x000fce0000000000 */
.L_x_28:
[----:B------:R-:W-:Y:S05]  /*3830*/  BSYNC.RECONVERGENT B0 ;  /* 0x0000000000007941 */ /* 0x000fea0003800200 */
.L_x_22:
[----:B-----5:R-:W-:Y:S01]  /*3840*/  FSETP.GEU.AND P0, PT, R9, -R40, PT ;  /* 0x800000280900720b */ /* 0x020fe20003f0e000 */
[----:B------:R-:W-:Y:S03]  /*3850*/  BSSY.RECONVERGENT B0, `(.L_x_62) ;  /* 0x000000c000007945 */ /* 0x000fe60003800200 */
[----:B------:R-:W-:-:S04]  /*3860*/  FSETP.GEU.OR P0, PT, R8, -R37, P0 ;  /* 0x800000250800720b */ /* 0x000fc8000070e400 */
[----:B------:R-:W-:-:S04]  /*3870*/  FSETP.LEU.OR P0, PT, R7, -R38, P0 ;  /* 0x800000260700720b */ /* 0x000fc8000070b400 */
[----:B------:R-:W-:-:S13]  /*3880*/  FSETP.LEU.OR P0, PT, R10, -R39, P0 ;  /* 0x800000270a00720b */ /* 0x000fda000070b400 */
[----:B------:R-:W-:Y:S05]  /*3890*/  @P0 BRA `(.L_x_63) ;  /* 0x0000000000180947 */ /* 0x000fea0003800000 */
[----:B------:R-:W-:-:S04]  /*38a0*/  FSETP.GEU.AND P0, PT, R5, -R36, PT ;  /* 0x800000240500720b */ /* 0x000fc80003f0e000 */
[----:B------:R-:W-:Y:S01]  /*38b0*/  FSETP.GEU.OR P0, PT, R3, -R12, P0 ;  /* 0x8000000c0300720b */ /* 0x000fe2000070e400 */
[----:B------:R-:W-:-:S03]  /*38c0*/  IMAD.MOV.U32 R3, RZ, RZ, RZ ;  /* 0x000000ffff037224 */ /* 0x000fc600078e00ff */
[----:B------:R-:W-:-:S04]  /*38d0*/  FSETP.LEU.OR P0, PT, R4, -R11, P0 ;  /* 0x8000000b0400720b */ /* 0x000fc8000070b400 */
[----:B------:R-:W-:-:S13]  /*38e0*/  FSETP.LEU.OR P0, PT, R6, -R13, P0 ;  /* 0x8000000d0600720b */ /* 0x000fda000070b400 */
[----:B------:R-:W-:Y:S05]  /*38f0*/  @P0 BRA `(.L_x_64) ;  /* 0x0000000000040947 */ /* 0x000fea0003800000 */
.L_x_63:
[----:B------:R-:W-:-:S07]  /*3900*/  IMAD.MOV.U32 R3, RZ, RZ, 0x43fa0000 ;  /* 0x43fa0000ff037424 */ /* 0x000fce00078e00ff */
.L_x_64:
[----:B------:R-:W-:Y:S05]  /*3910*/  BSYNC.RECONVERGENT B0 ;  /* 0x0000000000007941 */ /* 0x000fea0003800200 */
.L_x_62:
[----:B------:R-:W0:Y:S01]  /*3920*/  LDC.64 R4, c[0x0][0x380] ;  /* 0x0000e000ff047b82 */ /* 0x000e220000000a00 */
[----:B------:R-:W-:Y:S01]  /*3930*/  FFMA R7, R0, 5, R3 ;  /* 0x40a0000000077823 */ /* 0x000fe20000000003 */
[----:B0-----:R-:W-:-:S05]  /*3940*/  IMAD.WIDE R2, R2, 0x4, R4 ;  /* 0x0000000402027825 */ /* 0x001fca00078e0204 */
[----:B------:R-:W-:Y:S01]  /*3950*/  STG.E desc[UR6][R2.64], R7 ;  /* 0x0000000702007986 */ /* 0x000fe2000c101906 */
[----:B------:R-:W-:Y:S05]  /*3960*/  EXIT ;  /* 0x000000000000794d */ /* 0x000fea0003800000 */
        .weak           $__internal_1_$__cuda_sm20_dblrcp_rn_slowpath_v3
        .type           $__internal_1_$__cuda_sm20_dblrcp_rn_slowpath_v3,@function
        .size           $__internal_1_$__cuda_sm20_dblrcp_rn_slowpath_v3,($__internal_2_$__cuda_sm20_sqrt_rn_f32_slowpath - $__internal_1_$__cuda_sm20_dblrcp_rn_slowpath_v3)
$__internal_1_$__cuda_sm20_dblrcp_rn_slowpath_v3:
[----:B------:R-:W-:Y:S01]  /*3970*/  DSETP.GTU.AND P0, PT, |R16|, +INF , PT ;  /* 0x7ff000001000742a */ /* 0x000fe20003f0c200 */
[----:B------:R-:W-:-:S13]  /*3980*/  BSSY.RECONVERGENT B1, `(.L_x_65) ;  /* 0x0000024000017945 */ /* 0x000fda0003800200 */
[----:B------:R-:W-:Y:S05]  /*3990*/  @P0 BRA `(.L_x_66) ;  /* 0x0000000000800947 */ /* 0x000fea0003800000 */
[----:B------:R-:W-:-:S05]  /*39a0*/  LOP3.LUT R20, R17, 0x7fffffff, RZ, 0xc0, !PT ;  /* 0x7fffffff11147812 */ /* 0x000fca00078ec0ff */
[----:B------:R-:W-:-:S05]  /*39b0*/  VIADD R18, R20, 0xffffffff ;  /* 0xffffffff14127836 */ /* 0x000fca0000000000 */
[----:B------:R-:W-:-:S13]  /*39c0*/  ISETP.GE.U32.AND P0, PT, R18, 0x7fefffff, PT ;  /* 0x7fefffff1200780c */ /* 0x000fda0003f06070 */
[----:B------:R-:W-:Y:S02]  /*39d0*/  @P0 LOP3.LUT R19, R17, 0x7ff00000, RZ, 0x3c, !PT ;  /* 0x7ff0000011130812 */ /* 0x000fe400078e3cff */
[----:B------:R-:W-:Y:S01]  /*39e0*/  @P0 MOV R18, RZ ;  /* 0x000000ff00120202 */ /* 0x000fe20000000f00 */
[----:B------:R-:W-:Y:S06]  /*39f0*/  @P0 BRA `(.L_x_67) ;  /* 0x0000000000700947 */ /* 0x000fec0003800000 */
[----:B------:R-:W-:-:S13]  /*3a00*/  ISETP.GE.U32.AND P0, PT, R20, 0x1000001, PT ;  /* 0x010000011400780c */ /* 0x000fda0003f06070 */
[----:B------:R-:W-:Y:S05]  /*3a10*/  @!P0 BRA `(.L_x_68) ;  /* 0x0000000000388947 */ /* 0x000fea0003800000 */
[----:B------:R-:W-:Y:S02]  /*3a20*/  VIADD R23, R17, 0xc0200000 ;  /* 0xc020000011177836 */ /* 0x000fe40000000000 */
[----:B------:R-:W-:Y:S02]  /*3a30*/  IMAD.MOV.U32 R22, RZ, RZ, R16 ;  /* 0x000000ffff167224 */ /* 0x000fe400078e0010 */
[----:B------:R-:W0:Y:S01]  /*3a40*/  MUFU.RCP64H R21, R23 ;  /* 0x0000001700157308 */ /* 0x000e220000001800 */
[----:B------:R-:W-:-:S06]  /*3a50*/  IMAD.MOV.U32 R20, RZ, RZ, R25 ;  /* 0x000000ffff147224 */ /* 0x000fcc00078e0019 */
[----:B0-----:R-:W-:-:S08]  /*3a60*/  DFMA R18, -R22, R20, 1 ;  /* 0x3ff000001612742b */ /* 0x001fd00000000114 */
[----:B------:R-:W-:-:S08]  /*3a70*/  DFMA R18, R18, R18, R18 ;  /* 0x000000121212722b */ /* 0x000fd00000000012 */
[----:B------:R-:W-:-:S08]  /*3a80*/  DFMA R18, R20, R18, R20 ;  /* 0x000000121412722b */ /* 0x000fd00000000014 */
[----:B------:R-:W-:-:S08]  /*3a90*/  DFMA R20, -R22, R18, 1 ;  /* 0x3ff000001614742b */ /* 0x000fd00000000112 */
[----:B------:R-:W-:-:S08]  /*3aa0*/  DFMA R18, R18, R20, R18 ;  /* 0x000000141212722b */ /* 0x000fd00000000012 */
[----:B------:R-:W-:-:S08]  /*3ab0*/  DMUL R18, R18, 2.2250738585072013831e-308 ;  /* 0x0010000012127828 */ /* 0x000fd00000000000 */
[----:B------:R-:W-:-:S08]  /*3ac0*/  DFMA R16, -R16, R18, 1 ;  /* 0x3ff000001010742b */ /* 0x000fd00000000112 */
[----:B------:R-:W-:-:S08]  /*3ad0*/  DFMA R16, R16, R16, R16 ;  /* 0x000000101010722b */ /* 0x000fd00000000010 */
[----:B------:R-:W-:Y:S01]  /*3ae0*/  DFMA R18, R18, R16, R18 ;  /* 0x000000101212722b */ /* 0x000fe20000000012 */
[----:B------:R-:W-:Y:S10]  /*3af0*/  BRA `(.L_x_67) ;  /* 0x0000000000307947 */ /* 0x000ff40003800000 */
.L_x_68:
[----:B------:R-:W-:Y:S01]  /*3b00*/  DMUL R20, R16, 8.11296384146066816958e+31 ;  /* 0x4690000010147828 */ /* 0x000fe20000000000 */
[----:B------:R-:W-:-:S05]  /*3b10*/  MOV R18, R25 ;  /* 0x0000001900127202 */ /* 0x000fca0000000f00 */
[----:B------:R-:W0:Y:S02]  /*3b20*/  MUFU.RCP64H R19, R21 ;  /* 0x0000001500137308 */ /* 0x000e240000001800 */
[----:B0-----:R-:W-:-:S08]  /*3b30*/  DFMA R16, -R20, R18, 1 ;  /* 0x3ff000001410742b */ /* 0x001fd00000000112 */
[----:B------:R-:W-:-:S08]  /*3b40*/  DFMA R16, R16, R16, R16 ;  /* 0x000000101010722b */ /* 0x000fd00000000010 */
[----:B------:R-:W-:-:S08]  /*3b50*/  DFMA R16, R18, R16, R18 ;  /* 0x000000101210722b */ /* 0x000fd00000000012 */
[----:B------:R-:W-:-:S08]  /*3b60*/  DFMA R18, -R20, R16, 1 ;  /* 0x3ff000001412742b */ /* 0x000fd00000000110 */
[----:B------:R-:W-:-:S08]  /*3b70*/  DFMA R18, R16, R18, R16 ;  /* 0x000000121012722b */ /* 0x000fd00000000010 */
[----:B------:R-:W-:Y:S01]  /*3b80*/  DMUL R18, R18, 8.11296384146066816958e+31 ;  /* 0x4690000012127828 */ /* 0x000fe20000000000 */
[----:B------:R-:W-:Y:S10]  /*3b90*/  BRA `(.L_x_67) ;  /* 0x0000000000087947 */ /* 0x000ff40003800000 */
.L_x_66:
[----:B------:R-:W-:Y:S01]  /*3ba0*/  LOP3.LUT R19, R17, 0x80000, RZ, 0xfc, !PT ;  /* 0x0008000011137812 */ /* 0x000fe200078efcff */
[----:B------:R-:W-:-:S07]  /*3bb0*/  IMAD.MOV.U32 R18, RZ, RZ, R16 ;  /* 0x000000ffff127224 */ /* 0x000fce00078e0010 */
.L_x_67:
[----:B------:R-:W-:Y:S05]  /*3bc0*/  BSYNC.RECONVERGENT B1 ;  /* 0x0000000000017941 */ /* 0x000fea0003800200 */
.L_x_65:
[----:B------:R-:W-:Y:S02]  /*3bd0*/  IMAD.MOV.U32 R16, RZ, RZ, R0 ;  /* 0x000000ffff107224 */ /* 0x000fe400078e0000 */
[----:B------:R-:W-:-:S04]  /*3be0*/  IMAD.MOV.U32 R17, RZ, RZ, 0x0 ;  /* 0x00000000ff117424 */ /* 0x000fc800078e00ff */
[----:B------:R-:W-:Y:S05]  /*3bf0*/  RET.REL.NODEC R16 `(_Z7costFcnPfP5StateP5TrackS3_) ;  /* 0xffffffc410007950 */ /* 0x000fea0003c3ffff */
        .weak           $__internal_2_$__cuda_sm20_sqrt_rn_f32_slowpath
        .type           $__internal_2_$__cuda_sm20_sqrt_rn_f32_slowpath,@function
        .size           $__internal_2_$__cuda_sm20_sqrt_rn_f32_slowpath,($_Z7costFcnPfP5StateP5TrackS3_$__internal_accurate_pow - $__internal_2_$__cuda_sm20_sqrt_rn_f32_slowpath)
$__internal_2_$__cuda_sm20_sqrt_rn_f32_slowpath:
[----:B------:R-:W-:-:S13]  /*3c00*/  LOP3.LUT P0, RZ, R0, 0x7fffffff, RZ, 0xc0, !PT ;  /* 0x7fffffff00ff7812 */ /* 0x000fda000780c0ff */
[----:B------:R-:W-:Y:S01]  /*3c10*/  @!P0 MOV R14, R0 ;  /* 0x00000000000e8202 */ /* 0x000fe20000000f00 */
[----:B------:R-:W-:Y:S06]  /*3c20*/  @!P0 BRA `(.L_x_69) ;  /* 0x0000000000408947 */ /* 0x000fec0003800000 */
[----:B------:R-:W-:-:S13]  /*3c30*/  FSETP.GEU.FTZ.AND P0, PT, R0, RZ, PT ;  /* 0x000000ff0000720b */ /* 0x000fda0003f1e000 */
[----:B------:R-:W-:Y:S01]  /*3c40*/  @!P0 IMAD.MOV.U32 R14, RZ, RZ, 0x7fffffff ;  /* 0x7fffffffff0e8424 */ /* 0x000fe200078e00ff */
[----:B------:R-:W-:Y:S06]  /*3c50*/  @!P0 BRA `(.L_x_69) ;  /* 0x0000000000348947 */ /* 0x000fec0003800000 */
[----:B------:R-:W-:-:S13]  /*3c60*/  FSETP.GTU.FTZ.AND P0, PT, |R0|, +INF , PT ;  /* 0x7f8000000000780b */ /* 0x000fda0003f1c200 */
[----:B------:R-:W-:Y:S01]  /*3c70*/  @P0 FADD.FTZ R14, R0, 1 ;  /* 0x3f800000000e0421 */ /* 0x000fe20000010000 */
[----:B------:R-:W-:Y:S06]  /*3c80*/  @P0 BRA `(.L_x_69) ;  /* 0x0000000000280947 */ /* 0x000fec0003800000 */
[----:B------:R-:W-:-:S13]  /*3c90*/  FSETP.NEU.FTZ.AND P0, PT, |R0|, +INF , PT ;  /* 0x7f8000000000780b */ /* 0x000fda0003f1d200 */
[----:B------:R-:W-:-:S04]  /*3ca0*/  @P0 FFMA R15, R0, 1.84467440737095516160e+19, RZ ;  /* 0x5f800000000f0823 */ /* 0x000fc800000000ff */
[----:B------:R-:W0:Y:S02]  /*3cb0*/  @P0 MUFU.RSQ R14, R15 ;  /* 0x0000000f000e0308 */ /* 0x000e240000001400 */
[----:B0-----:R-:W-:Y:S01]  /*3cc0*/  @P0 FMUL.FTZ R16, R15, R14 ;  /* 0x0000000e0f100220 */ /* 0x001fe20000410000 */
[----:B------:R-:W-:Y:S01]  /*3cd0*/  @P0 FMUL.FTZ R18, R14, 0.5 ;  /* 0x3f0000000e120820 */ /* 0x000fe20000410000 */
[----:B------:R-:W-:Y:S02]  /*3ce0*/  @!P0 IMAD.MOV.U32 R14, RZ, RZ, R0 ;  /* 0x000000ffff0e8224 */ /* 0x000fe400078e0000 */
[----:B------:R-:W-:-:S04]  /*3cf0*/  @P0 FADD.FTZ R17, -R16, -RZ ;  /* 0x800000ff10110221 */ /* 0x000fc80000010100 */
[----:B------:R-:W-:-:S04]  /*3d00*/  @P0 FFMA R17, R16, R17, R15 ;  /* 0x0000001110110223 */ /* 0x000fc8000000000f */
[----:B------:R-:W-:-:S04]  /*3d10*/  @P0 FFMA R17, R17, R18, R16 ;  /* 0x0000001211110223 */ /* 0x000fc80000000010 */
[----:B------:R-:W-:-:S07]  /*3d20*/  @P0 FMUL.FTZ R14, R17, 2.3283064365386962891e-10 ;  /* 0x2f800000110e0820 */ /* 0x000fce0000410000 */
.L_x_69:
[----:B------:R-:W-:Y:S01]  /*3d30*/  IMAD.MOV.U32 R0, RZ, RZ, R14 ;  /* 0x000000ffff007224 */ /* 0x000fe200078e000e */
[----:B------:R-:W-:Y:S01]  /*3d40*/  MOV R14, R19 ;  /* 0x00000013000e7202 */ /* 0x000fe20000000f00 */
[----:B------:R-:W-:-:S04]  /*3d50*/  IMAD.MOV.U32 R15, RZ, RZ, 0x0 ;  /* 0x00000000ff0f7424 */ /* 0x000fc800078e00ff */
[----:B------:R-:W-:Y:S05]  /*3d60*/  RET.REL.NODEC R14 `(_Z7costFcnPfP5StateP5TrackS3_) ;  /* 0xffffffc00ea47950 */ /* 0x000fea0003c3ffff */
        .type           $_Z7costFcnPfP5StateP5TrackS3_$__internal_accurate_pow,@function
        .size           $_Z7costFcnPfP5StateP5TrackS3_$__internal_accurate_pow,(.L_x_158 - $_Z7costFcnPfP5StateP5TrackS3_$__internal_accurate_pow)
$_Z7costFcnPfP5StateP5TrackS3_$__internal_accurate_pow:
[----:B------:R-:W-:Y:S01]  /*3d70*/  ISETP.GT.U32.AND P0, PT, R43, 0xfffff, PT ;  /* 0x000fffff2b00780c */ /* 0x000fe20003f04070 */
[----:B------:R-:W-:Y:S01]  /*3d80*/  IMAD.MOV.U32 R19, RZ, RZ, R43 ;  /* 0x000000ffff137224 */ /* 0x000fe200078e002b */
[----:B------:R-:W-:Y:S01]  /*3d90*/  MOV R20, R18 ;  /* 0x0000001200147202 */ /* 0x000fe20000000f00 */
[----:B------:R-:W-:Y:S01]  /*3da0*/  IMAD.MOV.U32 R22, RZ, RZ, 0x41ad3b5a ;  /* 0x41ad3b5aff167424 */ /* 0x000fe200078e00ff */
[----:B------:R-:W-:Y:S01]  /*3db0*/  UMOV UR4, 0x7d2cafe2 ;  /* 0x7d2cafe200047882 */ /* 0x000fe20000000000 */
[----:B------:R-:W-:Y:S01]  /*3dc0*/  IMAD.MOV.U32 R23, RZ, RZ, 0x3ed0f5d2 ;  /* 0x3ed0f5d2ff177424 */ /* 0x000fe200078e00ff */
[----:B------:R-:W-:Y:S01]  /*3dd0*/  UMOV UR5, 0x3eb0f5ff ;  /* 0x3eb0f5ff00057882 */ /* 0x000fe20000000000 */
[----:B------:R-:W-:Y:S01]  /*3de0*/  UMOV UR8, 0x3b39803f ;  /* 0x3b39803f00087882 */ /* 0x000fe20000000000 */
[----:B------:R-:W-:-:S05]  /*3df0*/  UMOV UR9, 0x3c7abc9e ;  /* 0x3c7abc9e00097882 */ /* 0x000fca0000000000 */
[----:B------:R-:W-:Y:S01]  /*3e00*/  @!P0 DMUL R16, R18, 1.80143985094819840000e+16 ;  /* 0x4350000012108828 */ /* 0x000fe20000000000 */
[----:B------:R-:W-:-:S09]  /*3e10*/  MOV R18, RZ ;  /* 0x000000ff00127202 */ /* 0x000fd20000000f00 */
[----:B------:R-:W-:Y:S02]  /*3e20*/  @!P0 IMAD.MOV.U32 R19, RZ, RZ, R17 ;  /* 0x000000ffff138224 */ /* 0x000fe400078e0011 */
[----:B------:R-:W-:-:S03]  /*3e30*/  @!P0 IMAD.MOV.U32 R20, RZ, RZ, R16 ;  /* 0x000000ffff148224 */ /* 0x000fc600078e0010 */
[----:B------:R-:W-:-:S04]  /*3e40*/  LOP3.LUT R21, R19, 0x800fffff, RZ, 0xc0, !PT ;  /* 0x800fffff13157812 */ /* 0x000fc800078ec0ff */
[----:B------:R-:W-:-:S04]  /*3e50*/  LOP3.LUT R21, R21, 0x3ff00000, RZ, 0xfc, !PT ;  /* 0x3ff0000015157812 */ /* 0x000fc800078efcff */
[----:B------:R-:W-:-:S13]  /*3e60*/  ISETP.GE.U32.AND P1, PT, R21, 0x3ff6a09f, PT ;  /* 0x3ff6a09f1500780c */ /* 0x000fda0003f26070 */
[----:B------:R-:W-:-:S04]  /*3e70*/  @P1 VIADD R16, R21, 0xfff00000 ;  /* 0xfff0000015101836 */ /* 0x000fc80000000000 */
[----:B------:R-:W-:Y:S01]  /*3e80*/  @P1 IMAD.MOV.U32 R21, RZ, RZ, R16 ;  /* 0x000000ffff151224 */ /* 0x000fe200078e0010 */
[----:B------:R-:W-:Y:S02]  /*3e90*/  SHF.R.U32.HI R16, RZ, 0x14, R43 ;  /* 0x00000014ff107819 */ /* 0x000fe4000001162b */
[----:B------:R-:W-:-:S03]  /*3ea0*/  @!P0 LEA.HI R16, R17, 0xffffffca, RZ, 0xc ;  /* 0xffffffca11108811 */ /* 0x000fc600078f60ff */
[C---:B------:R-:W-:Y:S02]  /*3eb0*/  DADD R26, R20.reuse, 1 ;  /* 0x3ff00000141a7429 */ /* 0x040fe40000000000 */
[----:B------:R-:W-:Y:S01]  /*3ec0*/  DADD R20, R20, -1 ;  /* 0xbff0000014147429 */ /* 0x000fe20000000000 */
[C---:B------:R-:W-:Y:S02]  /*3ed0*/  VIADD R17, R16.reuse, 0xfffffc01 ;  /* 0xfffffc0110117836 */ /* 0x040fe40000000000 */
[----:B------:R-:W-:Y:S01]  /*3ee0*/  @P1 VIADD R17, R16, 0xfffffc02 ;  /* 0xfffffc0210111836 */ /* 0x000fe20000000000 */
[----:B------:R-:W0:Y:S02]  /*3ef0*/  MUFU.RCP64H R19, R27 ;  /* 0x0000001b00137308 */ /* 0x000e240000001800 */
[----:B0-----:R-:W-:-:S08]  /*3f00*/  DFMA R24, -R26, R18, 1 ;  /* 0x3ff000001a18742b */ /* 0x001fd00000000112 */
[----:B------:R-:W-:-:S08]  /*3f10*/  DFMA R24, R24, R24, R24 ;  /* 0x000000181818722b */ /* 0x000fd00000000018 */
[----:B------:R-:W-:-:S08]  /*3f20*/  DFMA R24, R18, R24, R18 ;  /* 0x000000181218722b */ /* 0x000fd00000000012 */
[----:B------:R-:W-:-:S08]  /*3f30*/  DMUL R18, R20, R24 ;  /* 0x0000001814127228 */ /* 0x000fd00000000000 */
[----:B------:R-:W-:-:S08]  /*3f40*/  DFMA R18, R20, R24, R18 ;  /* 0x000000181412722b */ /* 0x000fd00000000012 */
[----:B------:R-:W-:-:S08]  /*3f50*/  DMUL R28, R18, R18 ;  /* 0x00000012121c7228 */ /* 0x000fd00000000000 */
[----:B------:R-:W-:Y:S01]  /*3f60*/  DFMA R22, R28, UR4, R22 ;  /* 0x000000041c167c2b */ /* 0x000fe20008000016 */
[----:B------:R-:W-:Y:S01]  /*3f70*/  UMOV UR4, 0x75488a3f ;  /* 0x75488a3f00047882 */ /* 0x000fe20000000000 */
[----:B------:R-:W-:-:S06]  /*3f80*/  UMOV UR5, 0x3ef3b20a ;  /* 0x3ef3b20a00057882 */ /* 0x000fcc0000000000 */
[----:B------:R-:W-:Y:S01]  /*3f90*/  DFMA R26, R28, R22, UR4 ;  /* 0x000000041c1a7e2b */ /* 0x000fe20008000016 */
[----:B------:R-:W-:Y:S01]  /*3fa0*/  UMOV UR4, 0xe4faecd5 ;  /* 0xe4faecd500047882 */ /* 0x000fe20000000000 */
[----:B------:R-:W-:Y:S01]  /*3fb0*/  UMOV UR5, 0x3f1745cd ;  /* 0x3f1745cd00057882 */ /* 0x000fe20000000000 */
[----:B------:R-:W-:-:S05]  /*3fc0*/  DADD R22, R20, -R18 ;  /* 0x0000000014167229 */ /* 0x000fca0000000812 */
[----:B------:R-:W-:Y:S01]  /*3fd0*/  DFMA R26, R28, R26, UR4 ;  /* 0x000000041c1a7e2b */ /* 0x000fe2000800001a */
[----:B------:R-:W-:Y:S01]  /*3fe0*/  UMOV UR4, 0x258a578b ;  /* 0x258a578b00047882 */ /* 0x000fe20000000000 */
[----:B------:R-:W-:Y:S01]  /*3ff0*/  UMOV UR5, 0x3f3c71c7 ;  /* 0x3f3c71c700057882 */ /* 0x000fe20000000000 */
[----:B------:R-:W-:-:S05]  /*4000*/  DADD R22, R22, R22 ;  /* 0x0000000016167229 */ /* 0x000fca0000000016 */
[----:B------:R-:W-:Y:S01]  /*4010*/  DFMA R26, R28, R26, UR4 ;  /* 0x000000041c1a7e2b */ /* 0x000fe2000800001a */
[----:B------:R-:W-:Y:S01]  /*4020*/  UMOV UR4, 0x9242b910 ;  /* 0x9242b91000047882 */ /* 0x000fe20000000000 */
[----:B------:R-:W-:Y:S01]  /*4030*/  UMOV UR5, 0x3f624924 ;  /* 0x3f62492400057882 */ /* 0x000fe20000000000 */
[----:B------:R-:W-:-:S05]  /*4040*/  DFMA R22, R20, -R18, R22 ;  /* 0x800000121416722b */ /* 0x000fca0000000016 */
[----:B------:R-:W-:Y:S01]  /*4050*/  DFMA R26, R28, R26, UR4 ;  /* 0x000000041c1a7e2b */ /* 0x000fe2000800001a */
[----:B------:R-:W-:Y:S01]  /*4060*/  UMOV UR4, 0x99999dfb ;  /* 0x99999dfb00047882 */ /* 0x000fe20000000000 */
[----:B------:R-:W-:Y:S01]  /*4070*/  UMOV UR5, 0x3f899999 ;  /* 0x3f89999900057882 */ /* 0x000fe20000000000 */
[----:B------:R-:W-:Y:S02]  /*4080*/  DMUL R22, R24, R22 ;  /* 0x0000001618167228 */ /* 0x000fe40000000000 */
[----:B------:R-:W-:-:S03]  /*4090*/  DMUL R24, R18, R18 ;  /* 0x0000001212187228 */ /* 0x000fc60000000000 */
[----:B------:R-:W-:Y:S01]  /*40a0*/  DFMA R26, R28, R26, UR4 ;  /* 0x000000041c1a7e2b */ /* 0x000fe2000800001a */
[----:B------:R-:W-:Y:S01]  /*40b0*/  UMOV UR4, 0x55555555 ;  /* 0x5555555500047882 */ /* 0x000fe20000000000 */
[----:B------:R-:W-:-:S06]  /*40c0*/  UMOV UR5, 0x3fb55555 ;  /* 0x3fb5555500057882 */ /* 0x000fcc0000000000 */
[----:B------:R-:W-:-:S08]  /*40d0*/  DFMA R20, R28, R26, UR4 ;  /* 0x000000041c147e2b */ /* 0x000fd0000800001a */
[----:B------:R-:W-:Y:S01]  /*40e0*/  DADD R30, -R20, UR4 ;  /* 0x00000004141e7e29 */ /* 0x000fe20008000100 */
[----:B------:R-:W-:Y:S01]  /*40f0*/  UMOV UR4, 0xb9e7b0 ;  /* 0x00b9e7b000047882 */ /* 0x000fe20000000000 */
[----:B------:R-:W-:-:S06]  /*4100*/  UMOV UR5, 0x3c46a4cb ;  /* 0x3c46a4cb00057882 */ /* 0x000fcc0000000000 */
[----:B------:R-:W-:Y:S02]  /*4110*/  DFMA R30, R28, R26, R30 ;  /* 0x0000001a1c1e722b */ /* 0x000fe4000000001e */
[----:B------:R-:W-:Y:S01]  /*4120*/  DFMA R28, R18, R18, -R24 ;  /* 0x00000012121c722b */ /* 0x000fe20000000818 */
[----:B------:R-:W-:Y:S01]  /*4130*/  VIADD R27, R23, 0x100000 ;  /* 0x00100000171b7836 */ /* 0x000fe20000000000 */
[----:B------:R-:W-:-:S04]  /*4140*/  MOV R26, R22 ;  /* 0x00000016001a7202 */ /* 0x000fc80000000f00 */
[----:B------:R-:W-:Y:S01]  /*4150*/  DADD R30, R30, -UR4 ;  /* 0x800000041e1e7e29 */ /* 0x000fe20008000000 */
[----:B------:R-:W-:Y:S01]  /*4160*/  UMOV UR4, 0x80000000 ;  /* 0x8000000000047882 */ /* 0x000fe20000000000 */
[C---:B------:R-:W-:Y:S01]  /*4170*/  DFMA R26, R18.reuse, R26, R28 ;  /* 0x0000001a121a722b */ /* 0x040fe2000000001c */
[----:B------:R-:W-:Y:S01]  /*4180*/  UMOV UR5, 0x43300000 ;  /* 0x4330000000057882 */ /* 0x000fe20000000000 */
[----:B------:R-:W-:-:S08]  /*4190*/  DMUL R28, R18, R24 ;  /* 0x00000018121c7228 */ /* 0x000fd00000000000 */
[----:B------:R-:W-:-:S08]  /*41a0*/  DFMA R32, R18, R24, -R28 ;  /* 0x000000181220722b */ /* 0x000fd0000000081c */
[----:B------:R-:W-:Y:S02]  /*41b0*/  DFMA R32, R22, R24, R32 ;  /* 0x000000181620722b */ /* 0x000fe40000000020 */
[----:B------:R-:W-:-:S06]  /*41c0*/  DADD R24, R20, R30 ;  /* 0x0000000014187229 */ /* 0x000fcc000000001e */
[----:B------:R-:W-:Y:S02]  /*41d0*/  DFMA R26, R18, R26, R32 ;  /* 0x0000001a121a722b */ /* 0x000fe40000000020 */
[----:B------:R-:W-:Y:S02]  /*41e0*/  DADD R32, R20, -R24 ;  /* 0x0000000014207229 */ /* 0x000fe40000000818 */
[----:B------:R-:W-:-:S06]  /*41f0*/  DMUL R20, R24, R28 ;  /* 0x0000001c18147228 */ /* 0x000fcc0000000000 */
[----:B------:R-:W-:Y:S02]  /*4200*/  DADD R32, R30, R32 ;  /* 0x000000001e207229 */ /* 0x000fe40000000020 */
[----:B------:R-:W-:-:S08]  /*4210*/  DFMA R30, R24, R28, -R20 ;  /* 0x0000001c181e722b */ /* 0x000fd00000000814 */
[----:B------:R-:W-:-:S08]  /*4220*/  DFMA R26, R24, R26, R30 ;  /* 0x0000001a181a722b */ /* 0x000fd0000000001e */
[----:B------:R-:W-:-:S08]  /*4230*/  DFMA R32, R32, R28, R26 ;  /* 0x0000001c2020722b */ /* 0x000fd0000000001a */
[----:B------:R-:W-:-:S08]  /*4240*/  DADD R26, R20, R32 ;  /* 0x00000000141a7229 */ /* 0x000fd00000000020 */
[--C-:B------:R-:W-:Y:S02]  /*4250*/  DADD R24, R18, R26.reuse ;  /* 0x0000000012187229 */ /* 0x100fe4000000001a */
[----:B------:R-:W-:-:S06]  /*4260*/  DADD R20, R20, -R26 ;  /* 0x0000000014147229 */ /* 0x000fcc000000081a */
[----:B------:R-:W-:Y:S02]  /*4270*/  DADD R18, R18, -R24 ;  /* 0x0000000012127229 */ /* 0x000fe40000000818 */
[----:B------:R-:W-:-:S06]  /*4280*/  DADD R20, R32, R20 ;  /* 0x0000000020147229 */ /* 0x000fcc0000000014 */
[----:B------:R-:W-:-:S08]  /*4290*/  DADD R18, R26, R18 ;  /* 0x000000001a127229 */ /* 0x000fd00000000012 */
[----:B------:R-:W-:-:S08]  /*42a0*/  DADD R18, R20, R18 ;  /* 0x0000000014127229 */ /* 0x000fd00000000012 */
[----:B------:R-:W-:Y:S01]  /*42b0*/  DADD R22, R22, R18 ;  /* 0x0000000016167229 */ /* 0x000fe20000000012 */
[----:B------:R-:W-:Y:S01]  /*42c0*/  LOP3.LUT R18, R17, 0x80000000, RZ, 0x3c, !PT ;  /* 0x8000000011127812 */ /* 0x000fe200078e3cff */
[----:B------:R-:W-:-:S06]  /*42d0*/  IMAD.MOV.U32 R19, RZ, RZ, 0x43300000 ;  /* 0x43300000ff137424 */ /* 0x000fcc00078e00ff */
[----:B------:R-:W-:Y:S02]  /*42e0*/  DADD R20, R24, R22 ;  /* 0x0000000018147229 */ /* 0x000fe40000000016 */
[----:B------:R-:W-:Y:S01]  /*42f0*/  DADD R18, R18, -UR4 ;  /* 0x8000000412127e29 */ /* 0x000fe20008000000 */
[----:B------:R-:W-:Y:S01]  /*4300*/  UMOV UR4, 0xfefa39ef ;  /* 0xfefa39ef00047882 */ /* 0x000fe20000000000 */
[----:B------:R-:W-:-:S04]  /*4310*/  UMOV UR5, 0x3fe62e42 ;  /* 0x3fe62e4200057882 */ /* 0x000fc80000000000 */
[--C-:B------:R-:W-:Y:S02]  /*4320*/  DADD R26, R24, -R20.reuse ;  /* 0x00000000181a7229 */ /* 0x100fe40000000814 */
[----:B------:R-:W-:-:S06]  /*4330*/  DFMA R16, R18, UR4, R20 ;  /* 0x0000000412107c2b */ /* 0x000fcc0008000014 */
[----:B------:R-:W-:Y:S02]  /*4340*/  DADD R26, R22, R26 ;  /* 0x00000000161a7229 */ /* 0x000fe4000000001a */
[----:B------:R-:W-:-:S08]  /*4350*/  DFMA R24, R18, -UR4, R16 ;  /* 0x8000000412187c2b */ /* 0x000fd00008000010 */
[----:B------:R-:W-:-:S08]  /*4360*/  DADD R24, -R20, R24 ;  /* 0x0000000014187229 */ /* 0x000fd00000000118 */
[----:B------:R-:W-:-:S08]  /*4370*/  DADD R20, R26, -R24 ;  /* 0x000000001a147229 */ /* 0x000fd00000000818 */
[----:B------:R-:W-:-:S08]  /*4380*/  DFMA R20, R18, UR8, R20 ;  /* 0x0000000812147c2b */ /* 0x000fd00008000014 */
[----:B------:R-:W-:-:S08]  /*4390*/  DADD R18, R16, R20 ;  /* 0x0000000010127229 */ /* 0x000fd00000000014 */
[----:B------:R-:W-:Y:S02]  /*43a0*/  DADD R16, R16, -R18 ;  /* 0x0000000010107229 */ /* 0x000fe40000000812 */
[----:B------:R-:W-:-:S06]  /*43b0*/  DMUL R22, R18, 2 ;  /* 0x4000000012167828 */ /* 0x000fcc0000000000 */
[----:B------:R-:W-:Y:S02]  /*43c0*/  DADD R20, R20, R16 ;  /* 0x0000000014147229 */ /* 0x000fe40000000010 */
[----:B------:R-:W-:-:S08]  /*43d0*/  DFMA R18, R18, 2, -R22 ;  /* 0x400000001212782b */ /* 0x000fd00000000816 */
[----:B------:R-:W-:Y:S01]  /*43e0*/  DFMA R20, R20, 2, R18 ;  /* 0x400000001414782b */ /* 0x000fe20000000012 */
[----:B------:R-:W-:Y:S01]  /*43f0*/  MOV R18, 0x652b82fe ;  /* 0x652b82fe00127802 */ /* 0x000fe20000000f00 */
[----:B------:R-:W-:-:S06]  /*4400*/  IMAD.MOV.U32 R19, RZ, RZ, 0x3ff71547 ;  /* 0x3ff71547ff137424 */ /* 0x000fcc00078e00ff */
[----:B------:R-:W-:-:S08]  /*4410*/  DADD R24, R22, R20 ;  /* 0x0000000016187229 */ /* 0x000fd00000000014 */
[----:B------:R-:W-:Y:S02]  /*4420*/  DFMA R18, R24, R18, 6.75539944105574400000e+15 ;  /* 0x433800001812742b */ /* 0x000fe40000000012 */
[----:B------:R-:W-:Y:S01]  /*4430*/  FSETP.GEU.AND P0, PT, |R25|, 4.1917929649353027344, PT ;  /* 0x4086232b1900780b */ /* 0x000fe20003f0e200 */
[----:B------:R-:W-:-:S05]  /*4440*/  DADD R22, R22, -R24 ;  /* 0x0000000016167229 */ /* 0x000fca0000000818 */
[----:B------:R-:W-:-:S03]  /*4450*/  DADD R16, R18, -6.75539944105574400000e+15 ;  /* 0xc338000012107429 */ /* 0x000fc60000000000 */
[----:B------:R-:W-:-:S05]  /*4460*/  DADD R20, R20, R22 ;  /* 0x0000000014147229 */ /* 0x000fca0000000016 */
[----:B------:R-:W-:Y:S01]  /*4470*/  DFMA R26, R16, -UR4, R24 ;  /* 0x80000004101a7c2b */ /* 0x000fe20008000018 */
[----:B------:R-:W-:Y:S01]  /*4480*/  UMOV UR4, 0x3b39803f ;  /* 0x3b39803f00047882 */ /* 0x000fe20000000000 */
[----:B------:R-:W-:-:S06]  /*4490*/  UMOV UR5, 0x3c7abc9e ;  /* 0x3c7abc9e00057882 */ /* 0x000fcc0000000000 */
[----:B------:R-:W-:Y:S01]  /*44a0*/  DFMA R26, R16, -UR4, R26 ;  /* 0x80000004101a7c2b */ /* 0x000fe2000800001a */
[----:B------:R-:W-:Y:S01]  /*44b0*/  UMOV UR4, 0x69ce2bdf ;  /* 0x69ce2bdf00047882 */ /* 0x000fe20000000000 */
[----:B------:R-:W-:Y:S01]  /*44c0*/  IMAD.MOV.U32 R16, RZ, RZ, -0x35dec16 ;  /* 0xfca213eaff107424 */ /* 0x000fe200078e00ff */
[----:B------:R-:W-:Y:S01]  /*44d0*/  UMOV UR5, 0x3e5ade15 ;  /* 0x3e5ade1500057882 */ /* 0x000fe20000000000 */
[----:B------:R-:W-:-:S06]  /*44e0*/  IMAD.MOV.U32 R17, RZ, RZ, 0x3e928af3 ;  /* 0x3e928af3ff117424 */ /* 0x000fcc00078e00ff */
[----:B------:R-:W-:Y:S01]  /*44f0*/  DFMA R16, R26, UR4, R16 ;  /* 0x000000041a107c2b */ /* 0x000fe20008000010 */
[----:B------:R-:W-:Y:S01]  /*4500*/  UMOV UR4, 0x62401315 ;  /* 0x6240131500047882 */ /* 0x000fe20000000000 */
[----:B------:R-:W-:-:S06]  /*4510*/  UMOV UR5, 0x3ec71dee ;  /* 0x3ec71dee00057882 */ /* 0x000fcc0000000000 */
[----:B------:R-:W-:Y:S01]  /*4520*/  DFMA R16, R26, R16, UR4 ;  /* 0x000000041a107e2b */ /* 0x000fe20008000010 */
        /* <DEDUP_REMOVED lines=20> */
[----:B------:R-:W-:-:S08]  /*4670*/  DFMA R16, R26, R16, UR4 ;  /* 0x000000041a107e2b */ /* 0x000fd00008000010 */
[----:B------:R-:W-:-:S08]  /*4680*/  DFMA R16, R26, R16, 1 ;  /* 0x3ff000001a10742b */ /* 0x000fd00000000010 */
[----:B------:R-:W-:-:S10]  /*4690*/  DFMA R16, R26, R16, 1 ;  /* 0x3ff000001a10742b */ /* 0x000fd40000000010 */
[----:B------:R-:W-:Y:S01]  /*46a0*/  LEA R23, R18, R17, 0x14 ;  /* 0x0000001112177211 */ /* 0x000fe200078ea0ff */
[----:B------:R-:W-:Y:S01]  /*46b0*/  IMAD.MOV.U32 R22, RZ, RZ, R16 ;  /* 0x000000ffff167224 */ /* 0x000fe200078e0010 */
[----:B------:R-:W-:Y:S06]  /*46c0*/  @!P0 BRA `(.L_x_70) ;  /* 0x0000000000308947 */ /* 0x000fec0003800000 */
[----:B------:R-:W-:Y:S01]  /*46d0*/  FSETP.GEU.AND P1, PT, |R25|, 4.2275390625, PT ;  /* 0x408748001900780b */ /* 0x000fe20003f2e200 */
[C---:B------:R-:W-:Y:S02]  /*46e0*/  DADD R22, R24.reuse, +INF ;  /* 0x7ff0000018167429 */ /* 0x040fe40000000000 */
[----:B------:R-:W-:-:S08]  /*46f0*/  DSETP.GEU.AND P0, PT, R24, RZ, PT ;  /* 0x000000ff1800722a */ /* 0x000fd00003f0e000 */
[----:B------:R-:W-:Y:S02]  /*4700*/  FSEL R22, R22, RZ, P0 ;  /* 0x000000ff16167208 */ /* 0x000fe40000000000 */
[----:B------:R-:W-:Y:S02]  /*4710*/  @!P1 LEA.HI R19, R18, R18, RZ, 0x1 ;  /* 0x0000001212139211 */ /* 0x000fe400078f08ff */
[----:B------:R-:W-:Y:S02]  /*4720*/  FSEL R23, R23, RZ, P0 ;  /* 0x000000ff17177208 */ /* 0x000fe40000000000 */
[----:B------:R-:W-:-:S05]  /*4730*/  @!P1 SHF.R.S32.HI R19, RZ, 0x1, R19 ;  /* 0x00000001ff139819 */ /* 0x000fca0000011413 */
[----:B------:R-:W-:Y:S02]  /*4740*/  @!P1 IMAD.IADD R18, R18, 0x1, -R19 ;  /* 0x0000000112129824 */ /* 0x000fe400078e0a13 */
[----:B------:R-:W-:-:S03]  /*4750*/  @!P1 IMAD R17, R19, 0x100000, R17 ;  /* 0x0010000013119824 */ /* 0x000fc600078e0211 */
[----:B------:R-:W-:Y:S02]  /*4760*/  @!P1 LEA R19, R18, 0x3ff00000, 0x14 ;  /* 0x3ff0000012139811 */ /* 0x000fe400078ea0ff */
[----:B------:R-:W-:-:S06]  /*4770*/  @!P1 MOV R18, RZ ;  /* 0x000000ff00129202 */ /* 0x000fcc0000000f00 */
[----:B------:R-:W-:-:S11]  /*4780*/  @!P1 DMUL R22, R16, R18 ;  /* 0x0000001210169228 */ /* 0x000fd60000000000 */
.L_x_70:
[----:B------:R-:W-:Y:S01]  /*4790*/  DFMA R20, R20, R22, R22 ;  /* 0x000000161414722b */ /* 0x000fe20000000016 */
[----:B------:R-:W-:Y:S01]  /*47a0*/  IMAD.MOV.U32 R18, RZ, RZ, R0 ;  /* 0x000000ffff127224 */ /* 0x000fe200078e0000 */
[----:B------:R-:W-:Y:S01]  /*47b0*/  DSETP.NEU.AND P0, PT, |R22|, +INF , PT ;  /* 0x7ff000001600742a */ /* 0x000fe20003f0d200 */
[----:B------:R-:W-:-:S07]  /*47c0*/  IMAD.MOV.U32 R19, RZ, RZ, 0x0 ;  /* 0x00000000ff137424 */ /* 0x000fce00078e00ff */
[----:B------:R-:W-:Y:S02]  /*47d0*/  FSEL R16, R22, R20, !P0 ;  /* 0x0000001416107208 */ /* 0x000fe40004000000 */
[----:B------:R-:W-:Y:S01]  /*47e0*/  FSEL R17, R23, R21, !P0 ;  /* 0x0000001517117208 */ /* 0x000fe20004000000 */
[----:B------:R-:W-:Y:S06]  /*47f0*/  RET.REL.NODEC R18 `(_Z7costFcnPfP5StateP5TrackS3_) ;  /* 0xffffffb812007950 */ /* 0x000fec0003c3ffff */
.L_x_71:
        /* <DEDUP_REMOVED lines=16> */
.L_x_158:


//--------------------- .text._Z4testP5State      --------------------------
	.section	.text._Z4testP5State,"ax",@progbits
	.align	128
        .global         _Z4testP5State
        .type           _Z4testP5State,@function
        .size           _Z4testP5State,(.L_x_169 - _Z4testP5State)
        .other          _Z4testP5State,@"STO_CUDA_ENTRY STV_DEFAULT"
_Z4testP5State:
.text._Z4testP5State:
[----:B------:R-:W0:Y:S01]  /*0000*/  LDC R1, c[0x0][0x37c] ;  /* 0x0000df00ff017b82 */ /* 0x000e220000000800 */
[----:B------:R-:W1:Y:S01]  /*0010*/  S2R R0, SR_TID.X ;  /* 0x0000000000007919 */ /* 0x000e620000002100 */
[----:B------:R-:W2:Y:S06]  /*0020*/  LDCU UR5, c[0x0][0x2fc] ;  /* 0x00005f80ff0577ac */ /* 0x000eac0008000800 */
[----:B------:R-:W1:Y:S01]  /*0030*/  S2UR UR6, SR_CTAID.X ;  /* 0x00000000000679c3 */ /* 0x000e620000002500 */
[----:B0-----:R-:W-:Y:S01]  /*0040*/  VIADD R1, R1, 0xffffffd8 ;  /* 0xffffffd801017836 */ /* 0x001fe20000000000 */
[----:B------:R-:W0:Y:S06]  /*0050*/  LDCU UR4, c[0x0][0x2f8] ;  /* 0x00005f00ff0477ac */ /* 0x000e2c0008000800 */
[----:B------:R-:W1:Y:S01]  /*0060*/  LDC R3, c[0x0][0x360] ;  /* 0x0000d800ff037b82 */ /* 0x000e620000000800 */
[----:B0-----:R-:W-:-:S05]  /*0070*/  IADD3 R6, P1, PT, R1, UR4, RZ ;  /* 0x0000000401067c10 */ /* 0x001fca000ff3e0ff */
[----:B--2---:R-:W-:Y:S02]  /*0080*/  IMAD.X R7, RZ, RZ, UR5, P1 ;  /* 0x00000005ff077e24 */ /* 0x004fe400088e06ff */
[----:B-1----:R-:W-:-:S05]  /*0090*/  IMAD R0, R3, UR6, R0 ;  /* 0x0000000603007c24 */ /* 0x002fca000f8e0200 */
[----:B------:R-:W-:-:S13]  /*00a0*/  ISETP.GT.AND P0, PT, R0, 0x9, PT ;  /* 0x000000090000780c */ /* 0x000fda0003f04270 */
[----:B------:R-:W-:Y:S05]  /*00b0*/  @P0 EXIT ;  /* 0x000000000000094d */ /* 0x000fea0003800000 */
[----:B------:R-:W0:Y:S01]  /*00c0*/  LDC.64 R16, c[0x0][0x380] ;  /* 0x0000e000ff107b82 */ /* 0x000e220000000a00 */
[----:B------:R-:W1:Y:S01]  /*00d0*/  LDCU.64 UR4, c[0x0][0x358] ;  /* 0x00006b00ff0477ac */ /* 0x000e620008000a00 */
[----:B0-----:R-:W-:-:S05]  /*00e0*/  IMAD.WIDE R16, R0, 0x14, R16 ;  /* 0x0000001400107825 */ /* 0x001fca00078e0210 */
[----:B-1----:R-:W2:Y:S04]  /*00f0*/  LDG.E R2, desc[UR4][R16.64] ;  /* 0x0000000410027981 */ /* 0x002ea8000c1e1900 */
[----:B------:R-:W3:Y:S04]  /*0100*/  LDG.E R8, desc[UR4][R16.64+0x4] ;  /* 0x0000040410087981 */ /* 0x000ee8000c1e1900 */
[----:B------:R-:W4:Y:S04]  /*0110*/  LDG.E R5, desc[UR4][R16.64+0x8] ;  /* 0x0000080410057981 */ /* 0x000f28000c1e1900 */
[----:B------:R-:W5:Y:S01]  /*0120*/  LDG.E R12, desc[UR4][R16.64+0xc] ;  /* 0x00000c04100c7981 */ /* 0x000f62000c1e1900 */
[----:B------:R-:W-:Y:S01]  /*0130*/  MOV R14, 0x58 ;  /* 0x00000058000e7802 */ /* 0x000fe20000000f00 */
[----:B------:R-:W0:Y:S02]  /*0140*/  LDCU.64 UR4, c[0x4][0x48] ;  /* 0x01000900ff0477ac */ /* 0x000e240008000a00 */
[----:B------:R1:W-:Y:S03]  /*0150*/  STL [R1], R0 ;  /* 0x0000000001007387 */ /* 0x0003e60000100800 */
[----:B------:R-:W1:Y:S01]  /*0160*/  LDC.64 R14, c[0x4][R14] ;  /* 0x010000000e0e7b82 */ /* 0x000e620000000a00 */
[----:B0-----:R-:W-:Y:S01]  /*0170*/  MOV R4, UR4 ;  /* 0x0000000400047c02 */ /* 0x001fe20008000f00 */
[----:B--2---:R-:W0:Y:S08]  /*0180*/  F2F.F64.F32 R2, R2 ;  /* 0x0000000200027310 */ /* 0x004e300000201800 */
[----:B---3--:R-:W2:Y:S01]  /*0190*/  F2F.F64.F32 R8, R8 ;  /* 0x0000000800087310 */ /* 0x008ea20000201800 */
[----:B0-----:R0:W-:Y:S07]  /*01a0*/  STL.64 [R1+0x8], R2 ;  /* 0x0000080201007387 */ /* 0x0011ee0000100a00 */
[----:B----4-:R3:W4:Y:S01]  /*01b0*/  F2F.F64.F32 R10, R5 ;  /* 0x00000005000a7310 */ /* 0x0107220000201800 */
[----:B--2---:R0:W-:Y:S07]  /*01c0*/  STL.64 [R1+0x10], R8 ;  /* 0x0000100801007387 */ /* 0x0041ee0000100a00 */
[----:B-----5:R-:W2:Y:S01]  /*01d0*/  F2F.F64.F32 R12, R12 ;  /* 0x0000000c000c7310 */ /* 0x020ea20000201800 */
[----:B---3--:R-:W-:Y:S01]  /*01e0*/  IMAD.U32 R5, RZ, RZ, UR5 ;  /* 0x00000005ff057e24 */ /* 0x008fe2000f8e00ff */
[----:B----4-:R0:W-:Y:S04]  /*01f0*/  STL.64 [R1+0x18], R10 ;  /* 0x0000180a01007387 */ /* 0x0101e80000100a00 */
[----:B-12---:R0:W-:Y:S02]  /*0200*/  STL.64 [R1+0x20], R12 ;  /* 0x0000200c01007387 */ /* 0x0061e40000100a00 */
[----:B------:R-:W-:-:S07]  /*0210*/  LEPC R20, `(.L_x_72) ;  /* 0x000000001014794e */ /* 0x000fce0000000000 */
[----:B0-----:R-:W-:Y:S05]  /*0220*/  CALL.ABS.NOINC R14 ;  /* 0x000000000e007343 */ /* 0x001fea0003c00000 */
.L_x_72:
[----:B------:R-:W-:Y:S05]  /*0230*/  EXIT ;  /* 0x000000000000794d */ /* 0x000fea0003800000 */
.L_x_73:
        /* <DEDUP_REMOVED lines=12> */
.L_x_169:


//--------------------- .text._Z8genStateP5StateS0_P7Control --------------------------
	.section	.text._Z8genStateP5StateS0_P7Control,"ax",@progbits
	.align	128
        .global         _Z8genStateP5StateS0_P7Control
        .type           _Z8genStateP5StateS0_P7Control,@function
        .size           _Z8genStateP5StateS0_P7Control,(.L_x_159 - _Z8genStateP5StateS0_P7Control)
        .other          _Z8genStateP5StateS0_P7Control,@"STO_CUDA_ENTRY STV_DEFAULT"
_Z8genStateP5StateS0_P7Control:
.text._Z8genStateP5StateS0_P7Control:
[----:B------:R-:W0:Y:S08]  /*0000*/  LDC R1, c[0x0][0x37c] ;  /* 0x0000df00ff017b82 */ /* 0x000e300000000800 */
[----:B------:R-:W1:Y:S01]  /*0010*/  LDC.64 R2, c[0x0][0x388] ;  /* 0x0000e200ff027b82 */ /* 0x000e620000000a00 */
[----:B------:R-:W1:Y:S01]  /*0020*/  LDCU.64 UR6, c[0x0][0x358] ;  /* 0x00006b00ff0677ac */ /* 0x000e620008000a00 */
[----:B0-----:R-:W-:Y:S01]  /*0030*/  VIADD R1, R1, 0xffffffe0 ;  /* 0xffffffe001017836 */ /* 0x001fe20000000000 */
[----:B-1----:R0:W5:Y:S04]  /*0040*/  LDG.E R7, desc[UR6][R2.64] ;  /* 0x0000000602077981 */ /* 0x002168000c1e1900 */
[----:B------:R0:W5:Y:S04]  /*0050*/  LDG.E R8, desc[UR6][R2.64+0x4] ;  /* 0x0000040602087981 */ /* 0x000168000c1e1900 */
[----:B------:R0:W5:Y:S04]  /*0060*/  LDG.E R10, desc[UR6][R2.64+0x8] ;  /* 0x00000806020a7981 */ /* 0x000168000c1e1900 */
[----:B------:R0:W5:Y:S01]  /*0070*/  LDG.E R9, desc[UR6][R2.64+0xc] ;  /* 0x00000c0602097981 */ /* 0x000162000c1e1900 */
[----:B------:R-:W1:Y:S01]  /*0080*/  S2UR UR4, SR_CTAID.X ;  /* 0x00000000000479c3 */ /* 0x000e620000002500 */
[----:B------:R-:W-:Y:S01]  /*0090*/  IMAD.MOV.U32 R12, RZ, RZ, RZ ;  /* 0x000000ffff0c7224 */ /* 0x000fe200078e00ff */
[----:B------:R-:W1:Y:S06]  /*00a0*/  S2R R11, SR_TID.X ;  /* 0x00000000000b7919 */ /* 0x000e6c0000002100 */
[----:B------:R-:W1:Y:S02]  /*00b0*/  LDC R0, c[0x0][0x360] ;  /* 0x0000d800ff007b82 */ /* 0x000e640000000800 */
[----:B-1----:R-:W-:-:S05]  /*00c0*/  IMAD R11, R0, UR4, R11 ;  /* 0x00000004000b7c24 */ /* 0x002fca000f8e020b */
[----:B0-----:R-:W-:-:S07]  /*00d0*/  I2FP.F32.S32 R13, R11 ;  /* 0x0000000b000d7245 */ /* 0x001fce0000201400 */
.L_x_88:
[----:B0-----:R-:W0:Y:S01]  /*00e0*/  LDC.64 R2, c[0x0][0x390] ;  /* 0x0000e400ff027b82 */ /* 0x001e220000000a00 */
[----:B------:R-:W-:-:S04]  /*00f0*/  IMAD R5, R11, R12, R12 ;  /* 0x0000000c0b057224 */ /* 0x000fc800078e020c */
[----:B0-----:R-:W-:-:S05]  /*0100*/  IMAD.WIDE R2, R5, 0xc, R2 ;  /* 0x0000000c05027825 */ /* 0x001fca00078e0202 */
[----:B-----5:R0:W5:Y:S04]  /*0110*/  LDG.E R14, desc[UR6][R2.64] ;  /* 0x00000006020e7981 */ /* 0x020168000c1e1900 */
[----:B------:R0:W5:Y:S01]  /*0120*/  LDG.E R0, desc[UR6][R2.64+0x4] ;  /* 0x0000040602007981 */ /* 0x000162000c1e1900 */
[C---:B------:R-:W-:Y:S01]  /*0130*/  FMUL R4, R10.reuse, 0.63661974668502807617 ;  /* 0x3f22f9830a047820 */ /* 0x040fe20000400000 */
[----:B------:R-:W-:Y:S01]  /*0140*/  FSETP.GE.AND P0, PT, |R10|, 105615, PT ;  /* 0x47ce47800a00780b */ /* 0x000fe20003f06200 */
[----:B------:R-:W-:Y:S04]  /*0150*/  BSSY.RECONVERGENT B0, `(.L_x_74) ;  /* 0x0000040000007945 */ /* 0x000fe80003800200 */
[----:B------:R-:W1:Y:S02]  /*0160*/  F2I.NTZ R4, R4 ;  /* 0x0000000400047305 */ /* 0x000e640000203100 */
[----:B-1----:R-:W-:Y:S01]  /*0170*/  I2FP.F32.S32 R5, R4 ;  /* 0x0000000400057245 */ /* 0x002fe20000201400 */
[----:B------:R-:W-:-:S04]  /*0180*/  IMAD.MOV.U32 R19, RZ, RZ, R4 ;  /* 0x000000ffff137224 */ /* 0x000fc800078e0004 */
[----:B------:R-:W-:-:S04]  /*0190*/  FFMA R6, R5, -1.5707962512969970703, R10 ;  /* 0xbfc90fda05067823 */ /* 0x000fc8000000000a */
[----:B------:R-:W-:-:S04]  /*01a0*/  FFMA R6, R5, -7.5497894158615963534e-08, R6 ;  /* 0xb3a2216805067823 */ /* 0x000fc80000000006 */
[----:B------:R-:W-:-:S04]  /*01b0*/  FFMA R18, R5, -5.3903029534742383927e-15, R6 ;  /* 0xa7c234c505127823 */ /* 0x000fc80000000006 */
[----:B------:R-:W-:Y:S01]  /*01c0*/  IMAD.MOV.U32 R5, RZ, RZ, R18 ;  /* 0x000000ffff057224 */ /* 0x000fe200078e0012 */
[----:B0-----:R-:W-:Y:S06]  /*01d0*/  @!P0 BRA `(.L_x_75) ;  /* 0x0000000000dc8947 */ /* 0x001fec0003800000 */
[----:B------:R-:W-:-:S13]  /*01e0*/  FSETP.NEU.AND P0, PT, |R10|, +INF , PT ;  /* 0x7f8000000a00780b */ /* 0x000fda0003f0d200 */
[----:B------:R-:W-:Y:S01]  /*01f0*/  @!P0 FMUL R5, RZ, R10 ;  /* 0x0000000aff058220 */ /* 0x000fe20000400000 */
[----:B------:R-:W-:Y:S01]  /*0200*/  @!P0 IMAD.MOV.U32 R4, RZ, RZ, RZ ;  /* 0x000000ffff048224 */ /* 0x000fe200078e00ff */
[----:B------:R-:W-:Y:S06]  /*0210*/  @!P0 BRA `(.L_x_75) ;  /* 0x0000000000cc8947 */ /* 0x000fec0003800000 */
[----:B------:R-:W-:Y:S02]  /*0220*/  IMAD.SHL.U32 R3, R10, 0x100, RZ ;  /* 0x000001000a037824 */ /* 0x000fe400078e00ff */
[----:B------:R-:W-:Y:S02]  /*0230*/  HFMA2 R16, -RZ, RZ, 0, 0 ;  /* 0x00000000ff107431 */ /* 0x000fe400000001ff */
[----:B------:R-:W-:Y:S01]  /*0240*/  IMAD.MOV.U32 R2, RZ, RZ, R1 ;  /* 0x000000ffff027224 */ /* 0x000fe200078e0001 */
[----:B------:R-:W0:Y:S01]  /*0250*/  LDCU.64 UR8, c[0x4][0x50] ;  /* 0x01000a00ff0877ac */ /* 0x000e220008000a00 */
[----:B------:R-:W-:Y:S01]  /*0260*/  LOP3.LUT R15, R3, 0x80000000, RZ, 0xfc, !PT ;  /* 0x80000000030f7812 */ /* 0x000fe200078efcff */
[----:B------:R-:W-:Y:S01]  /*0270*/  UMOV UR5, URZ ;  /* 0x000000ff00057c82 */ /* 0x000fe20008000000 */
[----:B------:R-:W-:-:S05]  /*0280*/  UMOV UR4, URZ ;  /* 0x000000ff00047c82 */ /* 0x000fca0008000000 */
.L_x_76:
[----:B0-----:R-:W-:Y:S02]  /*0290*/  IMAD.U32 R20, RZ, RZ, UR8 ;  /* 0x00000008ff147e24 */ /* 0x001fe4000f8e00ff */
[----:B------:R-:W-:-:S05]  /*02a0*/  IMAD.U32 R21, RZ, RZ, UR9 ;  /* 0x00000009ff157e24 */ /* 0x000fca000f8e00ff */
[----:B------:R-:W2:Y:S01]  /*02b0*/  LDG.E.CONSTANT R4, desc[UR6][R20.64] ;  /* 0x0000000614047981 */ /* 0x000ea2000c1e9900 */
[----:B------:R-:W-:Y:S02]  /*02c0*/  UIADD3 UR8, UP0, UPT, UR8, 0x4, URZ ;  /* 0x0000000408087890 */ /* 0x000fe4000ff1e0ff */
[----:B------:R-:W-:Y:S02]  /*02d0*/  UIADD3 UR4, UPT, UPT, UR4, 0x1, URZ ;  /* 0x0000000104047890 */ /* 0x000fe4000fffe0ff */
[----:B------:R-:W-:Y:S02]  /*02e0*/  UIADD3.X UR9, UPT, UPT, URZ, UR9, URZ, UP0, !UPT ;  /* 0x00000009ff097290 */ /* 0x000fe400087fe4ff */
[----:B------:R-:W-:Y:S01]  /*02f0*/  UISETP.NE.AND UP0, UPT, UR4, 0x6, UPT ;  /* 0x000000060400788c */ /* 0x000fe2000bf05270 */
[----:B--2---:R-:W-:-:S03]  /*0300*/  IMAD.WIDE.U32 R4, R4, R15, RZ ;  /* 0x0000000f04047225 */ /* 0x004fc600078e00ff */
[----:B------:R-:W-:-:S04]  /*0310*/  IADD3 R3, P0, PT, R4, R16, RZ ;  /* 0x0000001004037210 */ /* 0x000fc80007f1e0ff */
[----:B------:R-:W-:Y:S01]  /*0320*/  IADD3.X R16, PT, PT, R5, UR5, RZ, P0, !PT ;  /* 0x0000000505107c10 */ /* 0x000fe200087fe4ff */
[----:B------:R0:W-:Y:S02]  /*0330*/  STL [R2], R3 ;  /* 0x0000000302007387 */ /* 0x0001e40000100800 */
[----:B0-----:R-:W-:Y:S01]  /*0340*/  VIADD R2, R2, 0x4 ;  /* 0x0000000402027836 */ /* 0x001fe20000000000 */
[----:B------:R-:W-:Y:S06]  /*0350*/  BRA.U UP0, `(.L_x_76) ;  /* 0xfffffffd00cc7547 */ /* 0x000fec000b83ffff */
[----:B------:R-:W-:Y:S01]  /*0360*/  SHF.R.U32.HI R5, RZ, 0x17, R10 ;  /* 0x00000017ff057819 */ /* 0x000fe2000001160a */
[----:B------:R0:W-:Y:S03]  /*0370*/  STL [R1+0x18], R16 ;  /* 0x0000181001007387 */ /* 0x0001e60000100800 */
[C---:B------:R-:W-:Y:S02]  /*0380*/  LOP3.LUT R2, R5.reuse, 0xe0, RZ, 0xc0, !PT ;  /* 0x000000e005027812 */ /* 0x040fe400078ec0ff */
[----:B------:R-:W-:-:S03]  /*0390*/  LOP3.LUT P0, RZ, R5, 0x1f, RZ, 0xc0, !PT ;  /* 0x0000001f05ff7812 */ /* 0x000fc6000780c0ff */
[----:B------:R-:W-:-:S05]  /*03a0*/  VIADD R2, R2, 0xffffff80 ;  /* 0xffffff8002027836 */ /* 0x000fca0000000000 */
[----:B------:R-:W-:-:S05]  /*03b0*/  SHF.R.U32.HI R2, RZ, 0x5, R2 ;  /* 0x00000005ff027819 */ /* 0x000fca0000011602 */
[----:B------:R-:W-:-:S05]  /*03c0*/  IMAD R15, R2, -0x4, R1 ;  /* 0xfffffffc020f7824 */ /* 0x000fca00078e0201 */
[----:B------:R-:W2:Y:S04]  /*03d0*/  LDL R4, [R15+0x18] ;  /* 0x000018000f047983 */ /* 0x000ea80000100800 */
[----:B------:R-:W2:Y:S04]  /*03e0*/  LDL R3, [R15+0x14] ;  /* 0x000014000f037983 */ /* 0x000ea80000100800 */
[----:B------:R-:W3:Y:S01]  /*03f0*/  @P0 LDL R2, [R15+0x10] ;  /* 0x000010000f020983 */ /* 0x000ee20000100800 */
[----:B------:R-:W-:Y:S01]  /*0400*/  LOP3.LUT R5, R5, 0x1f, RZ, 0xc0, !PT ;  /* 0x0000001f05057812 */ /* 0x000fe200078ec0ff */
[----:B------:R-:W-:Y:S01]  /*0410*/  UMOV UR4, 0x54442d19 ;  /* 0x54442d1900047882 */ /* 0x000fe20000000000 */
[----:B------:R-:W-:-:S02]  /*0420*/  UMOV UR5, 0x3bf921fb ;  /* 0x3bf921fb00057882 */ /* 0x000fc40000000000 */
[-C--:B--2---:R-:W-:Y:S02]  /*0430*/  @P0 SHF.L.W.U32.HI R4, R3, R5.reuse, R4 ;  /* 0x0000000503040219 */ /* 0x084fe40000010e04 */
[----:B---3--:R-:W-:Y:S02]  /*0440*/  @P0 SHF.L.W.U32.HI R3, R2, R5, R3 ;  /* 0x0000000502030219 */ /* 0x008fe40000010e03 */
[----:B------:R-:W-:Y:S02]  /*0450*/  ISETP.GE.AND P0, PT, R10, RZ, PT ;  /* 0x000000ff0a00720c */ /* 0x000fe40003f06270 */
[C---:B------:R-:W-:Y:S02]  /*0460*/  SHF.L.W.U32.HI R5, R3.reuse, 0x2, R4 ;  /* 0x0000000203057819 */ /* 0x040fe40000010e04 */
[----:B------:R-:W-:Y:S02]  /*0470*/  SHF.L.U32 R3, R3, 0x2, RZ ;  /* 0x0000000203037819 */ /* 0x000fe400000006ff */
[----:B------:R-:W-:-:S02]  /*0480*/  SHF.R.S32.HI R6, RZ, 0x1f, R5 ;  /* 0x0000001fff067819 */ /* 0x000fc40000011405 */
[----:B------:R-:W-:Y:S02]  /*0490*/  SHF.R.U32.HI R4, RZ, 0x1e, R4 ;  /* 0x0000001eff047819 */ /* 0x000fe40000011604 */
[C---:B------:R-:W-:Y:S02]  /*04a0*/  LOP3.LUT R2, R6.reuse, R3, RZ, 0x3c, !PT ;  /* 0x0000000306027212 */ /* 0x040fe400078e3cff */
[----:B------:R-:W-:Y:S02]  /*04b0*/  LOP3.LUT R3, R6, R5, RZ, 0x3c, !PT ;  /* 0x0000000506037212 */ /* 0x000fe400078e3cff */
[C---:B------:R-:W-:Y:S02]  /*04c0*/  LEA.HI R4, R5.reuse, R4, RZ, 0x1 ;  /* 0x0000000405047211 */ /* 0x040fe400078f08ff */
[----:B------:R-:W-:Y:S02]  /*04d0*/  LOP3.LUT R6, R5, R10, RZ, 0x3c, !PT ;  /* 0x0000000a05067212 */ /* 0x000fe400078e3cff */
[----:B------:R-:W0:Y:S01]  /*04e0*/  I2F.F64.S64 R2, R2 ;  /* 0x0000000200027312 */ /* 0x000e220000301c00 */
[----:B------:R-:W-:Y:S01]  /*04f0*/  IMAD.MOV R5, RZ, RZ, -R4 ;  /* 0x000000ffff057224 */ /* 0x000fe200078e0a04 */
[----:B------:R-:W-:-:S03]  /*0500*/  ISETP.GE.AND P1, PT, R6, RZ, PT ;  /* 0x000000ff0600720c */ /* 0x000fc60003f26270 */
[----:B------:R-:W-:Y:S01]  /*0510*/  @!P0 IMAD.MOV.U32 R4, RZ, RZ, R5 ;  /* 0x000000ffff048224 */ /* 0x000fe200078e0005 */
[----:B0-----:R-:W-:-:S10]  /*0520*/  DMUL R16, R2, UR4 ;  /* 0x0000000402107c28 */ /* 0x001fd40008000000 */
[----:B------:R-:W0:Y:S02]  /*0530*/  F2F.F32.F64 R16, R16 ;  /* 0x0000001000107310 */ /* 0x000e240000301000 */
[----:B0-----:R-:W-:-:S07]  /*0540*/  FSEL R5, -R16, R16, !P1 ;  /* 0x0000001010057208 */ /* 0x001fce0004800100 */
.L_x_75:
[----:B------:R-:W-:Y:S05]  /*0550*/  BSYNC.RECONVERGENT B0 ;  /* 0x0000000000007941 */ /* 0x000fea0003800200 */
.L_x_74:
[----:B------:R-:W-:Y:S02]  /*0560*/  IMAD.MOV.U32 R20, RZ, RZ, 0x37cbac00 ;  /* 0x37cbac00ff147424 */ /* 0x000fe400078e00ff */
[----:B------:R-:W-:Y:S01]  /*0570*/  FMUL R3, R5, R5 ;  /* 0x0000000505037220 */ /* 0x000fe20000400000 */
[C---:B------:R-:W-:Y:S01]  /*0580*/  LOP3.LUT R6, R4.reuse, 0x1, RZ, 0xc0, !PT ;  /* 0x0000000104067812 */ /* 0x040fe200078ec0ff */
[----:B------:R-:W-:Y:S01]  /*0590*/  IMAD.MOV.U32 R15, RZ, RZ, 0x3c0885e4 ;  /* 0x3c0885e4ff0f7424 */ /* 0x000fe200078e00ff */
[----:B------:R-:W-:Y:S01]  /*05a0*/  BSSY.RECONVERGENT B0, `(.L_x_77) ;  /* 0x0000043000007945 */ /* 0x000fe20003800200 */
[----:B------:R-:W-:Y:S01]  /*05b0*/  FFMA R2, R3, R20, -0.0013887860113754868507 ;  /* 0xbab607ed03027423 */ /* 0x000fe20000000014 */
[----:B------:R-:W-:Y:S01]  /*05c0*/  VIADD R17, R4, 0x1 ;  /* 0x0000000104117836 */ /* 0x000fe20000000000 */
[----:B------:R-:W-:Y:S02]  /*05d0*/  ISETP.NE.U32.AND P0, PT, R6, 0x1, PT ;  /* 0x000000010600780c */ /* 0x000fe40003f05070 */
[----:B------:R-:W-:-:S02]  /*05e0*/  MOV R6, 0x3e2aaaa8 ;  /* 0x3e2aaaa800067802 */ /* 0x000fc40000000f00 */
[----:B------:R-:W-:Y:S02]  /*05f0*/  FSEL R4, R2, -0.00019574658654164522886, P0 ;  /* 0xb94d415302047808 */ /* 0x000fe40000000000 */
[----:B------:R-:W-:Y:S02]  /*0600*/  FSEL R16, R15, 0.041666727513074874878, !P0 ;  /* 0x3d2aaabb0f107808 */ /* 0x000fe40004000000 */
[----:B------:R-:W-:Y:S02]  /*0610*/  LOP3.LUT P1, RZ, R17, 0x2, RZ, 0xc0, !PT ;  /* 0x0000000211ff7812 */ /* 0x000fe4000782c0ff */
[----:B------:R-:W-:Y:S01]  /*0620*/  FSEL R2, R5, 1, !P0 ;  /* 0x3f80000005027808 */ /* 0x000fe20004000000 */
[C---:B------:R-:W-:Y:S01]  /*0630*/  FFMA R4, R3.reuse, R4, R16 ;  /* 0x0000000403047223 */ /* 0x040fe20000000010 */
[----:B------:R-:W-:Y:S02]  /*0640*/  FSEL R17, -R6, -0.4999999701976776123, !P0 ;  /* 0xbeffffff06117808 */ /* 0x000fe40004000100 */
[----:B------:R-:W-:Y:S01]  /*0650*/  FSETP.GE.AND P0, PT, |R10|, 105615, PT ;  /* 0x47ce47800a00780b */ /* 0x000fe20003f06200 */
[----:B------:R-:W-:-:S02]  /*0660*/  FFMA R5, R3, R2, RZ ;  /* 0x0000000203057223 */ /* 0x000fc400000000ff */
[----:B------:R-:W-:-:S04]  /*0670*/  FFMA R4, R3, R4, R17 ;  /* 0x0000000403047223 */ /* 0x000fc80000000011 */
[----:B------:R-:W-:-:S04]  /*0680*/  FFMA R22, R5, R4, R2 ;  /* 0x0000000405167223 */ /* 0x000fc80000000002 */
[----:B------:R-:W-:Y:S02]  /*0690*/  @P1 FADD R22, RZ, -R22 ;  /* 0x80000016ff161221 */ /* 0x000fe40000000000 */
[----:B------:R-:W-:Y:S05]  /*06a0*/  @!P0 BRA `(.L_x_78) ;  /* 0x0000000000c88947 */ /* 0x000fea0003800000 */
[----:B------:R-:W-:-:S13]  /*06b0*/  FSETP.NEU.AND P0, PT, |R10|, +INF , PT ;  /* 0x7f8000000a00780b */ /* 0x000fda0003f0d200 */
[----:B------:R-:W-:Y:S01]  /*06c0*/  @!P0 FMUL R18, RZ, R10 ;  /* 0x0000000aff128220 */ /* 0x000fe20000400000 */
[----:B------:R-:W-:Y:S01]  /*06d0*/  @!P0 IMAD.MOV.U32 R19, RZ, RZ, RZ ;  /* 0x000000ffff138224 */ /* 0x000fe200078e00ff */
[----:B------:R-:W-:Y:S06]  /*06e0*/  @!P0 BRA `(.L_x_78) ;  /* 0x0000000000b88947 */ /* 0x000fec0003800000 */
[----:B------:R-:W0:Y:S01]  /*06f0*/  LDC.64 R2, c[0x4][0x50] ;  /* 0x01001400ff027b82 */ /* 0x000e220000000a00 */
[----:B------:R-:W-:Y:S01]  /*0700*/  IMAD.SHL.U32 R16, R10, 0x100, RZ ;  /* 0x000001000a107824 */ /* 0x000fe200078e00ff */
[----:B------:R-:W-:Y:S01]  /*0710*/  CS2R R4, SRZ ;  /* 0x0000000000047805 */ /* 0x000fe2000001ff00 */
[----:B------:R-:W-:-:S03]  /*0720*/  UMOV UR4, URZ ;  /* 0x000000ff00047c82 */ /* 0x000fc60008000000 */
[----:B------:R-:W-:-:S07]  /*0730*/  LOP3.LUT R23, R16, 0x80000000, RZ, 0xfc, !PT ;  /* 0x8000000010177812 */ /* 0x000fce00078efcff */
.L_x_79:
[----:B0-----:R-:W-:-:S06]  /*0740*/  IMAD.WIDE.U32 R16, R5, 0x4, R2 ;  /* 0x0000000405107825 */ /* 0x001fcc00078e0002 */
[----:B------:R-:W2:Y:S01]  /*0750*/  LDG.E.CONSTANT R16, desc[UR6][R16.64] ;  /* 0x0000000610107981 */ /* 0x000ea2000c1e9900 */
[C---:B-1----:R-:W-:Y:S02]  /*0760*/  IMAD R21, R5.reuse, 0x4, R1 ;  /* 0x0000000405157824 */ /* 0x042fe400078e0201 */
[----:B------:R-:W-:-:S05]  /*0770*/  VIADD R5, R5, 0x1 ;  /* 0x0000000105057836 */ /* 0x000fca0000000000 */
[----:B------:R-:W-:Y:S01]  /*0780*/  ISETP.NE.AND P0, PT, R5, 0x6, PT ;  /* 0x000000060500780c */ /* 0x000fe20003f05270 */
[----:B--2---:R-:W-:-:S03]  /*0790*/  IMAD.WIDE.U32 R18, R16, R23, RZ ;  /* 0x0000001710127225 */ /* 0x004fc600078e00ff */
[----:B------:R-:W-:-:S04]  /*07a0*/  IADD3 R18, P1, PT, R18, R4, RZ ;  /* 0x0000000412127210 */ /* 0x000fc80007f3e0ff */
[----:B------:R-:W-:Y:S01]  /*07b0*/  IADD3.X R4, PT, PT, R19, UR4, RZ, P1, !PT ;  /* 0x0000000413047c10 */ /* 0x000fe20008ffe4ff */
[----:B------:R1:W-:Y:S04]  /*07c0*/  STL [R21], R18 ;  /* 0x0000001215007387 */ /* 0x0003e80000100800 */
[----:B------:R-:W-:Y:S05]  /*07d0*/  @P0 BRA `(.L_x_79) ;  /* 0xfffffffc00d80947 */ /* 0x000fea000383ffff */
        /* <DEDUP_REMOVED lines=12> */
[----:B------:R-:W-:Y:S01]  /*08a0*/  UMOV UR5, 0x3bf921fb ;  /* 0x3bf921fb00057882 */ /* 0x000fe20000000000 */
[----:B------:R-:W-:-:S02]  /*08b0*/  ISETP.GE.AND P1, PT, R10, RZ, PT ;  /* 0x000000ff0a00720c */ /* 0x000fc40003f26270 */
[-C--:B--2---:R-:W-:Y:S02]  /*08c0*/  @P0 SHF.L.W.U32.HI R5, R2, R16.reuse, R5 ;  /* 0x0000001002050219 */ /* 0x084fe40000010e05 */
[----:B---3--:R-:W-:Y:S02]  /*08d0*/  @P0 SHF.L.W.U32.HI R2, R3, R16, R2 ;  /* 0x0000001003020219 */ /* 0x008fe40000010e02 */
[--C-:B0-----:R-:W-:Y:S02]  /*08e0*/  SHF.R.U32.HI R4, RZ, 0x1e, R5.reuse ;  /* 0x0000001eff047819 */ /* 0x101fe40000011605 */
[C---:B------:R-:W-:Y:S02]  /*08f0*/  SHF.L.W.U32.HI R19, R2.reuse, 0x2, R5 ;  /* 0x0000000202137819 */ /* 0x040fe40000010e05 */
[----:B------:R-:W-:Y:S02]  /*0900*/  SHF.L.U32 R2, R2, 0x2, RZ ;  /* 0x0000000202027819 */ /* 0x000fe400000006ff */
[----:B------:R-:W-:-:S02]  /*0910*/  SHF.R.S32.HI R3, RZ, 0x1f, R19 ;  /* 0x0000001fff037819 */ /* 0x000fc40000011413 */
[----:B------:R-:W-:Y:S02]  /*0920*/  LOP3.LUT R5, R19, R10, RZ, 0x3c, !PT ;  /* 0x0000000a13057212 */ /* 0x000fe400078e3cff */
[C---:B------:R-:W-:Y:S02]  /*0930*/  LOP3.LUT R2, R3.reuse, R2, RZ, 0x3c, !PT ;  /* 0x0000000203027212 */ /* 0x040fe400078e3cff */
[----:B------:R-:W-:Y:S02]  /*0940*/  LOP3.LUT R3, R3, R19, RZ, 0x3c, !PT ;  /* 0x0000001303037212 */ /* 0x000fe400078e3cff */
[----:B------:R-:W-:Y:S02]  /*0950*/  LEA.HI R19, R19, R4, RZ, 0x1 ;  /* 0x0000000413137211 */ /* 0x000fe400078f08ff */
[----:B------:R-:W-:Y:S02]  /*0960*/  ISETP.GE.AND P0, PT, R5, RZ, PT ;  /* 0x000000ff0500720c */ /* 0x000fe40003f06270 */
[----:B------:R-:W0:Y:S01]  /*0970*/  I2F.F64.S64 R2, R2 ;  /* 0x0000000200027312 */ /* 0x000e220000301c00 */
[----:B------:R-:W-:-:S04]  /*0980*/  IMAD.MOV R4, RZ, RZ, -R19 ;  /* 0x000000ffff047224 */ /* 0x000fc800078e0a13 */
[----:B------:R-:W-:Y:S01]  /*0990*/  @!P1 IMAD.MOV.U32 R19, RZ, RZ, R4 ;  /* 0x000000ffff139224 */ /* 0x000fe200078e0004 */
[----:B0-----:R-:W-:-:S10]  /*09a0*/  DMUL R16, R2, UR4 ;  /* 0x0000000402107c28 */ /* 0x001fd40008000000 */
[----:B------:R-:W1:Y:S02]  /*09b0*/  F2F.F32.F64 R16, R16 ;  /* 0x0000001000107310 */ /* 0x000e640000301000 */
[----:B-1----:R-:W-:-:S07]  /*09c0*/  FSEL R18, -R16, R16, !P0 ;  /* 0x0000001010127208 */ /* 0x002fce0004000100 */
.L_x_78:
[----:B------:R-:W-:Y:S05]  /*09d0*/  BSYNC.RECONVERGENT B0 ;  /* 0x0000000000007941 */ /* 0x000fea0003800200 */
.L_x_77:
[C---:B------:R-:W-:Y:S01]  /*09e0*/  LOP3.LUT R2, R19.reuse, 0x1, RZ, 0xc0, !PT ;  /* 0x0000000113027812 */ /* 0x040fe200078ec0ff */
[----:B------:R-:W-:Y:S01]  /*09f0*/  FMUL R3, R18, R18 ;  /* 0x0000001212037220 */ /* 0x000fe20000400000 */
[----:B------:R-:W-:Y:S01]  /*0a00*/  IMAD.MOV.U32 R5, RZ, RZ, 0x3d4ccccd ;  /* 0x3d4ccccdff057424 */ /* 0x000fe200078e00ff */
[----:B------:R-:W-:Y:S01]  /*0a10*/  LOP3.LUT P1, RZ, R19, 0x2, RZ, 0xc0, !PT ;  /* 0x0000000213ff7812 */ /* 0x000fe2000782c0ff */
[----:B------:R-:W-:Y:S01]  /*0a20*/  IMAD.MOV.U32 R16, RZ, RZ, 0x41a00000 ;  /* 0x41a00000ff107424 */ /* 0x000fe200078e00ff */
[----:B------:R-:W-:Y:S01]  /*0a30*/  ISETP.NE.U32.AND P0, PT, R2, 0x1, PT ;  /* 0x000000010200780c */ /* 0x000fe20003f05070 */
[----:B------:R-:W-:Y:S01]  /*0a40*/  FFMA R20, R3, R20, -0.0013887860113754868507 ;  /* 0xbab607ed03147423 */ /* 0x000fe20000000014 */
[----:B------:R-:W-:Y:S01]  /*0a50*/  BSSY.RECONVERGENT B0, `(.L_x_80) ;  /* 0x0000019000007945 */ /* 0x000fe20003800200 */
[----:B------:R-:W-:Y:S01]  /*0a60*/  FFMA R4, R5, -R16, 1 ;  /* 0x3f80000005047423 */ /* 0x000fe20000000810 */
[----:B------:R-:W-:Y:S02]  /*0a70*/  FSEL R2, R15, 0.041666727513074874878, P0 ;  /* 0x3d2aaabb0f027808 */ /* 0x000fe40000000000 */
[----:B------:R-:W-:Y:S01]  /*0a80*/  FSEL R20, R20, -0.00019574658654164522886, !P0 ;  /* 0xb94d415314147808 */ /* 0x000fe20004000000 */
[----:B------:R-:W-:Y:S01]  /*0a90*/  FFMA R4, R4, R5, 0.050000000745058059692 ;  /* 0x3d4ccccd04047423 */ /* 0x000fe20000000005 */
[----:B------:R-:W-:Y:S01]  /*0aa0*/  FMUL R5, R22, R9 ;  /* 0x0000000916057220 */ /* 0x000fe20000400000 */
[----:B------:R-:W-:-:S02]  /*0ab0*/  FSEL R6, -R6, -0.4999999701976776123, P0 ;  /* 0xbeffffff06067808 */ /* 0x000fc40000000100 */
[----:B------:R-:W-:Y:S01]  /*0ac0*/  FFMA R20, R3, R20, R2 ;  /* 0x0000001403147223 */ /* 0x000fe20000000002 */
[----:B------:R-:W-:Y:S01]  /*0ad0*/  FSEL R2, R18, 1, P0 ;  /* 0x3f80000012027808 */ /* 0x000fe20000000000 */
[----:B------:R-:W0:Y:S01]  /*0ae0*/  FCHK P0, R5, 20 ;  /* 0x41a0000005007902 */ /* 0x000e220000000000 */
[----:B------:R-:W-:Y:S01]  /*0af0*/  FFMA R15, R5, R4, RZ ;  /* 0x00000004050f7223 */ /* 0x000fe200000000ff */
[C---:B------:R-:W-:Y:S02]  /*0b00*/  FFMA R6, R3.reuse, R20, R6 ;  /* 0x0000001403067223 */ /* 0x040fe40000000006 */
[----:B------:R-:W-:-:S04]  /*0b10*/  FFMA R3, R3, R2, RZ ;  /* 0x0000000203037223 */ /* 0x000fc800000000ff */
[----:B------:R-:W-:Y:S01]  /*0b20*/  FFMA R6, R3, R6, R2 ;  /* 0x0000000603067223 */ /* 0x000fe20000000002 */
[----:B-----5:R-:W-:Y:S01]  /*0b30*/  FADD R3, R14, -R9 ;  /* 0x800000090e037221 */ /* 0x020fe20000000000 */
[----:B------:R-:W-:Y:S01]  /*0b40*/  FMUL R2, R9, 2.5399999618530273438 ;  /* 0x40228f5c09027820 */ /* 0x000fe20000400000 */
[----:B------:R-:W-:Y:S01]  /*0b50*/  FFMA R14, R15, -20, R5 ;  /* 0xc1a000000f0e7823 */ /* 0x000fe20000000005 */
[----:B------:R-:W-:Y:S02]  /*0b60*/  @P1 FADD R6, RZ, -R6 ;  /* 0x80000006ff061221 */ /* 0x000fe40000000000 */
[----:B------:R-:W-:Y:S01]  /*0b70*/  FMUL R2, R2, R3 ;  /* 0x0000000302027220 */ /* 0x000fe20000400000 */
[----:B------:R-:W-:Y:S01]  /*0b80*/  FFMA R4, R4, R14, R15 ;  /* 0x0000000e04047223 */ /* 0x000fe2000000000f */
[----:B------:R-:W-:Y:S01]  /*0b90*/  FMUL R3, R6, R9 ;  /* 0x0000000906037220 */ /* 0x000fe20000400000 */
[----:B0-----:R-:W-:Y:S06]  /*0ba0*/  @!P0 BRA `(.L_x_81) ;  /* 0x00000000000c8947 */ /* 0x001fec0003800000 */
[----:B------:R-:W-:-:S07]  /*0bb0*/  MOV R6, 0xbd0 ;  /* 0x00000bd000067802 */ /* 0x000fce0000000f00 */
[----:B------:R-:W-:Y:S05]  /*0bc0*/  CALL.REL.NOINC `($__internal_3_$__cuda_sm3x_div_rn_noftz_f32_slowpath) ;  /* 0x0000000000f47944 */ /* 0x000fea0003c00000 */
[----:B------:R-:W-:-:S07]  /*0bd0*/  IMAD.MOV.U32 R4, RZ, RZ, R14 ;  /* 0x000000ffff047224 */ /* 0x000fce00078e000e */
.L_x_81:
[----:B------:R-:W-:Y:S05]  /*0be0*/  BSYNC.RECONVERGENT B0 ;  /* 0x0000000000007941 */ /* 0x000fea0003800200 */
.L_x_80:
[----:B------:R-:W-:Y:S01]  /*0bf0*/  MOV R5, 0x3d4ccccd ;  /* 0x3d4ccccd00057802 */ /* 0x000fe20000000f00 */
[----:B------:R-:W0:Y:S01]  /*0c00*/  FCHK P0, R3, 20 ;  /* 0x41a0000003007902 */ /* 0x000e220000000000 */
[----:B------:R-:W-:Y:S01]  /*0c10*/  BSSY.RECONVERGENT B0, `(.L_x_82) ;  /* 0x000000c000007945 */ /* 0x000fe20003800200 */
[----:B------:R-:W-:Y:S02]  /*0c20*/  FADD R7, R4, R7 ;  /* 0x0000000704077221 */ /* 0x000fe40000000000 */
[----:B------:R-:W-:-:S04]  /*0c30*/  FFMA R6, R5, -R16, 1 ;  /* 0x3f80000005067423 */ /* 0x000fc80000000810 */
[----:B------:R-:W-:-:S04]  /*0c40*/  FFMA R15, R6, R5, 0.050000000745058059692 ;  /* 0x3d4ccccd060f7423 */ /* 0x000fc80000000005 */
[----:B------:R-:W-:-:S04]  /*0c50*/  FFMA R6, R3, R15, RZ ;  /* 0x0000000f03067223 */ /* 0x000fc800000000ff */
[----:B------:R-:W-:-:S04]  /*0c60*/  FFMA R5, R6, -20, R3 ;  /* 0xc1a0000006057823 */ /* 0x000fc80000000003 */
[----:B------:R-:W-:Y:S01]  /*0c70*/  FFMA R5, R15, R5, R6 ;  /* 0x000000050f057223 */ /* 0x000fe20000000006 */
[----:B0-----:R-:W-:Y:S06]  /*0c80*/  @!P0 BRA `(.L_x_83) ;  /* 0x0000000000108947 */ /* 0x001fec0003800000 */
[----:B------:R-:W-:Y:S01]  /*0c90*/  IMAD.MOV.U32 R5, RZ, RZ, R3 ;  /* 0x000000ffff057224 */ /* 0x000fe200078e0003 */
[----:B------:R-:W-:-:S07]  /*0ca0*/  MOV R6, 0xcc0 ;  /* 0x00000cc000067802 */ /* 0x000fce0000000f00 */
[----:B------:R-:W-:Y:S05]  /*0cb0*/  CALL.REL.NOINC `($__internal_3_$__cuda_sm3x_div_rn_noftz_f32_slowpath) ;  /* 0x0000000000b87944 */ /* 0x000fea0003c00000 */
[----:B------:R-:W-:-:S07]  /*0cc0*/  IMAD.MOV.U32 R5, RZ, RZ, R14 ;  /* 0x000000ffff057224 */ /* 0x000fce00078e000e */
.L_x_83:
[----:B------:R-:W-:Y:S05]  /*0cd0*/  BSYNC.RECONVERGENT B0 ;  /* 0x0000000000007941 */ /* 0x000fea0003800200 */
.L_x_82:
[----:B------:R-:W-:Y:S01]  /*0ce0*/  IMAD.MOV.U32 R3, RZ, RZ, 0x3d4ccccd ;  /* 0x3d4ccccdff037424 */ /* 0x000fe200078e00ff */
[----:B------:R-:W0:Y:S01]  /*0cf0*/  FCHK P0, R0, 20 ;  /* 0x41a0000000007902 */ /* 0x000e220000000000 */
[----:B------:R-:W-:Y:S01]  /*0d00*/  BSSY.RECONVERGENT B0, `(.L_x_84) ;  /* 0x000000c000007945 */ /* 0x000fe20003800200 */
[----:B------:R-:W-:Y:S01]  /*0d10*/  FADD R8, R5, R8 ;  /* 0x0000000805087221 */ /* 0x000fe20000000000 */
        /* <DEDUP_REMOVED lines=10> */
.L_x_85:
[----:B------:R-:W-:Y:S05]  /*0dc0*/  BSYNC.RECONVERGENT B0 ;  /* 0x0000000000007941 */ /* 0x000fea0003800200 */
.L_x_84:
[----:B------:R-:W-:Y:S01]  /*0dd0*/  HFMA2 R5, -RZ, RZ, 1.32421875, -19.203125 ;  /* 0x3d4ccccdff057431 */ /* 0x000fe200000001ff */
        /* <DEDUP_REMOVED lines=13> */
.L_x_87:
[----:B------:R-:W-:Y:S05]  /*0eb0*/  BSYNC.RECONVERGENT B0 ;  /* 0x0000000000007941 */ /* 0x000fea0003800200 */
.L_x_86:
[----:B------:R-:W-:Y:S01]  /*0ec0*/  I2FP.F32.U32 R4, R12 ;  /* 0x0000000c00047245 */ /* 0x000fe20000201000 */
[----:B------:R-:W0:Y:S01]  /*0ed0*/  LDC.64 R2, c[0x0][0x380] ;  /* 0x0000e000ff027b82 */ /* 0x000e220000000a00 */
[----:B------:R-:W-:Y:S01]  /*0ee0*/  FADD R9, R0, R9 ;  /* 0x0000000900097221 */ /* 0x000fe20000000000 */
[----:B------:R-:W-:Y:S02]  /*0ef0*/  VIADD R12, R12, 0x1 ;  /* 0x000000010c0c7836 */ /* 0x000fe40000000000 */
[----:B------:R-:W-:-:S03]  /*0f00*/  FFMA R4, R13, 40, R4 ;  /* 0x422000000d047823 */ /* 0x000fc60000000004 */
[----:B------:R-:W-:Y:S01]  /*0f10*/  ISETP.NE.AND P0, PT, R12, 0x28, PT ;  /* 0x000000280c00780c */ /* 0x000fe20003f05270 */
[----:B------:R-:W0:Y:S02]  /*0f20*/  F2I.TRUNC.NTZ R5, R4 ;  /* 0x0000000400057305 */ /* 0x000e24000020f100 */
[----:B0-----:R-:W-:-:S05]  /*0f30*/  IMAD.WIDE R2, R5, 0x14, R2 ;  /* 0x0000001405027825 */ /* 0x001fca00078e0202 */
[----:B------:R0:W-:Y:S04]  /*0f40*/  STG.E desc[UR6][R2.64], R7 ;  /* 0x0000000702007986 */ /* 0x0001e8000c101906 */
[----:B------:R0:W-:Y:S04]  /*0f50*/  STG.E desc[UR6][R2.64+0x4], R8 ;  /* 0x0000040802007986 */ /* 0x0001e8000c101906 */
[----:B------:R0:W-:Y:S04]  /*0f60*/  STG.E desc[UR6][R2.64+0x8], R10 ;  /* 0x0000080a02007986 */ /* 0x0001e8000c101906 */
[----:B------:R0:W-:Y:S01]  /*0f70*/  STG.E desc[UR6][R2.64+0xc], R9 ;  /* 0x00000c0902007986 */ /* 0x0001e2000c101906 */
[----:B------:R-:W-:Y:S05]  /*0f80*/  @P0 BRA `(.L_x_88) ;  /* 0xfffffff000540947 */ /* 0x000fea000383ffff */
[----:B------:R-:W-:Y:S05]  /*0f90*/  EXIT ;  /* 0x000000000000794d */ /* 0x000fea0003800000 */
        .weak           $__internal_3_$__cuda_sm3x_div_rn_noftz_f32_slowpath
        .type           $__internal_3_$__cuda_sm3x_div_rn_noftz_f32_slowpath,@function
        .size           $__internal_3_$__cuda_sm3x_div_rn_noftz_f32_slowpath,(.L_x_159 - $__internal_3_$__cuda_sm3x_div_rn_noftz_f32_slowpath)
$__internal_3_$__cuda_sm3x_div_rn_noftz_f32_slowpath:
[----:B------:R-:W-:Y:S01]  /*0fa0*/  SHF.R.U32.HI R14, RZ, 0x17, R16 ;  /* 0x00000017ff0e7819 */ /* 0x000fe20000011610 */
[----:B------:R-:W-:Y:S01]  /*0fb0*/  BSSY.RECONVERGENT B1, `(.L_x_89) ;  /* 0x0000064000017945 */ /* 0x000fe20003800200 */
[----:B------:R-:W-:Y:S01]  /*0fc0*/  SHF.R.U32.HI R4, RZ, 0x17, R5 ;  /* 0x00000017ff047819 */ /* 0x000fe20000011605 */
[----:B------:R-:W-:Y:S01]  /*0fd0*/  IMAD.MOV.U32 R18, RZ, RZ, 0x41a00000 ;  /* 0x41a00000ff127424 */ /* 0x000fe200078e00ff */
[----:B------:R-:W-:Y:S02]  /*0fe0*/  LOP3.LUT R14, R14, 0xff, RZ, 0xc0, !PT ;  /* 0x000000ff0e0e7812 */ /* 0x000fe400078ec0ff */
[----:B------:R-:W-:-:S03]  /*0ff0*/  LOP3.LUT R20, R4, 0xff, RZ, 0xc0, !PT ;  /* 0x000000ff04147812 */ /* 0x000fc600078ec0ff */
[----:B------:R-:W-:Y:S01]  /*1000*/  VIADD R17, R14, 0xffffffff ;  /* 0xffffffff0e117836 */ /* 0x000fe20000000000 */
[----:B------:R-:W-:-:S04]  /*1010*/  IADD3 R19, PT, PT, R20, -0x1, RZ ;  /* 0xffffffff14137810 */ /* 0x000fc80007ffe0ff */
[----:B------:R-:W-:-:S04]  /*1020*/  ISETP.GT.U32.AND P0, PT, R17, 0xfd, PT ;  /* 0x000000fd1100780c */ /* 0x000fc80003f04070 */
[----:B------:R-:W-:-:S13]  /*1030*/  ISETP.GT.U32.OR P0, PT, R19, 0xfd, P0 ;  /* 0x000000fd1300780c */ /* 0x000fda0000704470 */
[----:B------:R-:W-:Y:S01]  /*1040*/  @!P0 IMAD.MOV.U32 R15, RZ, RZ, RZ ;  /* 0x000000ffff0f8224 */ /* 0x000fe200078e00ff */
[----:B------:R-:W-:Y:S06]  /*1050*/  @!P0 BRA `(.L_x_90) ;  /* 0x0000000000608947 */ /* 0x000fec0003800000 */
[----:B------:R-:W-:Y:S01]  /*1060*/  IMAD.MOV.U32 R4, RZ, RZ, 0x41a00000 ;  /* 0x41a00000ff047424 */ /* 0x000fe200078e00ff */
[----:B------:R-:W-:-:S04]  /*1070*/  FSETP.GTU.FTZ.AND P0, PT, |R5|, +INF , PT ;  /* 0x7f8000000500780b */ /* 0x000fc80003f1c200 */
        /* <DEDUP_REMOVED lines=17> */
[----:B------:R-:W-:Y:S01]  /*1190*/  @P0 IMAD.MOV.U32 R15, RZ, RZ, RZ ;  /* 0x000000ffff0f0224 */ /* 0x000fe200078e00ff */
[----:B------:R-:W-:Y:S01]  /*11a0*/  @!P0 MOV R15, 0xffffffc0 ;  /* 0xffffffc0000f8802 */ /* 0x000fe20000000f00 */
[----:B------:R-:W-:Y:S01]  /*11b0*/  @!P0 FFMA R5, R5, 1.84467440737095516160e+19, RZ ;  /* 0x5f80000005058823 */ /* 0x000fe200000000ff */
[----:B------:R-:W-:-:S03]  /*11c0*/  @!P1 FFMA R18, R4, 1.84467440737095516160e+19, RZ ;  /* 0x5f80000004129823 */ /* 0x000fc600000000ff */
[----:B------:R-:W-:-:S07]  /*11d0*/  @!P1 VIADD R15, R15, 0x40 ;  /* 0x000000400f0f9836 */ /* 0x000fce0000000000 */
.L_x_90:
[----:B------:R-:W-:Y:S01]  /*11e0*/  LEA R17, R14, 0xc0800000, 0x17 ;  /* 0xc08000000e117811 */ /* 0x000fe200078eb8ff */
[----:B------:R-:W-:Y:S04]  /*11f0*/  BSSY.RECONVERGENT B2, `(.L_x_95) ;  /* 0x0000036000027945 */ /* 0x000fe80003800200 */
[----:B------:R-:W-:Y:S02]  /*1200*/  IMAD.IADD R19, R18, 0x1, -R17 ;  /* 0x0000000112137824 */ /* 0x000fe400078e0a11 */
[----:B------:R-:W-:Y:S02]  /*1210*/  VIADD R17, R20, 0xffffff81 ;  /* 0xffffff8114117836 */ /* 0x000fe40000000000 */
[----:B------:R-:W0:Y:S01]  /*1220*/  MUFU.RCP R18, R19 ;  /* 0x0000001300127308 */ /* 0x000e220000001000 */
[----:B------:R-:W-:Y:S01]  /*1230*/  FADD.FTZ R21, -R19, -RZ ;  /* 0x800000ff13157221 */ /* 0x000fe20000010100 */
[----:B------:R-:W-:-:S03]  /*1240*/  IMAD R4, R17, -0x800000, R5 ;  /* 0xff80000011047824 */ /* 0x000fc600078e0205 */
[----:B0-----:R-:W-:-:S04]  /*1250*/  FFMA R23, R18, R21, 1 ;  /* 0x3f80000012177423 */ /* 0x001fc80000000015 */
[----:B------:R-:W-:-:S04]  /*1260*/  FFMA R5, R18, R23, R18 ;  /* 0x0000001712057223 */ /* 0x000fc80000000012 */
[----:B------:R-:W-:-:S04]  /*1270*/  FFMA R18, R4, R5, RZ ;  /* 0x0000000504127223 */ /* 0x000fc800000000ff */
[----:B------:R-:W-:-:S04]  /*1280*/  FFMA R20, R21, R18, R4 ;  /* 0x0000001215147223 */ /* 0x000fc80000000004 */
[----:B------:R-:W-:Y:S01]  /*1290*/  FFMA R18, R5, R20, R18 ;  /* 0x0000001405127223 */ /* 0x000fe20000000012 */
[----:B------:R-:W-:-:S03]  /*12a0*/  IADD3 R20, PT, PT, R17, 0x7f, -R14 ;  /* 0x0000007f11147810 */ /* 0x000fc60007ffe80e */
[----:B------:R-:W-:Y:S02]  /*12b0*/  FFMA R21, R21, R18, R4 ;  /* 0x0000001215157223 */ /* 0x000fe40000000004 */
[----:B------:R-:W-:Y:S02]  /*12c0*/  IMAD.IADD R15, R20, 0x1, R15 ;  /* 0x00000001140f7824 */ /* 0x000fe400078e020f */
[----:B------:R-:W-:-:S05]  /*12d0*/  FFMA R4, R5, R21, R18 ;  /* 0x0000001505047223 */ /* 0x000fca0000000012 */
[----:B------:R-:W-:-:S04]  /*12e0*/  SHF.R.U32.HI R14, RZ, 0x17, R4 ;  /* 0x00000017ff0e7819 */ /* 0x000fc80000011604 */
[----:B------:R-:W-:-:S04]  /*12f0*/  LOP3.LUT R14, R14, 0xff, RZ, 0xc0, !PT ;  /* 0x000000ff0e0e7812 */ /* 0x000fc800078ec0ff */
[----:B------:R-:W-:-:S05]  /*1300*/  IADD3 R17, PT, PT, R14, R15, RZ ;  /* 0x0000000f0e117210 */ /* 0x000fca0007ffe0ff */
        /* <DEDUP_REMOVED lines=10> */
[-CC-:B------:R-:W-:Y:S01]  /*13b0*/  FFMA.RZ R14, R5, R21.reuse, R18.reuse ;  /* 0x00000015050e7223 */ /* 0x180fe2000000c012 */
[C---:B------:R-:W-:Y:S02]  /*13c0*/  ISETP.NE.AND P2, PT, R17.reuse, RZ, PT ;  /* 0x000000ff1100720c */ /* 0x040fe40003f45270 */
[----:B------:R-:W-:Y:S02]  /*13d0*/  ISETP.NE.AND P1, PT, R17, RZ, PT ;  /* 0x000000ff1100720c */ /* 0x000fe40003f25270 */
[----:B------:R-:W-:Y:S01]  /*13e0*/  LOP3.LUT R15, R14, 0x7fffff, RZ, 0xc0, !PT ;  /* 0x007fffff0e0f7812 */ /* 0x000fe200078ec0ff */
[CCC-:B------:R-:W-:Y:S01]  /*13f0*/  FFMA.RP R14, R5.reuse, R21.reuse, R18.reuse ;  /* 0x00000015050e7223 */ /* 0x1c0fe20000008012 */
[----:B------:R-:W-:Y:S01]  /*1400*/  FFMA.RM R5, R5, R21, R18 ;  /* 0x0000001505057223 */ /* 0x000fe20000004012 */
[----:B------:R-:W-:Y:S01]  /*1410*/  VIADD R18, R17, 0x20 ;  /* 0x0000002011127836 */ /* 0x000fe20000000000 */
[----:B------:R-:W-:Y:S01]  /*1420*/  LOP3.LUT R15, R15, 0x800000, RZ, 0xfc, !PT ;  /* 0x008000000f0f7812 */ /* 0x000fe200078efcff */
[----:B------:R-:W-:-:S02]  /*1430*/  IMAD.MOV R17, RZ, RZ, -R17 ;  /* 0x000000ffff117224 */ /* 0x000fc400078e0a11 */
[----:B------:R-:W-:Y:S02]  /*1440*/  FSETP.NEU.FTZ.AND P0, PT, R14, R5, PT ;  /* 0x000000050e00720b */ /* 0x000fe40003f1d000 */
[----:B------:R-:W-:Y:S02]  /*1450*/  SHF.L.U32 R18, R15, R18, RZ ;  /* 0x000000120f127219 */ /* 0x000fe400000006ff */
[----:B------:R-:W-:Y:S02]  /*1460*/  SEL R14, R17, RZ, P2 ;  /* 0x000000ff110e7207 */ /* 0x000fe40001000000 */
[----:B------:R-:W-:Y:S02]  /*1470*/  ISETP.NE.AND P1, PT, R18, RZ, P1 ;  /* 0x000000ff1200720c */ /* 0x000fe40000f25270 */
[----:B------:R-:W-:Y:S02]  /*1480*/  SHF.R.U32.HI R14, RZ, R14, R15 ;  /* 0x0000000eff0e7219 */ /* 0x000fe4000001160f */
[----:B------:R-:W-:-:S02]  /*1490*/  PLOP3.LUT P0, PT, P0, P1, PT, 0xf8, 0x8f ;  /* 0x00000000008f781c */ /* 0x000fc40000703f70 */
[----:B------:R-:W-:Y:S02]  /*14a0*/  SHF.R.U32.HI R18, RZ, 0x1, R14 ;  /* 0x00000001ff127819 */ /* 0x000fe4000001160e */
[----:B------:R-:W-:-:S04]  /*14b0*/  SEL R5, RZ, 0x1, !P0 ;  /* 0x00000001ff057807 */ /* 0x000fc80004000000 */
[----:B------:R-:W-:-:S04]  /*14c0*/  LOP3.LUT R5, R5, 0x1, R18, 0xf8, !PT ;  /* 0x0000000105057812 */ /* 0x000fc800078ef812 */
[----:B------:R-:W-:-:S05]  /*14d0*/  LOP3.LUT R5, R5, R14, RZ, 0xc0, !PT ;  /* 0x0000000e05057212 */ /* 0x000fca00078ec0ff */
[----:B------:R-:W-:-:S05]  /*14e0*/  IMAD.IADD R5, R18, 0x1, R5 ;  /* 0x0000000112057824 */ /* 0x000fca00078e0205 */
[----:B------:R-:W-:Y:S01]  /*14f0*/  LOP3.LUT R4, R5, R4, RZ, 0xfc, !PT ;  /* 0x0000000405047212 */ /* 0x000fe200078efcff */
[----:B------:R-:W-:Y:S06]  /*1500*/  BRA `(.L_x_98) ;  /* 0x0000000000107947 */ /* 0x000fec0003800000 */
.L_x_97:
[----:B------:R-:W-:-:S04]  /*1510*/  LOP3.LUT R4, R4, 0x80000000, RZ, 0xc0, !PT ;  /* 0x8000000004047812 */ /* 0x000fc800078ec0ff */
[----:B------:R-:W-:Y:S01]  /*1520*/  LOP3.LUT R4, R4, 0x7f800000, RZ, 0xfc, !PT ;  /* 0x7f80000004047812 */ /* 0x000fe200078efcff */
[----:B------:R-:W-:Y:S06]  /*1530*/  BRA `(.L_x_98) ;  /* 0x0000000000047947 */ /* 0x000fec0003800000 */
.L_x_96:
[----:B------:R-:W-:-:S07]  /*1540*/  LEA R4, R15, R4, 0x17 ;  /* 0x000000040f047211 */ /* 0x000fce00078eb8ff */
.L_x_98:
[----:B------:R-:W-:Y:S05]  /*1550*/  BSYNC.RECONVERGENT B2 ;  /* 0x0000000000027941 */ /* 0x000fea0003800200 */
.L_x_95:
[----:B------:R-:W-:Y:S05]  /*1560*/  BRA `(.L_x_99) ;  /* 0x0000000000207947 */ /* 0x000fea0003800000 */
.L_x_94:
[----:B------:R-:W-:-:S04]  /*1570*/  LOP3.LUT R4, R18, 0x80000000, R5, 0x48, !PT ;  /* 0x8000000012047812 */ /* 0x000fc800078e4805 */
[----:B------:R-:W-:Y:S01]  /*1580*/  LOP3.LUT R4, R4, 0x7f800000, RZ, 0xfc, !PT ;  /* 0x7f80000004047812 */ /* 0x000fe200078efcff */
[----:B------:R-:W-:Y:S06]  /*1590*/  BRA `(.L_x_99) ;  /* 0x0000000000147947 */ /* 0x000fec0003800000 */
.L_x_93:
[----:B------:R-:W-:Y:S01]  /*15a0*/  LOP3.LUT R4, R18, 0x80000000, R5, 0x48, !PT ;  /* 0x8000000012047812 */ /* 0x000fe200078e4805 */
[----:B------:R-:W-:Y:S06]  /*15b0*/  BRA `(.L_x_99) ;  /* 0x00000000000c7947 */ /* 0x000fec0003800000 */
.L_x_92:
[----:B------:R-:W0:Y:S01]  /*15c0*/  MUFU.RSQ R4, -QNAN ;  /* 0xffc0000000047908 */ /* 0x000e220000001400 */
[----:B------:R-:W-:Y:S05]  /*15d0*/  BRA `(.L_x_99) ;  /* 0x0000000000047947 */ /* 0x000fea0003800000 */
.L_x_91:
[----:B------:R-:W-:-:S07]  /*15e0*/  FADD.FTZ R4, R5, R4 ;  /* 0x0000000405047221 */ /* 0x000fce0000010000 */
.L_x_99:
[----:B------:R-:W-:Y:S05]  /*15f0*/  BSYNC.RECONVERGENT B1 ;  /* 0x0000000000017941 */ /* 0x000fea0003800200 */
.L_x_89:
[----:B0-----:R-:W-:Y:S02]  /*1600*/  IMAD.MOV.U32 R14, RZ, RZ, R4 ;  /* 0x000000ffff0e7224 */ /* 0x001fe400078e0004 */
[----:B------:R-:W-:Y:S02]  /*1610*/  IMAD.MOV.U32 R4, RZ, RZ, R6 ;  /* 0x000000ffff047224 */ /* 0x000fe400078e0006 */
[----:B------:R-:W-:-:S04]  /*1620*/  IMAD.MOV.U32 R5, RZ, RZ, 0x0 ;  /* 0x00000000ff057424 */ /* 0x000fc800078e00ff */
[----:B------:R-:W-:Y:S05]  /*1630*/  RET.REL.NODEC R4 `(_Z8genStateP5StateS0_P7Control) ;  /* 0xffffffe804707950 */ /* 0x000fea0003c3ffff */
.L_x_100:
        /* <DEDUP_REMOVED lines=12> */
.L_x_159:


//--------------------- .text._Z10genControlP17curandStateXORWOWP7ControlS2_f --------------------------
	.section	.text._Z10genControlP17curandStateXORWOWP7ControlS2_f,"ax",@progbits
	.align	128
        .global         _Z10genControlP17curandStateXORWOWP7ControlS2_f
        .type           _Z10genControlP17curandStateXORWOWP7ControlS2_f,@function
        .size           _Z10genControlP17curandStateXORWOWP7ControlS2_f,(.L_x_160 - _Z10genControlP17curandStateXORWOWP7ControlS2_f)
        .other          _Z10genControlP17curandStateXORWOWP7ControlS2_f,@"STO_CUDA_ENTRY STV_DEFAULT"
_Z10genControlP17curandStateXORWOWP7ControlS2_f:
.text._Z10genControlP17curandStateXORWOWP7ControlS2_f:
[----:B------:R-:W-:Y:S01]  /*0000*/  LDC R1, c[0x0][0x37c] ;  /* 0x0000df00ff017b82 */ /* 0x000fe20000000800 */
[----:B------:R-:W0:Y:S07]  /*0010*/  S2R R5, SR_TID.X ;  /* 0x0000000000057919 */ /* 0x000e2e0000002100 */
[----:B------:R-:W0:Y:S01]  /*0020*/  S2UR UR6, SR_CTAID.X ;  /* 0x00000000000679c3 */ /* 0x000e220000002500 */
[----:B------:R-:W1:Y:S07]  /*0030*/  LDCU.64 UR4, c[0x0][0x358] ;  /* 0x00006b00ff0477ac */ /* 0x000e6e0008000a00 */
[----:B------:R-:W0:Y:S08]  /*0040*/  LDC R4, c[0x0][0x360] ;  /* 0x0000d800ff047b82 */ /* 0x000e300000000800 */
[----:B------:R-:W2:Y:S01]  /*0050*/  LDC.64 R2, c[0x0][0x380] ;  /* 0x0000e000ff027b82 */ /* 0x000ea20000000a00 */
[----:B0-----:R-:W-:-:S04]  /*0060*/  IMAD R4, R4, UR6, R5 ;  /* 0x0000000604047c24 */ /* 0x001fc8000f8e0205 */
[----:B--2---:R-:W-:-:S05]  /*0070*/  IMAD.WIDE R2, R4, 0x30, R2 ;  /* 0x0000003004027825 */ /* 0x004fca00078e0202 */
[----:B-1----:R-:W2:Y:S01]  /*0080*/  LDG.E R0, desc[UR4][R2.64+0x18] ;  /* 0x0000180402007981 */ /* 0x002ea2000c1e1900 */
[----:B------:R-:W-:Y:S01]  /*0090*/  BSSY.RECONVERGENT B0, `(.L_x_101) ;  /* 0x0000052000007945 */ /* 0x000fe20003800200 */
[----:B--2---:R-:W-:-:S13]  /*00a0*/  ISETP.NE.AND P0, PT, R0, 0x1, PT ;  /* 0x000000010000780c */ /* 0x004fda0003f05270 */
[----:B------:R-:W-:Y:S05]  /*00b0*/  @!P0 BRA `(.L_x_102) ;  /* 0x0000000400348947 */ /* 0x000fea0003800000 */
[----:B------:R-:W2:Y:S04]  /*00c0*/  LDG.E.64 R6, desc[UR4][R2.64] ;  /* 0x0000000402067981 */ /* 0x000ea8000c1e1b00 */
[----:B------:R-:W3:Y:S04]  /*00d0*/  LDG.E.64 R8, desc[UR4][R2.64+0x10] ;  /* 0x0000100402087981 */ /* 0x000ee8000c1e1b00 */
[----:B------:R-:W4:Y:S01]  /*00e0*/  LDG.E.64 R10, desc[UR4][R2.64+0x8] ;  /* 0x00000804020a7981 */ /* 0x000f22000c1e1b00 */
[----:B------:R-:W-:Y:S01]  /*00f0*/  HFMA2 R13, -RZ, RZ, 1.5048828125, 33.21875 ;  /* 0x3e055027ff0d7431 */ /* 0x000fe200000001ff */
[----:B------:R-:W-:Y:S01]  /*0100*/  BSSY.RECONVERGENT B1, `(.L_x_103) ;  /* 0x000003f000017945 */ /* 0x000fe20003800200 */
[----:B--2---:R-:W-:-:S04]  /*0110*/  SHF.R.U32.HI R0, RZ, 0x2, R7 ;  /* 0x00000002ff007819 */ /* 0x004fc80000011607 */
[----:B------:R-:W-:Y:S01]  /*0120*/  LOP3.LUT R0, R0, R7, RZ, 0x3c, !PT ;  /* 0x0000000700007212 */ /* 0x000fe200078e3cff */
[----:B---3--:R0:W-:Y:S01]  /*0130*/  STG.E.64 desc[UR4][R2.64+0x8], R8 ;  /* 0x0000080802007986 */ /* 0x0081e2000c101b04 */
[----:B------:R-:W-:Y:S02]  /*0140*/  SHF.L.U32 R7, R9, 0x4, RZ ;  /* 0x0000000409077819 */ /* 0x000fe400000006ff */
[----:B------:R-:W-:-:S04]  /*0150*/  SHF.L.U32 R12, R0, 0x1, RZ ;  /* 0x00000001000c7819 */ /* 0x000fc800000006ff */
[----:B------:R-:W-:Y:S01]  /*0160*/  LOP3.LUT R12, R0, R12, R7, 0x96, !PT ;  /* 0x0000000c000c7212 */ /* 0x000fe200078e9607 */
[----:B------:R-:W-:-:S03]  /*0170*/  IMAD.MOV.U32 R7, RZ, RZ, 0x2f800000 ;  /* 0x2f800000ff077424 */ /* 0x000fc600078e00ff */
[----:B------:R-:W-:-:S04]  /*0180*/  LOP3.LUT R12, R12, R9, RZ, 0x3c, !PT ;  /* 0x000000090c0c7212 */ /* 0x000fc800078e3cff */
[----:B------:R-:W-:-:S04]  /*0190*/  IADD3 R0, PT, PT, R6, 0x587c5, R12 ;  /* 0x000587c506007810 */ /* 0x000fc80007ffe00c */
[----:B------:R-:W-:-:S05]  /*01a0*/  I2FP.F32.U32 R0, R0 ;  /* 0x0000000000007245 */ /* 0x000fca0000201000 */
[----:B------:R-:W-:-:S05]  /*01b0*/  FFMA R0, R0, R7, 1.1641532182693481445e-10 ;  /* 0x2f00000000007423 */ /* 0x000fca0000000007 */
[----:B------:R-:W-:-:S13]  /*01c0*/  FSETP.GEU.AND P0, PT, R0, 1.175494350822287508e-38, PT ;  /* 0x008000000000780b */ /* 0x000fda0003f0e000 */
[----:B------:R-:W-:-:S05]  /*01d0*/  @!P0 FMUL R0, R0, 8388608 ;  /* 0x4b00000000008820 */ /* 0x000fca0000400000 */
[----:B------:R-:W-:-:S04]  /*01e0*/  IADD3 R7, PT, PT, R0, -0x3f2aaaab, RZ ;  /* 0xc0d5555500077810 */ /* 0x000fc80007ffe0ff */
[----:B------:R-:W-:-:S04]  /*01f0*/  LOP3.LUT R15, R7, 0xff800000, RZ, 0xc0, !PT ;  /* 0xff800000070f7812 */ /* 0x000fc800078ec0ff */
[----:B------:R-:W-:Y:S01]  /*0200*/  I2FP.F32.S32 R14, R15 ;  /* 0x0000000f000e7245 */ /* 0x000fe20000201400 */
[----:B------:R-:W-:Y:S01]  /*0210*/  IMAD.IADD R7, R0, 0x1, -R15 ;  /* 0x0000000100077824 */ /* 0x000fe200078e0a0f */
[----:B------:R-:W-:-:S03]  /*0220*/  MOV R15, 0x7f800000 ;  /* 0x7f800000000f7802 */ /* 0x000fc60000000f00 */
[----:B------:R-:W-:-:S04]  /*0230*/  FADD R16, R7, -1 ;  /* 0xbf80000007107421 */ /* 0x000fc80000000000 */
[----:B------:R-:W-:-:S04]  /*0240*/  FFMA R7, R16, -R13, 0.14084610342979431152 ;  /* 0x3e1039f610077423 */ /* 0x000fc8000000080d */
[----:B------:R-:W-:-:S04]  /*0250*/  FFMA R7, R16, R7, -0.12148627638816833496 ;  /* 0xbdf8cdcc10077423 */ /* 0x000fc80000000007 */
[----:B------:R-:W-:-:S04]  /*0260*/  FFMA R7, R16, R7, 0.13980610668659210205 ;  /* 0x3e0f295510077423 */ /* 0x000fc80000000007 */
[----:B------:R-:W-:-:S04]  /*0270*/  FFMA R7, R16, R7, -0.16684235632419586182 ;  /* 0xbe2ad8b910077423 */ /* 0x000fc80000000007 */
[----:B------:R-:W-:-:S04]  /*0280*/  FFMA R7, R16, R7, 0.20012299716472625732 ;  /* 0x3e4ced0b10077423 */ /* 0x000fc80000000007 */
[----:B------:R-:W-:-:S04]  /*0290*/  FFMA R7, R16, R7, -0.24999669194221496582 ;  /* 0xbe7fff2210077423 */ /* 0x000fc80000000007 */
[----:B------:R-:W-:Y:S01]  /*02a0*/  FFMA R13, R16, R7, 0.33333182334899902344 ;  /* 0x3eaaaa78100d7423 */ /* 0x000fe20000000007 */
[----:B----4-:R-:W-:-:S03]  /*02b0*/  SHF.R.U32.HI R7, RZ, 0x2, R10 ;  /* 0x00000002ff077819 */ /* 0x010fc6000001160a */
[----:B------:R-:W-:Y:S01]  /*02c0*/  FFMA R17, R16, R13, -0.5 ;  /* 0xbf00000010117423 */ /* 0x000fe2000000000d */
[----:B------:R-:W-:Y:S02]  /*02d0*/  FSEL R13, RZ, -23, P0 ;  /* 0xc1b80000ff0d7808 */ /* 0x000fe40000000000 */
[----:B------:R-:W-:Y:S01]  /*02e0*/  ISETP.GT.U32.AND P0, PT, R0, 0x7f7fffff, PT ;  /* 0x7f7fffff0000780c */ /* 0x000fe20003f04070 */
[----:B------:R-:W-:Y:S01]  /*02f0*/  FMUL R17, R16, R17 ;  /* 0x0000001110117220 */ /* 0x000fe20000400000 */
[----:B------:R-:W-:Y:S01]  /*0300*/  LOP3.LUT R7, R7, R10, RZ, 0x3c, !PT ;  /* 0x0000000a07077212 */ /* 0x000fe200078e3cff */
[----:B------:R-:W-:Y:S01]  /*0310*/  FFMA R14, R14, 1.1920928955078125e-07, R13 ;  /* 0x340000000e0e7823 */ /* 0x000fe2000000000d */
[----:B------:R-:W-:Y:S02]  /*0320*/  IMAD.SHL.U32 R10, R12, 0x10, RZ ;  /* 0x000000100c0a7824 */ /* 0x000fe400078e00ff */
[----:B------:R-:W-:Y:S01]  /*0330*/  FFMA R17, R16, R17, R16 ;  /* 0x0000001110117223 */ /* 0x000fe20000000010 */
[----:B------:R-:W-:-:S03]  /*0340*/  SHF.L.U32 R13, R7, 0x1, RZ ;  /* 0x00000001070d7819 */ /* 0x000fc600000006ff */
[----:B------:R-:W-:Y:S01]  /*0350*/  FFMA R14, R14, 0.69314718246459960938, R17 ;  /* 0x3f3172180e0e7823 */ /* 0x000fe20000000011 */
[----:B------:R-:W-:Y:S02]  /*0360*/  LOP3.LUT R13, R7, R13, R10, 0x96, !PT ;  /* 0x0000000d070d7212 */ /* 0x000fe400078e960a */
[----:B------:R-:W-:Y:S01]  /*0370*/  IADD3 R10, PT, PT, R6, 0xb0f8a, RZ ;  /* 0x000b0f8a060a7810 */ /* 0x000fe20007ffe0ff */
[C---:B------:R-:W-:Y:S01]  /*0380*/  @P0 FFMA R14, R0.reuse, R15, +INF ;  /* 0x7f800000000e0423 */ /* 0x040fe2000000000f */
[----:B------:R-:W-:Y:S01]  /*0390*/  FSETP.NEU.AND P0, PT, R0, RZ, PT ;  /* 0x000000ff0000720b */ /* 0x000fe20003f0d000 */
[----:B------:R-:W-:Y:S01]  /*03a0*/  HFMA2 R15, -RZ, RZ, 0.1495361328125, 0.0004794597625732421875 ;  /* 0x30c90fdbff0f7431 */ /* 0x000fe200000001ff */
[----:B------:R-:W-:Y:S01]  /*03b0*/  LOP3.LUT R13, R13, R12, RZ, 0x3c, !PT ;  /* 0x0000000c0d0d7212 */ /* 0x000fe200078e3cff */
[----:B------:R-:W-:Y:S01]  /*03c0*/  FMUL R14, R14, -2 ;  /* 0xc00000000e0e7820 */ /* 0x000fe20000400000 */
[----:B------:R0:W-:Y:S02]  /*03d0*/  STG.E.64 desc[UR4][R2.64], R10 ;  /* 0x0000000a02007986 */ /* 0x0001e4000c101b04 */
[----:B------:R-:W-:-:S02]  /*03e0*/  IADD3 R0, PT, PT, R13, R10, RZ ;  /* 0x0000000a0d007210 */ /* 0x000fc40007ffe0ff */
[----:B------:R-:W-:Y:S01]  /*03f0*/  FSEL R14, R14, +INF , P0 ;  /* 0x7f8000000e0e7808 */ /* 0x000fe20000000000 */
[----:B------:R0:W-:Y:S01]  /*0400*/  STG.E.64 desc[UR4][R2.64+0x10], R12 ;  /* 0x0000100c02007986 */ /* 0x0001e2000c101b04 */
[----:B------:R-:W-:Y:S02]  /*0410*/  I2FP.F32.U32 R0, R0 ;  /* 0x0000000000007245 */ /* 0x000fe40000201000 */
[----:B------:R0:W1:Y:S01]  /*0420*/  MUFU.RSQ R7, R14 ;  /* 0x0000000e00077308 */ /* 0x0000620000001400 */
[----:B------:R-:W-:-:S05]  /*0430*/  VIADD R6, R14, 0xf3000000 ;  /* 0xf30000000e067836 */ /* 0x000fca0000000000 */
[----:B------:R-:W-:Y:S01]  /*0440*/  ISETP.GT.U32.AND P0, PT, R6, 0x727fffff, PT ;  /* 0x727fffff0600780c */ /* 0x000fe20003f04070 */
[----:B------:R-:W-:-:S12]  /*0450*/  FFMA R6, R0, R15, 7.314590599882819788e-10 ;  /* 0x30490fdb00067423 */ /* 0x000fd8000000000f */
[----:B01----:R-:W-:Y:S05]  /*0460*/  @!P0 BRA `(.L_x_104) ;  /* 0x0000000000108947 */ /* 0x003fea0003800000 */
[----:B------:R-:W-:Y:S01]  /*0470*/  IMAD.MOV.U32 R0, RZ, RZ, R14 ;  /* 0x000000ffff007224 */ /* 0x000fe200078e000e */
[----:B------:R-:W-:-:S07]  /*0480*/  MOV R14, 0x4a0 ;  /* 0x000004a0000e7802 */ /* 0x000fce0000000f00 */
[----:B------:R-:W-:Y:S05]  /*0490*/  CALL.REL.NOINC `($__internal_4_$__cuda_sm20_sqrt_rn_f32_slowpath) ;  /* 0x0000000800147944 */ /* 0x000fea0003c00000 */
[----:B------:R-:W-:Y:S05]  /*04a0*/  BRA `(.L_x_105) ;  /* 0x0000000000107947 */ /* 0x000fea0003800000 */
.L_x_104:
[----:B------:R-:W-:Y:S01]  /*04b0*/  FMUL.FTZ R9, R14, R7 ;  /* 0x000000070e097220 */ /* 0x000fe20000410000 */
[----:B------:R-:W-:-:S03]  /*04c0*/  FMUL.FTZ R7, R7, 0.5 ;  /* 0x3f00000007077820 */ /* 0x000fc60000410000 */
[----:B------:R-:W-:-:S04]  /*04d0*/  FFMA R0, -R9, R9, R14 ;  /* 0x0000000909007223 */ /* 0x000fc8000000010e */
[----:B------:R-:W-:-:S07]  /*04e0*/  FFMA R0, R0, R7, R9 ;  /* 0x0000000700007223 */ /* 0x000fce0000000009 */
.L_x_105:
[----:B------:R-:W-:Y:S05]  /*04f0*/  BSYNC.RECONVERGENT B1 ;  /* 0x0000000000017941 */ /* 0x000fea0003800200 */
.L_x_103:
[----:B------:R-:W-:Y:S01]  /*0500*/  FMUL.RZ R6, R6, 0.15915493667125701904 ;  /* 0x3e22f98306067820 */ /* 0x000fe2000040c000 */
[----:B------:R-:W-:-:S03]  /*0510*/  MOV R11, 0x1 ;  /* 0x00000001000b7802 */ /* 0x000fc60000000f00 */
[----:B------:R-:W0:Y:S02]  /*0520*/  MUFU.COS R7, R6 ;  /* 0x0000000600077308 */ /* 0x000e240000000000 */
[----:B------:R1:W-:Y:S01]  /*0530*/  STG.E desc[UR4][R2.64+0x18], R11 ;  /* 0x0000180b02007986 */ /* 0x0003e2000c101904 */
[----:B0-----:R-:W-:-:S05]  /*0540*/  FMUL R9, R7, R0 ;  /* 0x0000000007097220 */ /* 0x001fca0000400000 */
[----:B------:R-:W0:Y:S01]  /*0550*/  MUFU.SIN R7, R6 ;  /* 0x0000000600077308 */ /* 0x000e220000000400 */
[----:B------:R1:W-:Y:S01]  /*0560*/  STG.E desc[UR4][R2.64+0x20], R9 ;  /* 0x0000200902007986 */ /* 0x0003e2000c101904 */
[----:B0-----:R-:W-:Y:S01]  /*0570*/  FMUL R0, R7, R0 ;  /* 0x0000000007007220 */ /* 0x001fe20000400000 */
[----:B-1----:R-:W-:Y:S06]  /*0580*/  BRA `(.L_x_106) ;  /* 0x0000000000087947 */ /* 0x002fec0003800000 */
.L_x_102:
[----:B------:R0:W5:Y:S04]  /*0590*/  LDG.E R0, desc[UR4][R2.64+0x20] ;  /* 0x0000200402007981 */ /* 0x000168000c1e1900 */
[----:B------:R0:W-:Y:S02]  /*05a0*/  STG.E desc[UR4][R2.64+0x18], RZ ;  /* 0x000018ff02007986 */ /* 0x0001e4000c101904 */
.L_x_106:
[----:B------:R-:W-:Y:S05]  /*05b0*/  BSYNC.RECONVERGENT B0 ;  /* 0x0000000000007941 */ /* 0x000fea0003800200 */
.L_x_101:
[----:B------:R-:W1:Y:S01]  /*05c0*/  LDC.64 R6, c[0x0][0x390] ;  /* 0x0000e400ff067b82 */ /* 0x000e620000000a00 */
[----:B------:R-:W2:Y:S07]  /*05d0*/  LDCU UR6, c[0x0][0x398] ;  /* 0x00007300ff0677ac */ /* 0x000eae0008000800 */
[----:B------:R-:W3:Y:S01]  /*05e0*/  LDC.64 R8, c[0x0][0x388] ;  /* 0x0000e200ff087b82 */ /* 0x000ee20000000a00 */
[----:B-1----:R-:W-:-:S05]  /*05f0*/  IMAD.WIDE.U32 R6, R5, 0xc, R6 ;  /* 0x0000000c05067825 */ /* 0x002fca00078e0006 */
[----:B------:R-:W2:Y:S01]  /*0600*/  LDG.E R11, desc[UR4][R6.64] ;  /* 0x00000004060b7981 */ /* 0x000ea2000c1e1900 */
[----:B---3--:R-:W-:-:S04]  /*0610*/  IMAD.WIDE R4, R4, 0xc, R8 ;  /* 0x0000000c04047825 */ /* 0x008fc800078e0208 */
[----:B--2--5:R-:W-:-:S05]  /*0620*/  FFMA R11, R0, UR6, R11 ;  /* 0x00000006000b7c23 */ /* 0x024fca000800000b */
[----:B------:R1:W-:Y:S04]  /*0630*/  STG.E desc[UR4][R4.64], R11 ;  /* 0x0000000b04007986 */ /* 0x0003e8000c101904 */
[----:B------:R-:W2:Y:S01]  /*0640*/  LDG.E R0, desc[UR4][R2.64+0x18] ;  /* 0x0000180402007981 */ /* 0x000ea2000c1e1900 */
[----:B------:R-:W-:Y:S01]  /*0650*/  BSSY.RECONVERGENT B0, `(.L_x_107) ;  /* 0x0000052000007945 */ /* 0x000fe20003800200 */
[----:B--2---:R-:W-:-:S13]  /*0660*/  ISETP.NE.AND P0, PT, R0, 0x1, PT ;  /* 0x000000010000780c */ /* 0x004fda0003f05270 */
[----:B-1----:R-:W-:Y:S05]  /*0670*/  @!P0 BRA `(.L_x_108) ;  /* 0x0000000400348947 */ /* 0x002fea0003800000 */
[----:B------:R-:W2:Y:S04]  /*0680*/  LDG.E.64 R10, desc[UR4][R2.64] ;  /* 0x00000004020a7981 */ /* 0x000ea8000c1e1b00 */
[----:B------:R-:W3:Y:S04]  /*0690*/  LDG.E.64 R12, desc[UR4][R2.64+0x10] ;  /* 0x00001004020c7981 */ /* 0x000ee8000c1e1b00 */
[----:B------:R-:W4:Y:S01]  /*06a0*/  LDG.E.64 R8, desc[UR4][R2.64+0x8] ;  /* 0x0000080402087981 */ /* 0x000f22000c1e1b00 */
[----:B------:R-:W-:Y:S01]  /*06b0*/  MOV R16, 0x3e055027 ;  /* 0x3e05502700107802 */ /* 0x000fe20000000f00 */
[----:B------:R-:W-:Y:S01]  /*06c0*/  BSSY.RECONVERGENT B1, `(.L_x_109) ;  /* 0x000003f000017945 */ /* 0x000fe20003800200 */
[----:B------:R-:W-:-:S02]  /*06d0*/  MOV R19, 0x7f800000 ;  /* 0x7f80000000137802 */ /* 0x000fc40000000f00 */
[----:B--2---:R-:W-:-:S04]  /*06e0*/  SHF.R.U32.HI R0, RZ, 0x2, R11 ;  /* 0x00000002ff007819 */ /* 0x004fc8000001160b */
[----:B------:R-:W-:Y:S01]  /*06f0*/  LOP3.LUT R0, R0, R11, RZ, 0x3c, !PT ;  /* 0x0000000b00007212 */ /* 0x000fe200078e3cff */
[----:B---3--:R1:W-:Y:S01]  /*0700*/  STG.E.64 desc[UR4][R2.64+0x8], R12 ;  /* 0x0000080c02007986 */ /* 0x0083e2000c101b04 */
[----:B------:R-:W-:Y:S02]  /*0710*/  SHF.L.U32 R11, R13, 0x4, RZ ;  /* 0x000000040d0b7819 */ /* 0x000fe400000006ff */
[----:B----4-:R-:W-:Y:S01]  /*0720*/  SHF.R.U32.HI R15, RZ, 0x2, R8 ;  /* 0x00000002ff0f7819 */ /* 0x010fe20000011608 */
[----:B------:R-:W-:-:S03]  /*0730*/  IMAD.SHL.U32 R14, R0, 0x2, RZ ;  /* 0x00000002000e7824 */ /* 0x000fc600078e00ff */
[----:B------:R-:W-:Y:S02]  /*0740*/  LOP3.LUT R15, R15, R8, RZ, 0x3c, !PT ;  /* 0x000000080f0f7212 */ /* 0x000fe400078e3cff */
[----:B------:R-:W-:Y:S01]  /*0750*/  LOP3.LUT R14, R0, R14, R11, 0x96, !PT ;  /* 0x0000000e000e7212 */ /* 0x000fe200078e960b */
[----:B------:R-:W-:-:S03]  /*0760*/  HFMA2 R11, -RZ, RZ, 0.1171875, 0 ;  /* 0x2f800000ff0b7431 */ /* 0x000fc600000001ff */
[----:B------:R-:W-:-:S04]  /*0770*/  LOP3.LUT R14, R14, R13, RZ, 0x3c, !PT ;  /* 0x0000000d0e0e7212 */ /* 0x000fc800078e3cff */
[----:B------:R-:W-:Y:S01]  /*0780*/  IADD3 R0, PT, PT, R10, 0x587c5, R14 ;  /* 0x000587c50a007810 */ /* 0x000fe20007ffe00e */
[----:B------:R-:W-:-:S03]  /*0790*/  IMAD.SHL.U32 R8, R14, 0x10, RZ ;  /* 0x000000100e087824 */ /* 0x000fc600078e00ff */
[----:B------:R-:W-:-:S05]  /*07a0*/  I2FP.F32.U32 R0, R0 ;  /* 0x0000000000007245 */ /* 0x000fca0000201000 */
[----:B------:R-:W-:-:S05]  /*07b0*/  FFMA R0, R0, R11, 1.1641532182693481445e-10 ;  /* 0x2f00000000007423 */ /* 0x000fca000000000b */
[----:B------:R-:W-:-:S13]  /*07c0*/  FSETP.GEU.AND P0, PT, R0, 1.175494350822287508e-38, PT ;  /* 0x008000000000780b */ /* 0x000fda0003f0e000 */
[----:B------:R-:W-:-:S05]  /*07d0*/  @!P0 FMUL R0, R0, 8388608 ;  /* 0x4b00000000008820 */ /* 0x000fca0000400000 */
[----:B------:R-:W-:-:S04]  /*07e0*/  IADD3 R11, PT, PT, R0, -0x3f2aaaab, RZ ;  /* 0xc0d55555000b7810 */ /* 0x000fc80007ffe0ff */
[----:B------:R-:W-:-:S05]  /*07f0*/  LOP3.LUT R17, R11, 0xff800000, RZ, 0xc0, !PT ;  /* 0xff8000000b117812 */ /* 0x000fca00078ec0ff */
[----:B------:R-:W-:Y:S01]  /*0800*/  IMAD.IADD R11, R0, 0x1, -R17 ;  /* 0x00000001000b7824 */ /* 0x000fe200078e0a11 */
[----:B------:R-:W-:-:S03]  /*0810*/  I2FP.F32.S32 R17, R17 ;  /* 0x0000001100117245 */ /* 0x000fc60000201400 */
[----:B------:R-:W-:-:S04]  /*0820*/  FADD R11, R11, -1 ;  /* 0xbf8000000b0b7421 */ /* 0x000fc80000000000 */
[----:B------:R-:W-:-:S04]  /*0830*/  FFMA R16, R11, -R16, 0.14084610342979431152 ;  /* 0x3e1039f60b107423 */ /* 0x000fc80000000810 */
[----:B------:R-:W-:-:S04]  /*0840*/  FFMA R16, R11, R16, -0.12148627638816833496 ;  /* 0xbdf8cdcc0b107423 */ /* 0x000fc80000000010 */
[----:B------:R-:W-:-:S04]  /*0850*/  FFMA R16, R11, R16, 0.13980610668659210205 ;  /* 0x3e0f29550b107423 */ /* 0x000fc80000000010 */
[----:B------:R-:W-:-:S04]  /*0860*/  FFMA R16, R11, R16, -0.16684235632419586182 ;  /* 0xbe2ad8b90b107423 */ /* 0x000fc80000000010 */
[----:B------:R-:W-:-:S04]  /*0870*/  FFMA R16, R11, R16, 0.20012299716472625732 ;  /* 0x3e4ced0b0b107423 */ /* 0x000fc80000000010 */
[----:B------:R-:W-:-:S04]  /*0880*/  FFMA R16, R11, R16, -0.24999669194221496582 ;  /* 0xbe7fff220b107423 */ /* 0x000fc80000000010 */
[----:B------:R-:W-:-:S04]  /*0890*/  FFMA R16, R11, R16, 0.33333182334899902344 ;  /* 0x3eaaaa780b107423 */ /* 0x000fc80000000010 */
[C---:B------:R-:W-:Y:S01]  /*08a0*/  FFMA R18, R11.reuse, R16, -0.5 ;  /* 0xbf0000000b127423 */ /* 0x040fe20000000010 */
[----:B------:R-:W-:Y:S02]  /*08b0*/  FSEL R16, RZ, -23, P0 ;  /* 0xc1b80000ff107808 */ /* 0x000fe40000000000 */
[----:B------:R-:W-:Y:S01]  /*08c0*/  ISETP.GT.U32.AND P0, PT, R0, 0x7f7fffff, PT ;  /* 0x7f7fffff0000780c */ /* 0x000fe20003f04070 */
[----:B------:R-:W-:Y:S02]  /*08d0*/  FMUL R18, R11, R18 ;  /* 0x000000120b127220 */ /* 0x000fe40000400000 */
[----:B------:R-:W-:Y:S02]  /*08e0*/  FFMA R16, R17, 1.1920928955078125e-07, R16 ;  /* 0x3400000011107823 */ /* 0x000fe40000000010 */
[----:B------:R-:W-:Y:S01]  /*08f0*/  FFMA R17, R11, R18, R11 ;  /* 0x000000120b117223 */ /* 0x000fe2000000000b */
[----:B------:R-:W-:-:S03]  /*0900*/  SHF.L.U32 R11, R15, 0x1, RZ ;  /* 0x000000010f0b7819 */ /* 0x000fc600000006ff */
[----:B------:R-:W-:Y:S01]  /*0910*/  FFMA R16, R16, 0.69314718246459960938, R17 ;  /* 0x3f31721810107823 */ /* 0x000fe20000000011 */
[----:B------:R-:W-:Y:S01]  /*0920*/  LOP3.LUT R15, R15, R11, R8, 0x96, !PT ;  /* 0x0000000b0f0f7212 */ /* 0x000fe200078e9608 */
[----:B------:R-:W-:Y:S01]  /*0930*/  HFMA2 R17, -RZ, RZ, 0.1495361328125, 0.0004794597625732421875 ;  /* 0x30c90fdbff117431 */ /* 0x000fe200000001ff */
[----:B------:R-:W-:Y:S01]  /*0940*/  IADD3 R8, PT, PT, R10, 0xb0f8a, RZ ;  /* 0x000b0f8a0a087810 */ /* 0x000fe20007ffe0ff */
[C---:B------:R-:W-:Y:S01]  /*0950*/  @P0 FFMA R16, R0.reuse, R19, +INF ;  /* 0x7f80000000100423 */ /* 0x040fe20000000013 */
[----:B------:R-:W-:Y:S02]  /*0960*/  FSETP.NEU.AND P0, PT, R0, RZ, PT ;  /* 0x000000ff0000720b */ /* 0x000fe40003f0d000 */
[----:B------:R-:W-:Y:S01]  /*0970*/  LOP3.LUT R15, R15, R14, RZ, 0x3c, !PT ;  /* 0x0000000e0f0f7212 */ /* 0x000fe200078e3cff */
[----:B------:R-:W-:Y:S01]  /*0980*/  FMUL R16, R16, -2 ;  /* 0xc000000010107820 */ /* 0x000fe20000400000 */
[----:B------:R1:W-:Y:S02]  /*0990*/  STG.E.64 desc[UR4][R2.64], R8 ;  /* 0x0000000802007986 */ /* 0x0003e4000c101b04 */
[----:B------:R-:W-:-:S02]  /*09a0*/  IADD3 R0, PT, PT, R15, R8, RZ ;  /* 0x000000080f007210 */ /* 0x000fc40007ffe0ff */
[----:B------:R-:W-:Y:S01]  /*09b0*/  FSEL R16, R16, +INF , P0 ;  /* 0x7f80000010107808 */ /* 0x000fe20000000000 */
[----:B------:R1:W-:Y:S01]  /*09c0*/  STG.E.64 desc[UR4][R2.64+0x10], R14 ;  /* 0x0000100e02007986 */ /* 0x0003e2000c101b04 */
[----:B------:R-:W-:Y:S02]  /*09d0*/  I2FP.F32.U32 R0, R0 ;  /* 0x0000000000007245 */ /* 0x000fe40000201000 */
[----:B------:R1:W2:Y:S01]  /*09e0*/  MUFU.RSQ R11, R16 ;  /* 0x00000010000b7308 */ /* 0x0002a20000001400 */
[----:B------:R-:W-:-:S05]  /*09f0*/  VIADD R10, R16, 0xf3000000 ;  /* 0xf3000000100a7836 */ /* 0x000fca0000000000 */
[----:B------:R-:W-:Y:S01]  /*0a00*/  ISETP.GT.U32.AND P0, PT, R10, 0x727fffff, PT ;  /* 0x727fffff0a00780c */ /* 0x000fe20003f04070 */
[----:B------:R-:W-:-:S12]  /*0a10*/  FFMA R10, R0, R17, 7.314590599882819788e-10 ;  /* 0x30490fdb000a7423 */ /* 0x000fd80000000011 */
[----:B-12---:R-:W-:Y:S05]  /*0a20*/  @!P0 BRA `(.L_x_110) ;  /* 0x0000000000108947 */ /* 0x006fea0003800000 */
[----:B------:R-:W-:Y:S01]  /*0a30*/  IMAD.MOV.U32 R0, RZ, RZ, R16 ;  /* 0x000000ffff007224 */ /* 0x000fe200078e0010 */
[----:B------:R-:W-:-:S07]  /*0a40*/  MOV R14, 0xa60 ;  /* 0x00000a60000e7802 */ /* 0x000fce0000000f00 */
[----:B0-----:R-:W-:Y:S05]  /*0a50*/  CALL.REL.NOINC `($__internal_4_$__cuda_sm20_sqrt_rn_f32_slowpath) ;  /* 0x0000000000a47944 */ /* 0x001fea0003c00000 */
[----:B------:R-:W-:Y:S05]  /*0a60*/  BRA `(.L_x_111) ;  /* 0x0000000000107947 */ /* 0x000fea0003800000 */
.L_x_110:
[----:B------:R-:W-:Y:S01]  /*0a70*/  FMUL.FTZ R9, R16, R11 ;  /* 0x0000000b10097220 */ /* 0x000fe20000410000 */
[----:B------:R-:W-:-:S03]  /*0a80*/  FMUL.FTZ R11, R11, 0.5 ;  /* 0x3f0000000b0b7820 */ /* 0x000fc60000410000 */
[----:B------:R-:W-:-:S04]  /*0a90*/  FFMA R0, -R9, R9, R16 ;  /* 0x0000000909007223 */ /* 0x000fc80000000110 */
[----:B------:R-:W-:-:S07]  /*0aa0*/  FFMA R0, R0, R11, R9 ;  /* 0x0000000b00007223 */ /* 0x000fce0000000009 */
.L_x_111:
[----:B------:R-:W-:Y:S05]  /*0ab0*/  BSYNC.RECONVERGENT B1 ;  /* 0x0000000000017941 */ /* 0x000fea0003800200 */
.L_x_109:
[----:B------:R-:W-:Y:S01]  /*0ac0*/  FMUL.RZ R10, R10, 0.15915493667125701904 ;  /* 0x3e22f9830a0a7820 */ /* 0x000fe2000040c000 */
[----:B------:R-:W-:-:S03]  /*0ad0*/  MOV R13, 0x1 ;  /* 0x00000001000d7802 */ /* 0x000fc60000000f00 */
[----:B------:R-:W1:Y:S02]  /*0ae0*/  MUFU.COS R9, R10 ;  /* 0x0000000a00097308 */ /* 0x000e640000000000 */
[----:B------:R2:W-:Y:S01]  /*0af0*/  STG.E desc[UR4][R2.64+0x18], R13 ;  /* 0x0000180d02007986 */ /* 0x0005e2000c101904 */
[----:B-1----:R-:W-:-:S05]  /*0b00*/  FMUL R11, R9, R0 ;  /* 0x00000000090b7220 */ /* 0x002fca0000400000 */
[----:B------:R-:W1:Y:S01]  /*0b10*/  MUFU.SIN R9, R10 ;  /* 0x0000000a00097308 */ /* 0x000e620000000400 */
[----:B------:R2:W-:Y:S01]  /*0b20*/  STG.E desc[UR4][R2.64+0x20], R11 ;  /* 0x0000200b02007986 */ /* 0x0005e2000c101904 */
[----:B-1----:R-:W-:Y:S01]  /*0b30*/  FMUL R0, R9, R0 ;  /* 0x0000000009007220 */ /* 0x002fe20000400000 */
[----:B--2---:R-:W-:Y:S06]  /*0b40*/  BRA `(.L_x_112) ;  /* 0x0000000000087947 */ /* 0x004fec0003800000 */
.L_x_108:
[----:B------:R1:W5:Y:S04]  /*0b50*/  LDG.E R0, desc[UR4][R2.64+0x20] ;  /* 0x0000200402007981 */ /* 0x000368000c1e1900 */
[----:B------:R1:W-:Y:S02]  /*0b60*/  STG.E desc[UR4][R2.64+0x18], RZ ;  /* 0x000018ff02007986 */ /* 0x0003e4000c101904 */
.L_x_112:
[----:B------:R-:W-:Y:S05]  /*0b70*/  BSYNC.RECONVERGENT B0 ;  /* 0x0000000000007941 */ /* 0x000fea0003800200 */
.L_x_107:
[----:B------:R-:W2:Y:S01]  /*0b80*/  LDG.E R7, desc[UR4][R6.64+0x4] ;  /* 0x0000040406077981 */ /* 0x000ea2000c1e1900 */
[----:B------:R-:W2:Y:S03]  /*0b90*/  LDCU UR6, c[0x0][0x398] ;  /* 0x00007300ff0677ac */ /* 0x000ea60008000800 */
[----:B01----:R-:W3:Y:S01]  /*0ba0*/  LDG.E R2, desc[UR4][R4.64] ;  /* 0x0000000404027981 */ /* 0x003ee2000c1e1900 */
[----:B------:R-:W-:Y:S01]  /*0bb0*/  BSSY.RECONVERGENT B0, `(.L_x_113) ;  /* 0x000000d000007945 */ /* 0x000fe20003800200 */
[----:B--2--5:R-:W-:Y:S01]  /*0bc0*/  FFMA R11, R0, UR6, R7 ;  /* 0x00000006000b7c23 */ /* 0x024fe20008000007 */
[----:B---3--:R-:W-:-:S04]  /*0bd0*/  FSETP.GT.AND P1, PT, R2, 4, PT ;  /* 0x408000000200780b */ /* 0x008fc80003f24000 */
[----:B------:R0:W-:Y:S01]  /*0be0*/  STG.E desc[UR4][R4.64+0x4], R11 ;  /* 0x0000040b04007986 */ /* 0x0001e2000c101904 */
[----:B------:R-:W-:-:S08]  /*0bf0*/  FSETP.GT.AND P0, PT, R11, 1, PT ;  /* 0x3f8000000b00780b */ /* 0x000fd00003f04000 */
[----:B------:R-:W-:-:S05]  /*0c00*/  @P1 IMAD.MOV.U32 R3, RZ, RZ, 0x40800000 ;  /* 0x40800000ff031424 */ /* 0x000fca00078e00ff */
[----:B------:R-:W-:Y:S01]  /*0c10*/  @P0 MOV R9, 0x3f800000 ;  /* 0x3f80000000090802 */ /* 0x000fe20000000f00 */
[----:B------:R0:W-:Y:S04]  /*0c20*/  @P1 STG.E desc[UR4][R4.64], R3 ;  /* 0x0000000304001986 */ /* 0x0001e8000c101904 */
[----:B------:R0:W-:Y:S01]  /*0c30*/  @P0 STG.E desc[UR4][R4.64+0x4], R9 ;  /* 0x0000040904000986 */ /* 0x0001e2000c101904 */
[----:B------:R-:W-:Y:S05]  /*0c40*/  @P1 BRA `(.L_x_114) ;  /* 0x00000000000c1947 */ /* 0x000fea0003800000 */
[----:B------:R-:W-:-:S13]  /*0c50*/  FSETP.GEU.AND P1, PT, R2, 1.5, PT ;  /* 0x3fc000000200780b */ /* 0x000fda0003f2e000 */
[----:B0-----:R-:W-:-:S05]  /*0c60*/  @!P1 MOV R3, 0x3fc00000 ;  /* 0x3fc0000000039802 */ /* 0x001fca0000000f00 */
[----:B------:R1:W-:Y:S02]  /*0c70*/  @!P1 STG.E desc[UR4][R4.64], R3 ;  /* 0x0000000304009986 */ /* 0x0003e4000c101904 */
.L_x_114:
[----:B------:R-:W-:Y:S05]  /*0c80*/  BSYNC.RECONVERGENT B0 ;  /* 0x0000000000007941 */ /* 0x000fea0003800200 */
.L_x_113:
[----:B------:R-:W-:Y:S05]  /*0c90*/  @P0 EXIT ;  /* 0x000000000000094d */ /* 0x000fea0003800000 */
[----:B------:R-:W-:-:S13]  /*0ca0*/  FSETP.GEU.AND P0, PT, R11, -1, PT ;  /* 0xbf8000000b00780b */ /* 0x000fda0003f0e000 */
[----:B------:R-:W-:Y:S05]  /*0cb0*/  @P0 EXIT ;  /* 0x000000000000094d */ /* 0x000fea0003800000 */
[----:B01----:R-:W-:-:S05]  /*0cc0*/  HFMA2 R3, -RZ, RZ, -1.875, 0 ;  /* 0xbf800000ff037431 */ /* 0x003fca00000001ff */
[----:B------:R-:W-:Y:S01]  /*0cd0*/  STG.E desc[UR4][R4.64+0x4], R3 ;  /* 0x0000040304007986 */ /* 0x000fe2000c101904 */
[----:B------:R-:W-:Y:S05]  /*0ce0*/  EXIT ;  /* 0x000000000000794d */ /* 0x000fea0003800000 */
        .weak           $__internal_4_$__cuda_sm20_sqrt_rn_f32_slowpath
        .type           $__internal_4_$__cuda_sm20_sqrt_rn_f32_slowpath,@function
        .size           $__internal_4_$__cuda_sm20_sqrt_rn_f32_slowpath,(.L_x_160 - $__internal_4_$__cuda_sm20_sqrt_rn_f32_slowpath)
$__internal_4_$__cuda_sm20_sqrt_rn_f32_slowpath:
[----:B------:R-:W-:-:S13]  /*0cf0*/  LOP3.LUT P0, RZ, R0, 0x7fffffff, RZ, 0xc0, !PT ;  /* 0x7fffffff00ff7812 */ /* 0x000fda000780c0ff */
[----:B------:R-:W-:Y:S01]  /*0d00*/  @!P0 IMAD.MOV.U32 R8, RZ, RZ, R0 ;  /* 0x000000ffff088224 */ /* 0x000fe200078e0000 */
[----:B------:R-:W-:Y:S06]  /*0d10*/  @!P0 BRA `(.L_x_115) ;  /* 0x0000000000408947 */ /* 0x000fec0003800000 */
[----:B------:R-:W-:-:S13]  /*0d20*/  FSETP.GEU.FTZ.AND P0, PT, R0, RZ, PT ;  /* 0x000000ff0000720b */ /* 0x000fda0003f1e000 */
[----:B------:R-:W-:Y:S01]  /*0d30*/  @!P0 MOV R8, 0x7fffffff ;  /* 0x7fffffff00088802 */ /* 0x000fe20000000f00 */
        /* <DEDUP_REMOVED lines=9> */
[----:B------:R-:W-:Y:S02]  /*0dd0*/  @!P0 MOV R8, R0 ;  /* 0x0000000000088202 */ /* 0x000fe40000000f00 */
[----:B------:R-:W-:-:S04]  /*0de0*/  @P0 FADD.FTZ R11, -R12, -RZ ;  /* 0x800000ff0c0b0221 */ /* 0x000fc80000010100 */
[----:B------:R-:W-:-:S04]  /*0df0*/  @P0 FFMA R11, R12, R11, R9 ;  /* 0x0000000b0c0b0223 */ /* 0x000fc80000000009 */
[----:B------:R-:W-:-:S04]  /*0e00*/  @P0 FFMA R11, R11, R13, R12 ;  /* 0x0000000d0b0b0223 */ /* 0x000fc8000000000c */
[----:B------:R-:W-:-:S07]  /*0e10*/  @P0 FMUL.FTZ R8, R11, 2.3283064365386962891e-10 ;  /* 0x2f8000000b080820 */ /* 0x000fce0000410000 */
.L_x_115:
[----:B------:R-:W-:Y:S02]  /*0e20*/  HFMA2 R9, -RZ, RZ, 0, 0 ;  /* 0x00000000ff097431 */ /* 0x000fe400000001ff */
[----:B------:R-:W-:Y:S01]  /*0e30*/  IMAD.MOV.U32 R0, RZ, RZ, R8 ;  /* 0x000000ffff007224 */ /* 0x000fe200078e0008 */
[----:B------:R-:W-:-:S04]  /*0e40*/  MOV R8, R14 ;  /* 0x0000000e00087202 */ /* 0x000fc80000000f00 */
[----:B------:R-:W-:Y:S05]  /*0e50*/  RET.REL.NODEC R8 `(_Z10genControlP17curandStateXORWOWP7ControlS2_f) ;  /* 0xfffffff008687950 */ /* 0x000fea0003c3ffff */
.L_x_116:
        /* <DEDUP_REMOVED lines=10> */
.L_x_160:


//--------------------- .text._Z13genControlOldP17curandStateXORWOWP7ControlPff --------------------------
	.section	.text._Z13genControlOldP17curandStateXORWOWP7ControlPff,"ax",@progbits
	.align	128
        .global         _Z13genControlOldP17curandStateXORWOWP7ControlPff
        .type           _Z13genControlOldP17curandStateXORWOWP7ControlPff,@function
        .size           _Z13genControlOldP17curandStateXORWOWP7ControlPff,(.L_x_161 - _Z13genControlOldP17curandStateXORWOWP7ControlPff)
        .other          _Z13genControlOldP17curandStateXORWOWP7ControlPff,@"STO_CUDA_ENTRY STV_DEFAULT"
_Z13genControlOldP17curandStateXORWOWP7ControlPff:
.text._Z13genControlOldP17curandStateXORWOWP7ControlPff:
        /* <DEDUP_REMOVED lines=28> */
[----:B------:R-:W-:-:S04]  /*01c0*/  FSETP.GEU.AND P0, PT, R0, 1.175494350822287508e-38, PT ;  /* 0x008000000000780b */ /* 0x000fc80003f0e000 */
[----:B------:R-:W-:-:S09]  /*01d0*/  FSEL R11, RZ, -23, P0 ;  /* 0xc1b80000ff0b7808 */ /* 0x000fd20000000000 */
[----:B------:R-:W-:-:S05]  /*01e0*/  @!P0 FMUL R0, R0, 8388608 ;  /* 0x4b00000000008820 */ /* 0x000fca0000400000 */
[C---:B------:R-:W-:Y:S02]  /*01f0*/  IADD3 R5, PT, PT, R0.reuse, -0x3f2aaaab, RZ ;  /* 0xc0d5555500057810 */ /* 0x040fe40007ffe0ff */
[----:B------:R-:W-:Y:S02]  /*0200*/  ISETP.GT.U32.AND P0, PT, R0, 0x7f7fffff, PT ;  /* 0x7f7fffff0000780c */ /* 0x000fe40003f04070 */
[----:B------:R-:W-:-:S05]  /*0210*/  LOP3.LUT R13, R5, 0xff800000, RZ, 0xc0, !PT ;  /* 0xff800000050d7812 */ /* 0x000fca00078ec0ff */
[----:B------:R-:W-:-:S04]  /*0220*/  IMAD.IADD R5, R0, 0x1, -R13 ;  /* 0x0000000100057824 */ /* 0x000fc800078e0a0d */
[----:B------:R-:W-:Y:S01]  /*0230*/  FADD R15, R5, -1 ;  /* 0xbf800000050f7421 */ /* 0x000fe20000000000 */
[----:B----4-:R-:W-:-:S03]  /*0240*/  SHF.R.U32.HI R5, RZ, 0x2, R8 ;  /* 0x00000002ff057819 */ /* 0x010fc60000011608 */
[----:B------:R-:W-:Y:S01]  /*0250*/  FFMA R14, R15, -R14, 0.14084610342979431152 ;  /* 0x3e1039f60f0e7423 */ /* 0x000fe2000000080e */
[----:B------:R-:W-:Y:S01]  /*0260*/  LOP3.LUT R5, R5, R8, RZ, 0x3c, !PT ;  /* 0x0000000805057212 */ /* 0x000fe200078e3cff */
[----:B------:R-:W-:Y:S02]  /*0270*/  IMAD.SHL.U32 R8, R12, 0x10, RZ ;  /* 0x000000100c087824 */ /* 0x000fe400078e00ff */
[----:B------:R-:W-:-:S04]  /*0280*/  FFMA R14, R15, R14, -0.12148627638816833496 ;  /* 0xbdf8cdcc0f0e7423 */ /* 0x000fc8000000000e */
[----:B------:R-:W-:-:S04]  /*0290*/  FFMA R14, R15, R14, 0.13980610668659210205 ;  /* 0x3e0f29550f0e7423 */ /* 0x000fc8000000000e */
[----:B------:R-:W-:-:S04]  /*02a0*/  FFMA R14, R15, R14, -0.16684235632419586182 ;  /* 0xbe2ad8b90f0e7423 */ /* 0x000fc8000000000e */
[----:B------:R-:W-:-:S04]  /*02b0*/  FFMA R14, R15, R14, 0.20012299716472625732 ;  /* 0x3e4ced0b0f0e7423 */ /* 0x000fc8000000000e */
[----:B------:R-:W-:-:S04]  /*02c0*/  FFMA R14, R15, R14, -0.24999669194221496582 ;  /* 0xbe7fff220f0e7423 */ /* 0x000fc8000000000e */
[----:B------:R-:W-:-:S04]  /*02d0*/  FFMA R14, R15, R14, 0.33333182334899902344 ;  /* 0x3eaaaa780f0e7423 */ /* 0x000fc8000000000e */
[C---:B------:R-:W-:Y:S01]  /*02e0*/  FFMA R16, R15.reuse, R14, -0.5 ;  /* 0xbf0000000f107423 */ /* 0x040fe2000000000e */
[----:B------:R-:W-:Y:S02]  /*02f0*/  I2FP.F32.S32 R14, R13 ;  /* 0x0000000d000e7245 */ /* 0x000fe40000201400 */
[----:B------:R-:W-:Y:S01]  /*0300*/  MOV R13, 0x7f800000 ;  /* 0x7f800000000d7802 */ /* 0x000fe20000000f00 */
[----:B------:R-:W-:Y:S02]  /*0310*/  FMUL R16, R15, R16 ;  /* 0x000000100f107220 */ /* 0x000fe40000400000 */
[----:B------:R-:W-:Y:S01]  /*0320*/  FFMA R14, R14, 1.1920928955078125e-07, R11 ;  /* 0x340000000e0e7823 */ /* 0x000fe2000000000b */
[----:B------:R-:W-:Y:S01]  /*0330*/  SHF.L.U32 R11, R5, 0x1, RZ ;  /* 0x00000001050b7819 */ /* 0x000fe200000006ff */
[----:B------:R-:W-:-:S03]  /*0340*/  FFMA R15, R15, R16, R15 ;  /* 0x000000100f0f7223 */ /* 0x000fc6000000000f */
[----:B------:R-:W-:Y:S01]  /*0350*/  LOP3.LUT R11, R5, R11, R8, 0x96, !PT ;  /* 0x0000000b050b7212 */ /* 0x000fe200078e9608 */
[----:B------:R-:W-:Y:S01]  /*0360*/  FFMA R14, R14, 0.69314718246459960938, R15 ;  /* 0x3f3172180e0e7823 */ /* 0x000fe2000000000f */
[C---:B------:R-:W-:Y:S01]  /*0370*/  @P0 FFMA R14, R0.reuse, R13, +INF ;  /* 0x7f800000000e0423 */ /* 0x040fe2000000000d */
[----:B------:R-:W-:Y:S02]  /*0380*/  FSETP.NEU.AND P0, PT, R0, RZ, PT ;  /* 0x000000ff0000720b */ /* 0x000fe40003f0d000 */
[----:B------:R-:W-:Y:S01]  /*0390*/  IADD3 R8, PT, PT, R4, 0xb0f8a, RZ ;  /* 0x000b0f8a04087810 */ /* 0x000fe20007ffe0ff */
[----:B------:R-:W-:Y:S01]  /*03a0*/  FMUL R14, R14, -2 ;  /* 0xc00000000e0e7820 */ /* 0x000fe20000400000 */
[----:B------:R-:W-:Y:S01]  /*03b0*/  LOP3.LUT R13, R11, R12, RZ, 0x3c, !PT ;  /* 0x0000000c0b0d7212 */ /* 0x000fe200078e3cff */
[----:B------:R-:W-:Y:S02]  /*03c0*/  HFMA2 R11, -RZ, RZ, 0.1495361328125, 0.0004794597625732421875 ;  /* 0x30c90fdbff0b7431 */ /* 0x000fe400000001ff */
[----:B------:R0:W-:Y:S01]  /*03d0*/  STG.E.64 desc[UR4][R2.64], R8 ;  /* 0x0000000802007986 */ /* 0x0001e2000c101b04 */
[----:B------:R-:W-:-:S02]  /*03e0*/  FSEL R14, R14, +INF , P0 ;  /* 0x7f8000000e0e7808 */ /* 0x000fc40000000000 */
[----:B------:R-:W-:Y:S01]  /*03f0*/  IADD3 R0, PT, PT, R13, R8, RZ ;  /* 0x000000080d007210 */ /* 0x000fe20007ffe0ff */
[----:B------:R0:W-:Y:S01]  /*0400*/  STG.E.64 desc[UR4][R2.64+0x10], R12 ;  /* 0x0000100c02007986 */ /* 0x0001e2000c101b04 */
[----:B------:R0:W1:Y:S01]  /*0410*/  MUFU.RSQ R5, R14 ;  /* 0x0000000e00057308 */ /* 0x0000620000001400 */
[----:B------:R-:W-:Y:S01]  /*0420*/  VIADD R4, R14, 0xf3000000 ;  /* 0xf30000000e047836 */ /* 0x000fe20000000000 */
[----:B------:R-:W-:-:S04]  /*0430*/  I2FP.F32.U32 R0, R0 ;  /* 0x0000000000007245 */ /* 0x000fc80000201000 */
[----:B------:R-:W-:Y:S01]  /*0440*/  ISETP.GT.U32.AND P0, PT, R4, 0x727fffff, PT ;  /* 0x727fffff0400780c */ /* 0x000fe20003f04070 */
[----:B------:R-:W-:-:S12]  /*0450*/  FFMA R11, R0, R11, 7.314590599882819788e-10 ;  /* 0x30490fdb000b7423 */ /* 0x000fd8000000000b */
[----:B01----:R-:W-:Y:S05]  /*0460*/  @!P0 BRA `(.L_x_120) ;  /* 0x0000000000108947 */ /* 0x003fea0003800000 */
[----:B------:R-:W-:Y:S01]  /*0470*/  IMAD.MOV.U32 R0, RZ, RZ, R14 ;  /* 0x000000ffff007224 */ /* 0x000fe200078e000e */
[----:B------:R-:W-:-:S07]  /*0480*/  MOV R9, 0x4a0 ;  /* 0x000004a000097802 */ /* 0x000fce0000000f00 */
[----:B------:R-:W-:Y:S05]  /*0490*/  CALL.REL.NOINC `($__internal_5_$__cuda_sm20_sqrt_rn_f32_slowpath) ;  /* 0x0000000800147944 */ /* 0x000fea0003c00000 */
[----:B------:R-:W-:Y:S05]  /*04a0*/  BRA `(.L_x_121) ;  /* 0x0000000000107947 */ /* 0x000fea0003800000 */
.L_x_120:
[----:B------:R-:W-:Y:S01]  /*04b0*/  FMUL.FTZ R7, R14, R5 ;  /* 0x000000050e077220 */ /* 0x000fe20000410000 */
[----:B------:R-:W-:-:S03]  /*04c0*/  FMUL.FTZ R5, R5, 0.5 ;  /* 0x3f00000005057820 */ /* 0x000fc60000410000 */
[----:B------:R-:W-:-:S04]  /*04d0*/  FFMA R0, -R7, R7, R14 ;  /* 0x0000000707007223 */ /* 0x000fc8000000010e */
[----:B------:R-:W-:-:S07]  /*04e0*/  FFMA R0, R0, R5, R7 ;  /* 0x0000000500007223 */ /* 0x000fce0000000007 */
.L_x_121:
[----:B------:R-:W-:Y:S05]  /*04f0*/  BSYNC.RECONVERGENT B1 ;  /* 0x0000000000017941 */ /* 0x000fea0003800200 */
.L_x_119:
        /* <DEDUP_REMOVED lines=9> */
.L_x_118:
[----:B------:R0:W5:Y:S04]  /*0590*/  LDG.E R0, desc[UR4][R2.64+0x20] ;  /* 0x0000200402007981 */ /* 0x000168000c1e1900 */
[----:B------:R0:W-:Y:S02]  /*05a0*/  STG.E desc[UR4][R2.64+0x18], RZ ;  /* 0x000018ff02007986 */ /* 0x0001e4000c101904 */
.L_x_122:
[----:B------:R-:W-:Y:S05]  /*05b0*/  BSYNC.RECONVERGENT B0 ;  /* 0x0000000000007941 */ /* 0x000fea0003800200 */
.L_x_117:
[----:B------:R-:W1:Y:S01]  /*05c0*/  LDC.64 R4, c[0x0][0x390] ;  /* 0x0000e400ff047b82 */ /* 0x000e620000000a00 */
[----:B------:R-:W2:Y:S07]  /*05d0*/  LDCU UR6, c[0x0][0x398] ;  /* 0x00007300ff0677ac */ /* 0x000eae0008000800 */
[----:B------:R-:W3:Y:S01]  /*05e0*/  LDC.64 R6, c[0x0][0x388] ;  /* 0x0000e200ff067b82 */ /* 0x000ee20000000a00 */
[----:B-1----:R-:W2:Y:S01]  /*05f0*/  LDG.E R5, desc[UR4][R4.64] ;  /* 0x0000000404057981 */ /* 0x002ea2000c1e1900 */
        /* <DEDUP_REMOVED lines=12> */
[----:B--2---:R-:W-:-:S04]  /*06c0*/  SHF.R.U32.HI R0, RZ, 0x2, R5 ;  /* 0x00000002ff007819 */ /* 0x004fc80000011605 */
[----:B------:R-:W-:Y:S01]  /*06d0*/  LOP3.LUT R0, R0, R5, RZ, 0x3c, !PT ;  /* 0x0000000500007212 */ /* 0x000fe200078e3cff */
[----:B---3--:R1:W-:Y:S01]  /*06e0*/  STG.E.64 desc[UR4][R2.64+0x8], R6 ;  /* 0x0000080602007986 */ /* 0x0083e2000c101b04 */
[----:B------:R-:W-:-:S03]  /*06f0*/  SHF.L.U32 R5, R7, 0x4, RZ ;  /* 0x0000000407057819 */ /* 0x000fc600000006ff */
[----:B------:R-:W-:-:S05]  /*0700*/  IMAD.SHL.U32 R12, R0, 0x2, RZ ;  /* 0x00000002000c7824 */ /* 0x000fca00078e00ff */
[----:B------:R-:W-:Y:S01]  /*0710*/  LOP3.LUT R12, R0, R12, R5, 0x96, !PT ;  /* 0x0000000c000c7212 */ /* 0x000fe200078e9605 */
[----:B------:R-:W-:-:S03]  /*0720*/  HFMA2 R5, -RZ, RZ, 0.1171875, 0 ;  /* 0x2f800000ff057431 */ /* 0x000fc600000001ff */
        /* <DEDUP_REMOVED lines=49> */
[----:B0-----:R-:W-:Y:S05]  /*0a40*/  CALL.REL.NOINC `($__internal_5_$__cuda_sm20_sqrt_rn_f32_slowpath) ;  /* 0x0000000000a87944 */ /* 0x001fea0003c00000 */
[----:B------:R-:W-:Y:S05]  /*0a50*/  BRA `(.L_x_127) ;  /* 0x0000000000107947 */ /* 0x000fea0003800000 */
.L_x_126:
[----:B------:R-:W-:Y:S01]  /*0a60*/  FMUL.FTZ R7, R4, R5 ;  /* 0x0000000504077220 */ /* 0x000fe20000410000 */
[----:B------:R-:W-:-:S03]  /*0a70*/  FMUL.FTZ R5, R5, 0.5 ;  /* 0x3f00000005057820 */ /* 0x000fc60000410000 */
[----:B------:R-:W-:-:S04]  /*0a80*/  FFMA R0, -R7, R7, R4 ;  /* 0x0000000707007223 */ /* 0x000fc80000000104 */
[----:B------:R-:W-:-:S07]  /*0a90*/  FFMA R0, R0, R5, R7 ;  /* 0x0000000500007223 */ /* 0x000fce0000000007 */
.L_x_127:
[----:B------:R-:W-:Y:S05]  /*0aa0*/  BSYNC.RECONVERGENT B1 ;  /* 0x0000000000017941 */ /* 0x000fea0003800200 */
.L_x_125:
        /* <DEDUP_REMOVED lines=9> */
.L_x_124:
[----:B------:R1:W5:Y:S04]  /*0b40*/  LDG.E R0, desc[UR4][R2.64+0x20] ;  /* 0x0000200402007981 */ /* 0x000368000c1e1900 */
[----:B------:R1:W-:Y:S02]  /*0b50*/  STG.E desc[UR4][R2.64+0x18], RZ ;  /* 0x000018ff02007986 */ /* 0x0003e4000c101904 */
.L_x_128:
[----:B------:R-:W-:Y:S05]  /*0b60*/  BSYNC.RECONVERGENT B0 ;  /* 0x0000000000007941 */ /* 0x000fea0003800200 */
.L_x_123:
[----:B01----:R-:W0:Y:S01]  /*0b70*/  LDC.64 R2, c[0x0][0x390] ;  /* 0x0000e400ff027b82 */ /* 0x003e220000000a00 */
[----:B------:R-:W2:Y:S01]  /*0b80*/  LDG.E R4, desc[UR4][R10.64] ;  /* 0x000000040a047981 */ /* 0x000ea2000c1e1900 */
[----:B------:R-:W1:Y:S03]  /*0b90*/  LDCU UR6, c[0x0][0x398] ;  /* 0x00007300ff0677ac */ /* 0x000e660008000800 */
[----:B0-----:R-:W1:Y:S01]  /*0ba0*/  LDG.E R3, desc[UR4][R2.64+0x4] ;  /* 0x0000040402037981 */ /* 0x001e62000c1e1900 */
[----:B------:R-:W-:Y:S01]  /*0bb0*/  BSSY.RECONVERGENT B0, `(.L_x_129) ;  /* 0x000000d000007945 */ /* 0x000fe20003800200 */
[----:B--2---:R-:W-:Y:S01]  /*0bc0*/  FSETP.GT.AND P1, PT, R4, 4, PT ;  /* 0x408000000400780b */ /* 0x004fe20003f24000 */
[----:B-1---5:R-:W-:-:S05]  /*0bd0*/  FFMA R9, R0, UR6, R3 ;  /* 0x0000000600097c23 */ /* 0x022fca0008000003 */
[----:B------:R-:W-:-:S07]  /*0be0*/  FSETP.GT.AND P0, PT, R9, 1, PT ;  /* 0x3f8000000900780b */ /* 0x000fce0003f04000 */
[----:B------:R-:W-:Y:S01]  /*0bf0*/  @P1 IMAD.MOV.U32 R5, RZ, RZ, 0x40800000 ;  /* 0x40800000ff051424 */ /* 0x000fe200078e00ff */
[----:B------:R0:W-:Y:S04]  /*0c00*/  STG.E desc[UR4][R10.64+0x4], R9 ;  /* 0x000004090a007986 */ /* 0x0001e8000c101904 */
[----:B------:R0:W-:Y:S01]  /*0c10*/  @P1 STG.E desc[UR4][R10.64], R5 ;  /* 0x000000050a001986 */ /* 0x0001e2000c101904 */
[----:B------:R-:W-:-:S05]  /*0c20*/  @P0 MOV R7, 0x3f800000 ;  /* 0x3f80000000070802 */ /* 0x000fca0000000f00 */
[----:B------:R0:W-:Y:S01]  /*0c30*/  @P0 STG.E desc[UR4][R10.64+0x4], R7 ;  /* 0x000004070a000986 */ /* 0x0001e2000c101904 */
[----:B------:R-:W-:Y:S05]  /*0c40*/  @P1 BRA `(.L_x_130) ;  /* 0x00000000000c1947 */ /* 0x000fea0003800000 */
[----:B------:R-:W-:-:S13]  /*0c50*/  FSETP.GEU.AND P1, PT, R4, 1.5, PT ;  /* 0x3fc000000400780b */ /* 0x000fda0003f2e000 */
[----:B------:R-:W-:-:S05]  /*0c60*/  @!P1 MOV R3, 0x3fc00000 ;  /* 0x3fc0000000039802 */ /* 0x000fca0000000f00 */
[----:B------:R1:W-:Y:S02]  /*0c70*/  @!P1 STG.E desc[UR4][R10.64], R3 ;  /* 0x000000030a009986 */ /* 0x0003e4000c101904 */
.L_x_130:
[----:B------:R-:W-:Y:S05]  /*0c80*/  BSYNC.RECONVERGENT B0 ;  /* 0x0000000000007941 */ /* 0x000fea0003800200 */
.L_x_129:
[----:B------:R-:W-:Y:S05]  /*0c90*/  @P0 EXIT ;  /* 0x000000000000094d */ /* 0x000fea0003800000 */
[----:B------:R-:W-:-:S13]  /*0ca0*/  FSETP.GEU.AND P0, PT, R9, -1, PT ;  /* 0xbf8000000900780b */ /* 0x000fda0003f0e000 */
[----:B------:R-:W-:Y:S05]  /*0cb0*/  @P0 EXIT ;  /* 0x000000000000094d */ /* 0x000fea0003800000 */
[----:B-1----:R-:W-:-:S05]  /*0cc0*/  HFMA2 R3, -RZ, RZ, -1.875, 0 ;  /* 0xbf800000ff037431 */ /* 0x002fca00000001ff */
[----:B------:R-:W-:Y:S01]  /*0cd0*/  STG.E desc[UR4][R10.64+0x4], R3 ;  /* 0x000004030a007986 */ /* 0x000fe2000c101904 */
[----:B------:R-:W-:Y:S05]  /*0ce0*/  EXIT ;  /* 0x000000000000794d */ /* 0x000fea0003800000 */
        .weak           $__internal_5_$__cuda_sm20_sqrt_rn_f32_slowpath
        .type           $__internal_5_$__cuda_sm20_sqrt_rn_f32_slowpath,@function
        .size           $__internal_5_$__cuda_sm20_sqrt_rn_f32_slowpath,(.L_x_161 - $__internal_5_$__cuda_sm20_sqrt_rn_f32_slowpath)
$__internal_5_$__cuda_sm20_sqrt_rn_f32_slowpath:
        /* <DEDUP_REMOVED lines=19> */
.L_x_131:
[----:B------:R-:W-:Y:S02]  /*0e20*/  HFMA2 R5, -RZ, RZ, 0, 0 ;  /* 0x00000000ff057431 */ /* 0x000fe400000001ff */
[----:B------:R-:W-:Y:S01]  /*0e30*/  IMAD.MOV.U32 R0, RZ, RZ, R4 ;  /* 0x000000ffff007224 */ /* 0x000fe200078e0004 */
[----:B------:R-:W-:-:S04]  /*0e40*/  MOV R4, R9 ;  /* 0x0000000900047202 */ /* 0x000fc80000000f00 */
[----:B------:R-:W-:Y:S05]  /*0e50*/  RET.REL.NODEC R4 `(_Z13genControlOldP17curandStateXORWOWP7ControlPff) ;  /* 0xfffffff004687950 */ /* 0x000fea0003c3ffff */
.L_x_132:
        /* <DEDUP_REMOVED lines=10> */
.L_x_161:


//--------------------- .text._Z10normalRandP17curandStateXORWOWPff --------------------------
	.section	.text._Z10normalRandP17curandStateXORWOWPff,"ax",@progbits
	.align	128
        .global         _Z10normalRandP17curandStateXORWOWPff
        .type           _Z10normalRandP17curandStateXORWOWPff,@function
        .size           _Z10normalRandP17curandStateXORWOWPff,(.L_x_162 - _Z10normalRandP17curandStateXORWOWPff)
        .other          _Z10normalRandP17curandStateXORWOWPff,@"STO_CUDA_ENTRY STV_DEFAULT"
_Z10normalRandP17curandStateXORWOWPff:
.text._Z10normalRandP17curandStateXORWOWPff:
        /* <DEDUP_REMOVED lines=20> */
[----:B------:R-:W-:Y:S02]  /*0140*/  SHF.L.U32 R5, R7, 0x4, RZ ;  /* 0x0000000407057819 */ /* 0x000fe400000006ff */
[----:B------:R-:W-:-:S04]  /*0150*/  SHF.L.U32 R11, R0, 0x1, RZ ;  /* 0x00000001000b7819 */ /* 0x000fc800000006ff */
[----:B------:R-:W-:Y:S01]  /*0160*/  LOP3.LUT R12, R0, R11, R5, 0x96, !PT ;  /* 0x0000000b000c7212 */ /* 0x000fe200078e9605 */
[----:B------:R-:W-:-:S03]  /*0170*/  HFMA2 R5, -RZ, RZ, 0.1171875, 0 ;  /* 0x2f800000ff057431 */ /* 0x000fc600000001ff */
        /* <DEDUP_REMOVED lines=14> */
[----:B------:R-:W-:Y:S02]  /*0260*/  LOP3.LUT R5, R5, R8, RZ, 0x3c, !PT ;  /* 0x0000000805057212 */ /* 0x000fe400078e3cff */
[----:B------:R-:W-:Y:S01]  /*0270*/  SHF.L.U32 R8, R12, 0x4, RZ ;  /* 0x000000040c087819 */ /* 0x000fe200000006ff */
[----:B------:R-:W-:-:S04]  /*0280*/  FFMA R14, R15, R14, -0.12148627638816833496 ;  /* 0xbdf8cdcc0f0e7423 */ /* 0x000fc8000000000e */
[----:B------:R-:W-:-:S04]  /*0290*/  FFMA R14, R15, R14, 0.13980610668659210205 ;  /* 0x3e0f29550f0e7423 */ /* 0x000fc8000000000e */
[----:B------:R-:W-:-:S04]  /*02a0*/  FFMA R14, R15, R14, -0.16684235632419586182 ;  /* 0xbe2ad8b90f0e7423 */ /* 0x000fc8000000000e */
[----:B------:R-:W-:-:S04]  /*02b0*/  FFMA R14, R15, R14, 0.20012299716472625732 ;  /* 0x3e4ced0b0f0e7423 */ /* 0x000fc8000000000e */
[----:B------:R-:W-:-:S04]  /*02c0*/  FFMA R14, R15, R14, -0.24999669194221496582 ;  /* 0xbe7fff220f0e7423 */ /* 0x000fc8000000000e */
[----:B------:R-:W-:-:S04]  /*02d0*/  FFMA R14, R15, R14, 0.33333182334899902344 ;  /* 0x3eaaaa780f0e7423 */ /* 0x000fc8000000000e */
[C---:B------:R-:W-:Y:S01]  /*02e0*/  FFMA R16, R15.reuse, R14, -0.5 ;  /* 0xbf0000000f107423 */ /* 0x040fe2000000000e */
[----:B------:R-:W-:Y:S01]  /*02f0*/  I2FP.F32.S32 R14, R13 ;  /* 0x0000000d000e7245 */ /* 0x000fe20000201400 */
[----:B------:R-:W-:Y:S02]  /*0300*/  IMAD.MOV.U32 R13, RZ, RZ, 0x7f800000 ;  /* 0x7f800000ff0d7424 */ /* 0x000fe400078e00ff */
        /* <DEDUP_REMOVED lines=11> */
[----:B------:R-:W-:Y:S02]  /*03c0*/  IMAD.MOV.U32 R11, RZ, RZ, 0x30c90fdb ;  /* 0x30c90fdbff0b7424 */ /* 0x000fe400078e00ff */
[----:B------:R0:W-:Y:S01]  /*03d0*/  STG.E.64 desc[UR4][R2.64], R8 ;  /* 0x0000000802007986 */ /* 0x0001e2000c101b04 */
[----:B------:R-:W-:-:S02]  /*03e0*/  FSEL R14, R14, +INF , P0 ;  /* 0x7f8000000e0e7808 */ /* 0x000fc40000000000 */
[----:B------:R-:W-:Y:S01]  /*03f0*/  IADD3 R0, PT, PT, R13, R8, RZ ;  /* 0x000000080d007210 */ /* 0x000fe20007ffe0ff */
[----:B------:R0:W-:Y:S01]  /*0400*/  STG.E.64 desc[UR4][R2.64+0x10], R12 ;  /* 0x0000100c02007986 */ /* 0x0001e2000c101b04 */
[----:B------:R-:W-:Y:S01]  /*0410*/  IADD3 R4, PT, PT, R14, -0xd000000, RZ ;  /* 0xf30000000e047810 */ /* 0x000fe20007ffe0ff */
[----:B------:R0:W1:Y:S01]  /*0420*/  MUFU.RSQ R5, R14 ;  /* 0x0000000e00057308 */ /* 0x0000620000001400 */
[----:B------:R-:W-:Y:S02]  /*0430*/  I2FP.F32.U32 R0, R0 ;  /* 0x0000000000007245 */ /* 0x000fe40000201000 */
[----:B------:R-:W-:-:S03]  /*0440*/  ISETP.GT.U32.AND P0, PT, R4, 0x727fffff, PT ;  /* 0x727fffff0400780c */ /* 0x000fc60003f04070 */
[----:B------:R-:W-:-:S10]  /*0450*/  FFMA R11, R0, R11, 7.314590599882819788e-10 ;  /* 0x30490fdb000b7423 */ /* 0x000fd4000000000b */
[----:B0-----:R-:W-:Y:S05]  /*0460*/  @!P0 BRA `(.L_x_136) ;  /* 0x0000000000108947 */ /* 0x001fea0003800000 */
[----:B------:R-:W-:-:S07]  /*0470*/  MOV R8, 0x490 ;  /* 0x0000049000087802 */ /* 0x000fce0000000f00 */
[----:B-1----:R-:W-:Y:S05]  /*0480*/  CALL.REL.NOINC `($__internal_6_$__cuda_sm20_sqrt_rn_f32_slowpath) ;  /* 0x0000000000647944 */ /* 0x002fea0003c00000 */
[----:B------:R-:W-:Y:S01]  /*0490*/  MOV R0, R14 ;  /* 0x0000000e00007202 */ /* 0x000fe20000000f00 */
[----:B------:R-:W-:Y:S06]  /*04a0*/  BRA `(.L_x_137) ;  /* 0x0000000000107947 */ /* 0x000fec0003800000 */
.L_x_136:
[----:B-1----:R-:W-:Y:S01]  /*04b0*/  FMUL.FTZ R7, R14, R5 ;  /* 0x000000050e077220 */ /* 0x002fe20000410000 */
[----:B------:R-:W-:-:S03]  /*04c0*/  FMUL.FTZ R5, R5, 0.5 ;  /* 0x3f00000005057820 */ /* 0x000fc60000410000 */
[----:B------:R-:W-:-:S04]  /*04d0*/  FFMA R0, -R7, R7, R14 ;  /* 0x0000000707007223 */ /* 0x000fc8000000010e */
[----:B------:R-:W-:-:S07]  /*04e0*/  FFMA R0, R0, R5, R7 ;  /* 0x0000000500007223 */ /* 0x000fce0000000007 */
.L_x_137:
[----:B------:R-:W-:Y:S05]  /*04f0*/  BSYNC.RECONVERGENT B1 ;  /* 0x0000000000017941 */ /* 0x000fea0003800200 */
.L_x_135:
[----:B------:R-:W-:Y:S01]  /*0500*/  FMUL.RZ R11, R11, 0.15915493667125701904 ;  /* 0x3e22f9830b0b7820 */ /* 0x000fe2000040c000 */
[----:B------:R-:W-:-:S03]  /*0510*/  HFMA2 R9, -RZ, RZ, 0, 5.9604644775390625e-08 ;  /* 0x00000001ff097431 */ /* 0x000fc600000001ff */
[----:B------:R-:W0:Y:S02]  /*0520*/  MUFU.COS R5, R11 ;  /* 0x0000000b00057308 */ /* 0x000e240000000000 */
[----:B------:R1:W-:Y:S01]  /*0530*/  STG.E desc[UR4][R2.64+0x18], R9 ;  /* 0x0000180902007986 */ /* 0x0003e2000c101904 */
[----:B0-----:R-:W-:-:S05]  /*0540*/  FMUL R7, R5, R0 ;  /* 0x0000000005077220 */ /* 0x001fca0000400000 */
[----:B------:R-:W0:Y:S01]  /*0550*/  MUFU.SIN R5, R11 ;  /* 0x0000000b00057308 */ /* 0x000e220000000400 */
[----:B------:R1:W-:Y:S01]  /*0560*/  STG.E desc[UR4][R2.64+0x20], R7 ;  /* 0x0000200702007986 */ /* 0x0003e2000c101904 */
[----:B0-----:R-:W-:Y:S01]  /*0570*/  FMUL R0, R5, R0 ;  /* 0x0000000005007220 */ /* 0x001fe20000400000 */
[----:B-1----:R-:W-:Y:S06]  /*0580*/  BRA `(.L_x_138) ;  /* 0x0000000000087947 */ /* 0x002fec0003800000 */
.L_x_134:
[----:B------:R0:W5:Y:S04]  /*0590*/  LDG.E R0, desc[UR4][R2.64+0x20] ;  /* 0x0000200402007981 */ /* 0x000168000c1e1900 */
[----:B------:R0:W-:Y:S02]  /*05a0*/  STG.E desc[UR4][R2.64+0x18], RZ ;  /* 0x000018ff02007986 */ /* 0x0001e4000c101904 */
.L_x_138:
[----:B------:R-:W-:Y:S05]  /*05b0*/  BSYNC.RECONVERGENT B0 ;  /* 0x0000000000007941 */ /* 0x000fea0003800200 */
.L_x_133:
[----:B0-----:R-:W0:Y:S01]  /*05c0*/  LDC.64 R2, c[0x0][0x388] ;  /* 0x0000e200ff027b82 */ /* 0x001e220000000a00 */
[----:B------:R-:W1:Y:S01]  /*05d0*/  LDCU UR6, c[0x0][0x390] ;  /* 0x00007200ff0677ac */ /* 0x000e620008000800 */
[----:B0-----:R-:W-:-:S04]  /*05e0*/  IMAD.WIDE R10, R10, 0x4, R2 ;  /* 0x000000040a0a7825 */ /* 0x001fc800078e0202 */
[----:B-1---5:R-:W-:-:S05]  /*05f0*/  FMUL R3, R0, UR6 ;  /* 0x0000000600037c20 */ /* 0x022fca0008400000 */
[----:B------:R-:W-:Y:S01]  /*0600*/  STG.E desc[UR4][R10.64], R3 ;  /* 0x000000030a007986 */ /* 0x000fe2000c101904 */
[----:B------:R-:W-:Y:S05]  /*0610*/  EXIT ;  /* 0x000000000000794d */ /* 0x000fea0003800000 */
        .weak           $__internal_6_$__cuda_sm20_sqrt_rn_f32_slowpath
        .type           $__internal_6_$__cuda_sm20_sqrt_rn_f32_slowpath,@function
        .size           $__internal_6_$__cuda_sm20_sqrt_rn_f32_slowpath,(.L_x_162 - $__internal_6_$__cuda_sm20_sqrt_rn_f32_slowpath)
$__internal_6_$__cuda_sm20_sqrt_rn_f32_slowpath:
[----:B------:R-:W-:-:S13]  /*0620*/  LOP3.LUT P0, RZ, R14, 0x7fffffff, RZ, 0xc0, !PT ;  /* 0x7fffffff0eff7812 */ /* 0x000fda000780c0ff */
[----:B------:R-:W-:Y:S05]  /*0630*/  @!P0 BRA `(.L_x_139) ;  /* 0x0000000000448947 */ /* 0x000fea0003800000 */
[----:B------:R-:W-:Y:S02]  /*0640*/  FSETP.GEU.FTZ.AND P0, PT, R14, RZ, PT ;  /* 0x000000ff0e00720b */ /* 0x000fe40003f1e000 */
[----:B------:R-:W-:-:S11]  /*0650*/  MOV R0, R14 ;  /* 0x0000000e00007202 */ /* 0x000fd60000000f00 */
[----:B------:R-:W-:Y:S01]  /*0660*/  @!P0 IMAD.MOV.U32 R14, RZ, RZ, 0x7fffffff ;  /* 0x7fffffffff0e8424 */ /* 0x000fe200078e00ff */
[----:B------:R-:W-:Y:S06]  /*0670*/  @!P0 BRA `(.L_x_139) ;  /* 0x0000000000348947 */ /* 0x000fec0003800000 */
[----:B------:R-:W-:-:S13]  /*0680*/  FSETP.GTU.FTZ.AND P0, PT, |R0|, +INF , PT ;  /* 0x7f8000000000780b */ /* 0x000fda0003f1c200 */
[----:B------:R-:W-:Y:S01]  /*0690*/  @P0 FADD.FTZ R14, R0, 1 ;  /* 0x3f800000000e0421 */ /* 0x000fe20000010000 */
[----:B------:R-:W-:Y:S06]  /*06a0*/  @P0 BRA `(.L_x_139) ;  /* 0x0000000000280947 */ /* 0x000fec0003800000 */
[----:B------:R-:W-:-:S13]  /*06b0*/  FSETP.NEU.FTZ.AND P0, PT, |R0|, +INF , PT ;  /* 0x7f8000000000780b */ /* 0x000fda0003f1d200 */
[----:B------:R-:W-:Y:S01]  /*06c0*/  @P0 FFMA R4, R0, 1.84467440737095516160e+19, RZ ;  /* 0x5f80000000040823 */ /* 0x000fe200000000ff */
[----:B------:R-:W-:-:S03]  /*06d0*/  @!P0 MOV R14, R0 ;  /* 0x00000000000e8202 */ /* 0x000fc60000000f00 */
[----:B------:R-:W0:Y:S02]  /*06e0*/  @P0 MUFU.RSQ R5, R4 ;  /* 0x0000000400050308 */ /* 0x000e240000001400 */
[----:B0-----:R-:W-:Y:S01]  /*06f0*/  @P0 FMUL.FTZ R7, R4, R5 ;  /* 0x0000000504070220 */ /* 0x001fe20000410000 */
[----:B------:R-:W-:-:S03]  /*0700*/  @P0 FMUL.FTZ R5, R5, 0.5 ;  /* 0x3f00000005050820 */ /* 0x000fc60000410000 */
[----:B------:R-:W-:-:S04]  /*0710*/  @P0 FADD.FTZ R6, -R7, -RZ ;  /* 0x800000ff07060221 */ /* 0x000fc80000010100 */
[----:B------:R-:W-:-:S04]  /*0720*/  @P0 FFMA R6, R7, R6, R4 ;  /* 0x0000000607060223 */ /* 0x000fc80000000004 */
[----:B------:R-:W-:-:S04]  /*0730*/  @P0 FFMA R5, R6, R5, R7 ;  /* 0x0000000506050223 */ /* 0x000fc80000000007 */
[----:B------:R-:W-:-:S07]  /*0740*/  @P0 FMUL.FTZ R14, R5, 2.3283064365386962891e-10 ;  /* 0x2f800000050e0820 */ /* 0x000fce0000410000 */
.L_x_139:
[----:B------:R-:W-:Y:S01]  /*0750*/  HFMA2 R5, -RZ, RZ, 0, 0 ;  /* 0x00000000ff057431 */ /* 0x000fe200000001ff */
[----:B------:R-:W-:-:S04]  /*0760*/  MOV R4, R8 ;  /* 0x0000000800047202 */ /* 0x000fc80000000f00 */
[----:B------:R-:W-:Y:S05]  /*0770*/  RET.REL.NODEC R4 `(_Z10normalRandP17curandStateXORWOWPff) ;  /* 0xfffffff804207950 */ /* 0x000fea0003c3ffff */
.L_x_140:
        /* <DEDUP_REMOVED lines=16> */
.L_x_162:


//--------------------- .text._Z10initCurandP17curandStateXORWOWm --------------------------
	.section	.text._Z10initCurandP17curandStateXORWOWm,"ax",@progbits
	.align	128
        .global         _Z10initCurandP17curandStateXORWOWm
        .type           _Z10initCurandP17curandStateXORWOWm,@function
        .size           _Z10initCurandP17curandStateXORWOWm,(.L_x_174 - _Z10initCurandP17curandStateXORWOWm)
        .other          _Z10initCurandP17curandStateXORWOWm,@"STO_CUDA_ENTRY STV_DEFAULT"
_Z10initCurandP17curandStateXORWOWm:
.text._Z10initCurandP17curandStateXORWOWm:
[----:B------:R-:W-:Y:S01]  /*0000*/  LDC R1, c[0x0][0x37c] ;  /* 0x0000df00ff017b82 */ /* 0x000fe20000000800 */
[----:B------:R-:W0:Y:S07]  /*0010*/  S2R R13, SR_TID.X ;  /* 0x00000000000d7919 */ /* 0x000e2e0000002100 */
[----:B------:R-:W1:Y:S01]  /*0020*/  LDC.64 R2, c[0x0][0x388] ;  /* 0x0000e200ff027b82 */ /* 0x000e620000000a00 */
[----:B------:R-:W2:Y:S01]  /*0030*/  LDCU.64 UR4, c[0x0][0x358] ;  /* 0x00006b00ff0477ac */ /* 0x000ea20008000a00 */
[----:B------:R-:W-:Y:S06]  /*0040*/  BSSY.RECONVERGENT B0, `(.L_x_141) ;  /* 0x00000e5000007945 */ /* 0x000fec0003800200 */
[----:B------:R-:W0:Y:S08]  /*0050*/  S2UR UR6, SR_CTAID.X ;  /* 0x00000000000679c3 */ /* 0x000e300000002500 */
[----:B------:R-:W0:Y:S08]  /*0060*/  LDC R4, c[0x0][0x360] ;  /* 0x0000d800ff047b82 */ /* 0x000e300000000800 */
[----:B------:R-:W3:Y:S01]  /*0070*/  LDC.64 R6, c[0x0][0x380] ;  /* 0x0000e000ff067b82 */ /* 0x000ee20000000a00 */
[----:B-1----:R-:W-:-:S02]  /*0080*/  LOP3.LUT R0, R2, 0xaad26b49, RZ, 0x3c, !PT ;  /* 0xaad26b4902007812 */ /* 0x002fc400078e3cff */
[----:B------:R-:W-:-:S03]  /*0090*/  LOP3.LUT R2, R3, 0xf7dcefdd, RZ, 0x3c, !PT ;  /* 0xf7dcefdd03027812 */ /* 0x000fc600078e3cff */
[----:B------:R-:W-:Y:S02]  /*00a0*/  IMAD R0, R0, 0x4182bed5, RZ ;  /* 0x4182bed500007824 */ /* 0x000fe400078e02ff */
[----:B------:R-:W-:Y:S02]  /*00b0*/  IMAD R3, R2, -0x658354e5, RZ ;  /* 0x9a7cab1b02037824 */ /* 0x000fe400078e02ff */
[C---:B------:R-:W-:Y:S01]  /*00c0*/  VIADD R5, R0.reuse, 0x75bcd15 ;  /* 0x075bcd1500057836 */ /* 0x040fe20000000000 */
[C---:B------:R-:W-:Y:S01]  /*00d0*/  LOP3.LUT R8, R0.reuse, 0x159a55e5, RZ, 0x3c, !PT ;  /* 0x159a55e500087812 */ /* 0x040fe200078e3cff */
[----:B------:R-:W-:Y:S01]  /*00e0*/  VIADD R11, R0, 0x583f19 ;  /* 0x00583f19000b7836 */ /* 0x000fe20000000000 */
[C---:B------:R-:W-:Y:S01]  /*00f0*/  LOP3.LUT R10, R3.reuse, 0x5491333, RZ, 0x3c, !PT ;  /* 0x05491333030a7812 */ /* 0x040fe200078e3cff */
[----:B------:R-:W-:Y:S02]  /*0100*/  VIADD R9, R3, 0x1f123bb5 ;  /* 0x1f123bb503097836 */ /* 0x000fe40000000000 */
[----:B0-----:R-:W-:Y:S01]  /*0110*/  IMAD R13, R4, UR6, R13 ;  /* 0x00000006040d7c24 */ /* 0x001fe2000f8e020d */
[----:B------:R-:W-:-:S04]  /*0120*/  IADD3 R4, PT, PT, R0, 0x64f0c9, R3 ;  /* 0x0064f0c900047810 */ /* 0x000fc80007ffe003 */
[C---:B------:R-:W-:Y:S01]  /*0130*/  ISETP.NE.AND P0, PT, R13.reuse, RZ, PT ;  /* 0x000000ff0d00720c */ /* 0x040fe20003f05270 */
[----:B---3--:R-:W-:-:S05]  /*0140*/  IMAD.WIDE R6, R13, 0x30, R6 ;  /* 0x000000300d067825 */ /* 0x008fca00078e0206 */
[----:B--2---:R0:W-:Y:S04]  /*0150*/  STG.E.64 desc[UR4][R6.64], R4 ;  /* 0x0000000406007986 */ /* 0x0041e8000c101b04 */
[----:B------:R0:W-:Y:S04]  /*0160*/  STG.E.64 desc[UR4][R6.64+0x8], R8 ;  /* 0x0000080806007986 */ /* 0x0001e8000c101b04 */
[----:B------:R0:W-:Y:S01]  /*0170*/  STG.E.64 desc[UR4][R6.64+0x10], R10 ;  /* 0x0000100a06007986 */ /* 0x0001e2000c101b04 */
[----:B------:R-:W-:Y:S05]  /*0180*/  @!P0 BRA `(.L_x_142) ;  /* 0x0000000c00408947 */ /* 0x000fea0003800000 */
[----:B------:R-:W-:Y:S01]  /*0190*/  SHF.R.S32.HI R0, RZ, 0x1f, R13 ;  /* 0x0000001fff007819 */ /* 0x000fe2000001140d */
[----:B------:R-:W-:-:S07]  /*01a0*/  IMAD.MOV.U32 R12, RZ, RZ, RZ ;  /* 0x000000ffff0c7224 */ /* 0x000fce00078e00ff */
.L_x_148:
[----:B-1----:R-:W-:Y:S01]  /*01b0*/  LOP3.LUT R2, R13, 0x3, RZ, 0xc0, !PT ;  /* 0x000000030d027812 */ /* 0x002fe200078ec0ff */
[----:B------:R-:W-:Y:S03]  /*01c0*/  BSSY.RECONVERGENT B1, `(.L_x_143) ;  /* 0x00000c6000017945 */ /* 0x000fe60003800200 */
[----:B------:R-:W-:-:S04]  /*01d0*/  ISETP.NE.U32.AND P0, PT, R2, RZ, PT ;  /* 0x000000ff0200720c */ /* 0x000fc80003f05070 */
[----:B------:R-:W-:-:S13]  /*01e0*/  ISETP.NE.AND.EX P0, PT, RZ, RZ, PT, P0 ;  /* 0x000000ffff00720c */ /* 0x000fda0003f05300 */
[----:B------:R-:W-:Y:S05]  /*01f0*/  @!P0 BRA `(.L_x_144) ;  /* 0x0000000c00088947 */ /* 0x000fea0003800000 */
[----:B0-----:R-:W0:Y:S01]  /*0200*/  LDC.64 R8, c[0x4][RZ] ;  /* 0x01000000ff087b82 */ /* 0x001e220000000a00 */
[----:B------:R-:W-:Y:S02]  /*0210*/  IMAD.MOV.U32 R14, RZ, RZ, RZ ;  /* 0x000000ffff0e7224 */ /* 0x000fe400078e00ff */
[----:B0-----:R-:W-:-:S07]  /*0220*/  IMAD.WIDE.U32 R8, R12, 0xc80, R8 ;  /* 0x00000c800c087825 */ /* 0x001fce00078e0008 */
.L_x_147:
[----:B-1----:R-:W-:Y:S01]  /*0230*/  IMAD.MOV.U32 R15, RZ, RZ, RZ ;  /* 0x000000ffff0f7224 */ /* 0x002fe200078e00ff */
[----:B------:R-:W-:Y:S01]  /*0240*/  CS2R R2, SRZ ;  /* 0x0000000000027805 */ /* 0x000fe2000001ff00 */
[----:B------:R-:W-:Y:S01]  /*0250*/  IMAD.MOV.U32 R17, RZ, RZ, RZ ;  /* 0x000000ffff117224 */ /* 0x000fe200078e00ff */
[----:B------:R-:W-:-:S07]  /*0260*/  CS2R R4, SRZ ;  /* 0x0000000000047805 */ /* 0x000fce000001ff00 */
.L_x_146:
[----:B------:R-:W-:-:S05]  /*0270*/  IMAD.WIDE.U32 R10, R17, 0x4, R6 ;  /* 0x00000004110a7825 */ /* 0x000fca00078e0006 */
[----:B------:R0:W5:Y:S01]  /*0280*/  LDG.E R16, desc[UR4][R10.64+0x4] ;  /* 0x000004040a107981 */ /* 0x000162000c1e1900 */
[----:B------:R-:W-:-:S07]  /*0290*/  IMAD.MOV.U32 R19, RZ, RZ, RZ ;  /* 0x000000ffff137224 */ /* 0x000fce00078e00ff */
.L_x_145:
[----:B-----5:R-:W-:Y:S01]  /*02a0*/  SHF.R.U32.HI R24, RZ, R19, R16 ;  /* 0x00000013ff187219 */ /* 0x020fe20000011610 */
[----:B0-----:R-:W-:-:S03]  /*02b0*/  IMAD.SHL.U32 R10, R17, 0x20, RZ ;  /* 0x00000020110a7824 */ /* 0x001fc600078e00ff */
[----:B------:R-:W-:Y:S01]  /*02c0*/  LOP3.LUT R11, R24, 0x1, RZ, 0xc0, !PT ;  /* 0x00000001180b7812 */ /* 0x000fe200078ec0ff */
[----:B------:R-:W-:-:S03]  /*02d0*/  IMAD.IADD R10, R10, 0x1, R19 ;  /* 0x000000010a0a7824 */ /* 0x000fc600078e0213 */
[----:B------:R-:W-:Y:S01]  /*02e0*/  ISETP.NE.U32.AND P0, PT, R11, 0x1, PT ;  /* 0x000000010b00780c */ /* 0x000fe20003f05070 */
[----:B------:R-:W-:-:S03]  /*02f0*/  IMAD R11, R10, 0x5, RZ ;  /* 0x000000050a0b7824 */ /* 0x000fc600078e02ff */
[----:B------:R-:W-:Y:S01]  /*0300*/  R2P PR, R24, 0x7e ;  /* 0x0000007e18007804 */ /* 0x000fe20000000000 */
[----:B------:R-:W-:-:S08]  /*0310*/  IMAD.WIDE.U32 R10, R11, 0x4, R8 ;  /* 0x000000040b0a7825 */ /* 0x000fd000078e0008 */
[----:B------:R-:W2:Y:S04]  /*0320*/  @!P0 LDG.E R18, desc[UR4][R10.64] ;  /* 0x000000040a128981 */ /* 0x000ea8000c1e1900 */
[----:B------:R-:W3:Y:S04]  /*0330*/  @!P0 LDG.E R20, desc[UR4][R10.64+0x10] ;  /* 0x000010040a148981 */ /* 0x000ee8000c1e1900 */
[----:B------:R-:W4:Y:S04]  /*0340*/  @P1 LDG.E R22, desc[UR4][R10.64+0x14] ;  /* 0x000014040a161981 */ /* 0x000f28000c1e1900 */
[----:B------:R-:W4:Y:S04]  /*0350*/  @P2 LDG.E R26, desc[UR4][R10.64+0x28] ;  /* 0x000028040a1a2981 */ /* 0x000f28000c1e1900 */
[----:B------:R-:W4:Y:S04]  /*0360*/  @!P0 LDG.E R21, desc[UR4][R10.64+0x4] ;  /* 0x000004040a158981 */ /* 0x000f28000c1e1900 */
[----:B------:R-:W4:Y:S04]  /*0370*/  @!P0 LDG.E R23, desc[UR4][R10.64+0xc] ;  /* 0x00000c040a178981 */ /* 0x000f28000c1e1900 */
[----:B------:R-:W4:Y:S04]  /*0380*/  @P1 LDG.E R25, desc[UR4][R10.64+0x18] ;  /* 0x000018040a191981 */ /* 0x000f28000c1e1900 */
[----:B------:R-:W4:Y:S04]  /*0390*/  @P3 LDG.E R28, desc[UR4][R10.64+0x3c] ;  /* 0x00003c040a1c3981 */ /* 0x000f28000c1e1900 */
[----:B------:R-:W4:Y:S01]  /*03a0*/  @P6 LDG.E R27, desc[UR4][R10.64+0x7c] ;  /* 0x00007c040a1b6981 */ /* 0x000f22000c1e1900 */
[----:B--2---:R-:W-:-:S03]  /*03b0*/  @!P0 LOP3.LUT R15, R15, R18, RZ, 0x3c, !PT ;  /* 0x000000120f0f8212 */ /* 0x004fc600078e3cff */
[----:B------:R-:W2:Y:S01]  /*03c0*/  @!P0 LDG.E R18, desc[UR4][R10.64+0x8] ;  /* 0x000008040a128981 */ /* 0x000ea2000c1e1900 */
[----:B---3--:R-:W-:-:S03]  /*03d0*/  @!P0 LOP3.LUT R3, R3, R20, RZ, 0x3c, !PT ;  /* 0x0000001403038212 */ /* 0x008fc600078e3cff */
[----:B------:R-:W3:Y:S01]  /*03e0*/  @P1 LDG.E R20, desc[UR4][R10.64+0x24] ;  /* 0x000024040a141981 */ /* 0x000ee2000c1e1900 */
[----:B----4-:R-:W-:-:S03]  /*03f0*/  @P1 LOP3.LUT R15, R15, R22, RZ, 0x3c, !PT ;  /* 0x000000160f0f1212 */ /* 0x010fc600078e3cff */
[----:B------:R-:W4:Y:S01]  /*0400*/  @P2 LDG.E R22, desc[UR4][R10.64+0x38] ;  /* 0x000038040a162981 */ /* 0x000f22000c1e1900 */
[----:B------:R-:W-:-:S03]  /*0410*/  @P2 LOP3.LUT R15, R15, R26, RZ, 0x3c, !PT ;  /* 0x0000001a0f0f2212 */ /* 0x000fc600078e3cff */
[----:B------:R-:W4:Y:S01]  /*0420*/  @P4 LDG.E R26, desc[UR4][R10.64+0x50] ;  /* 0x000050040a1a4981 */ /* 0x000f22000c1e1900 */
[----:B------:R-:W-:-:S03]  /*0430*/  @!P0 LOP3.LUT R4, R4, R21, RZ, 0x3c, !PT ;  /* 0x0000001504048212 */ /* 0x000fc600078e3cff */
[----:B------:R-:W4:Y:S01]  /*0440*/  @P1 LDG.E R21, desc[UR4][R10.64+0x20] ;  /* 0x000020040a151981 */ /* 0x000f22000c1e1900 */
[----:B------:R-:W-:-:S03]  /*0450*/  @!P0 LOP3.LUT R2, R2, R23, RZ, 0x3c, !PT ;  /* 0x0000001702028212 */ /* 0x000fc600078e3cff */
[----:B------:R-:W4:Y:S01]  /*0460*/  @P2 LDG.E R23, desc[UR4][R10.64+0x2c] ;  /* 0x00002c040a172981 */ /* 0x000f22000c1e1900 */
[----:B------:R-:W-:-:S03]  /*0470*/  @P1 LOP3.LUT R4, R4, R25, RZ, 0x3c, !PT ;  /* 0x0000001904041212 */ /* 0x000fc600078e3cff */
[----:B------:R-:W4:Y:S01]  /*0480*/  @P2 LDG.E R25, desc[UR4][R10.64+0x34] ;  /* 0x000034040a192981 */ /* 0x000f22000c1e1900 */
[----:B--2---:R-:W-:-:S03]  /*0490*/  @!P0 LOP3.LUT R5, R5, R18, RZ, 0x3c, !PT ;  /* 0x0000001205058212 */ /* 0x004fc600078e3cff */
[----:B------:R-:W2:Y:S01]  /*04a0*/  @P1 LDG.E R18, desc[UR4][R10.64+0x1c] ;  /* 0x00001c040a121981 */ /* 0x000ea2000c1e1900 */
[----:B---3--:R-:W-:-:S03]  /*04b0*/  @P1 LOP3.LUT R3, R3, R20, RZ, 0x3c, !PT ;  /* 0x0000001403031212 */ /* 0x008fc600078e3cff */
[----:B------:R-:W3:Y:S01]  /*04c0*/  @P2 LDG.E R20, desc[UR4][R10.64+0x30] ;  /* 0x000030040a142981 */ /* 0x000ee2000c1e1900 */
[----:B----4-:R-:W-:-:S03]  /*04d0*/  @P2 LOP3.LUT R3, R3, R22, RZ, 0x3c, !PT ;  /* 0x0000001603032212 */ /* 0x010fc600078e3cff */
[----:B------:R-:W4:Y:S01]  /*04e0*/  @P3 LDG.E R22, desc[UR4][R10.64+0x4c] ;  /* 0x00004c040a163981 */ /* 0x000f22000c1e1900 */
[----:B------:R-:W-:-:S04]  /*04f0*/  @P3 LOP3.LUT R15, R15, R28, RZ, 0x3c, !PT ;  /* 0x0000001c0f0f3212 */ /* 0x000fc800078e3cff */
[----:B------:R-:W-:Y:S02]  /*0500*/  @P4 LOP3.LUT R15, R15, R26, RZ, 0x3c, !PT ;  /* 0x0000001a0f0f4212 */ /* 0x000fe400078e3cff */
[----:B------:R-:W-:Y:S01]  /*0510*/  @P1 LOP3.LUT R2, R2, R21, RZ, 0x3c, !PT ;  /* 0x0000001502021212 */ /* 0x000fe200078e3cff */
[----:B------:R-:W4:Y:S04]  /*0520*/  @P5 LDG.E R26, desc[UR4][R10.64+0x64] ;  /* 0x000064040a1a5981 */ /* 0x000f28000c1e1900 */
[----:B------:R-:W4:Y:S01]  /*0530*/  @P3 LDG.E R21, desc[UR4][R10.64+0x40] ;  /* 0x000040040a153981 */ /* 0x000f22000c1e1900 */
[----:B------:R-:W-:Y:S02]  /*0540*/  @P2 LOP3.LUT R4, R4, R23, RZ, 0x3c, !PT ;  /* 0x0000001704042212 */ /* 0x000fe400078e3cff */
[----:B------:R-:W-:Y:S01]  /*0550*/  @P2 LOP3.LUT R2, R2, R25, RZ, 0x3c, !PT ;  /* 0x0000001902022212 */ /* 0x000fe200078e3cff */
[----:B------:R-:W4:Y:S04]  /*0560*/  @P3 LDG.E R23, desc[UR4][R10.64+0x48] ;  /* 0x000048040a173981 */ /* 0x000f28000c1e1900 */
[----:B------:R-:W4:Y:S01]  /*0570*/  @P4 LDG.E R25, desc[UR4][R10.64+0x54] ;  /* 0x000054040a194981 */ /* 0x000f22000c1e1900 */
[----:B--2---:R-:W-:-:S03]  /*0580*/  @P1 LOP3.LUT R5, R5, R18, RZ, 0x3c, !PT ;  /* 0x0000001205051212 */ /* 0x004fc600078e3cff */
[----:B------:R-:W2:Y:S01]  /*0590*/  @P3 LDG.E R18, desc[UR4][R10.64+0x44] ;  /* 0x000044040a123981 */ /* 0x000ea2000c1e1900 */
[----:B---3--:R-:W-:-:S03]  /*05a0*/  @P2 LOP3.LUT R5, R5, R20, RZ, 0x3c, !PT ;  /* 0x0000001405052212 */ /* 0x008fc600078e3cff */
[----:B------:R-:W3:Y:S01]  /*05b0*/  @P4 LDG.E R20, desc[UR4][R10.64+0x58] ;  /* 0x000058040a144981 */ /* 0x000ee2000c1e1900 */
[----:B----4-:R-:W-:-:S03]  /*05c0*/  @P3 LOP3.LUT R3, R3, R22, RZ, 0x3c, !PT ;  /* 0x0000001603033212 */ /* 0x010fc600078e3cff */
[----:B------:R-:W4:Y:S01]  /*05d0*/  @P4 LDG.E R22, desc[UR4][R10.64+0x60] ;  /* 0x000060040a164981 */ /* 0x000f22000c1e1900 */
[----:B------:R-:W-:Y:S02]  /*05e0*/  LOP3.LUT P0, RZ, R24, 0x80, RZ, 0xc0, !PT ;  /* 0x0000008018ff7812 */ /* 0x000fe4000780c0ff */
[----:B------:R-:W-:Y:S02]  /*05f0*/  @P5 LOP3.LUT R15, R15, R26, RZ, 0x3c, !PT ;  /* 0x0000001a0f0f5212 */ /* 0x000fe400078e3cff */
[----:B------:R-:W4:Y:S01]  /*0600*/  @P6 LDG.E R26, desc[UR4][R10.64+0x78] ;  /* 0x000078040a1a6981 */ /* 0x000f22000c1e1900 */
[----:B------:R-:W-:-:S03]  /*0610*/  @P3 LOP3.LUT R4, R4, R21, RZ, 0x3c, !PT ;  /* 0x0000001504043212 */ /* 0x000fc600078e3cff */
[----:B------:R-:W4:Y:S01]  /*0620*/  @P4 LDG.E R21, desc[UR4][R10.64+0x5c] ;  /* 0x00005c040a154981 */ /* 0x000f22000c1e1900 */
[----:B------:R-:W-:-:S03]  /*0630*/  @P3 LOP3.LUT R2, R2, R23, RZ, 0x3c, !PT ;  /* 0x0000001702023212 */ /* 0x000fc600078e3cff */
[----:B------:R-:W4:Y:S01]  /*0640*/  @P5 LDG.E R23, desc[UR4][R10.64+0x68] ;  /* 0x000068040a175981 */ /* 0x000f22000c1e1900 */
[----:B------:R-:W-:-:S03]  /*0650*/  @P4 LOP3.LUT R4, R4, R25, RZ, 0x3c, !PT ;  /* 0x0000001904044212 */ /* 0x000fc600078e3cff */
[----:B------:R-:W4:Y:S01]  /*0660*/  @P5 LDG.E R25, desc[UR4][R10.64+0x70] ;  /* 0x000070040a195981 */ /* 0x000f22000c1e1900 */
[----:B--2---:R-:W-:-:S03]  /*0670*/  @P3 LOP3.LUT R5, R5, R18, RZ, 0x3c, !PT ;  /* 0x0000001205053212 */ /* 0x004fc600078e3cff */
[----:B------:R-:W2:Y:S01]  /*0680*/  @P5 LDG.E R18, desc[UR4][R10.64+0x6c] ;  /* 0x00006c040a125981 */ /* 0x000ea2000c1e1900 */
[----:B---3--:R-:W-:-:S03]  /*0690*/  @P4 LOP3.LUT R5, R5, R20, RZ, 0x3c, !PT ;  /* 0x0000001405054212 */ /* 0x008fc600078e3cff */
[----:B------:R-:W3:Y:S01]  /*06a0*/  @P5 LDG.E R20, desc[UR4][R10.64+0x74] ;  /* 0x000074040a145981 */ /* 0x000ee2000c1e1900 */
[----:B----4-:R-:W-:-:S03]  /*06b0*/  @P4 LOP3.LUT R3, R3, R22, RZ, 0x3c, !PT ;  /* 0x0000001603034212 */ /* 0x010fc600078e3cff */
[----:B------:R-:W4:Y:S01]  /*06c0*/  @P0 LDG.E R22, desc[UR4][R10.64+0x8c] ;  /* 0x00008c040a160981 */ /* 0x000f22000c1e1900 */
[----:B------:R-:W-:-:S03]  /*06d0*/  @P6 LOP3.LUT R15, R15, R26, RZ, 0x3c, !PT ;  /* 0x0000001a0f0f6212 */ /* 0x000fc600078e3cff */
        /* <DEDUP_REMOVED lines=13> */
[----:B------:R-:W-:Y:S02]  /*07b0*/  @P6 LOP3.LUT R4, R4, R27, RZ, 0x3c, !PT ;  /* 0x0000001b04046212 */ /* 0x000fe400078e3cff */
[----:B------:R-:W-:Y:S02]  /*07c0*/  @P6 LOP3.LUT R2, R2, R21, RZ, 0x3c, !PT ;  /* 0x0000001502026212 */ /* 0x000fe400078e3cff */
[----:B------:R-:W-:Y:S02]  /*07d0*/  @P0 LOP3.LUT R4, R4, R23, RZ, 0x3c, !PT ;  /* 0x0000001704040212 */ /* 0x000fe400078e3cff */
[----:B------:R-:W-:Y:S02]  /*07e0*/  @P0 LOP3.LUT R2, R2, R25, RZ, 0x3c, !PT ;  /* 0x0000001902020212 */ /* 0x000fe400078e3cff */
[----:B--2---:R-:W-:Y:S02]  /*07f0*/  @P6 LOP3.LUT R5, R5, R18, RZ, 0x3c, !PT ;  /* 0x0000001205056212 */ /* 0x004fe400078e3cff */
[----:B---3--:R-:W-:-:S02]  /*0800*/  @P6 LOP3.LUT R3, R3, R20, RZ, 0x3c, !PT ;  /* 0x0000001403036212 */ /* 0x008fc400078e3cff */
[----:B----4-:R-:W-:Y:S02]  /*0810*/  @P0 LOP3.LUT R5, R5, R22, RZ, 0x3c, !PT ;  /* 0x0000001605050212 */ /* 0x010fe400078e3cff */
[----:B------:R-:W-:Y:S02]  /*0820*/  @P0 LOP3.LUT R3, R3, R26, RZ, 0x3c, !PT ;  /* 0x0000001a03030212 */ /* 0x000fe400078e3cff */
[----:B------:R-:W-:-:S13]  /*0830*/  R2P PR, R24.B1, 0x7f ;  /* 0x0000007f18007804 */ /* 0x000fda0000001000 */
[----:B------:R-:W2:Y:S04]  /*0840*/  @P0 LDG.E R18, desc[UR4][R10.64+0xa0] ;  /* 0x0000a0040a120981 */ /* 0x000ea8000c1e1900 */
[----:B------:R-:W3:Y:S04]  /*0850*/  @P1 LDG.E R22, desc[UR4][R10.64+0xb4] ;  /* 0x0000b4040a161981 */ /* 0x000ee8000c1e1900 */
[----:B------:R-:W4:Y:S04]  /*0860*/  @P2 LDG.E R26, desc[UR4][R10.64+0xc8] ;  /* 0x0000c8040a1a2981 */ /* 0x000f28000c1e1900 */
[----:B------:R-:W4:Y:S04]  /*0870*/  @P3 LDG.E R28, desc[UR4][R10.64+0xdc] ;  /* 0x0000dc040a1c3981 */ /* 0x000f28000c1e1900 */
[----:B------:R-:W4:Y:S04]  /*0880*/  @P0 LDG.E R23, desc[UR4][R10.64+0xa4] ;  /* 0x0000a4040a170981 */ /* 0x000f28000c1e1900 */
[----:B------:R-:W4:Y:S04]  /*0890*/  @P0 LDG.E R20, desc[UR4][R10.64+0xa8] ;  /* 0x0000a8040a140981 */ /* 0x000f28000c1e1900 */
[----:B------:R-:W4:Y:S04]  /*08a0*/  @P4 LDG.E R25, desc[UR4][R10.64+0xf0] ;  /* 0x0000f0040a194981 */ /* 0x000f28000c1e1900 */
        /* <DEDUP_REMOVED lines=21> */
[----:B------:R-:W-:Y:S02]  /*0a00*/  LOP3.LUT P0, RZ, R24, 0x8000, RZ, 0xc0, !PT ;  /* 0x0000800018ff7812 */ /* 0x000fe4000780c0ff */
[----:B----4-:R-:W-:Y:S01]  /*0a10*/  @P5 LOP3.LUT R15, R15, R26, RZ, 0x3c, !PT ;  /* 0x0000001a0f0f5212 */ /* 0x010fe200078e3cff */
[----:B------:R-:W4:Y:S04]  /*0a20*/  @P3 LDG.E R24, desc[UR4][R10.64+0xe4] ;  /* 0x0000e4040a183981 */ /* 0x000f28000c1e1900 */
[----:B------:R-:W2:Y:S01]  /*0a30*/  @P6 LDG.E R26, desc[UR4][R10.64+0x118] ;  /* 0x000118040a1a6981 */ /* 0x000ea2000c1e1900 */
        /* <DEDUP_REMOVED lines=8> */
[----:B---3--:R-:W-:-:S03]  /*0ac0*/  @P2 LOP3.LUT R3, R3, R22, RZ, 0x3c, !PT ;  /* 0x0000001603032212 */ /* 0x008fc600078e3cff */
[----:B------:R-:W3:Y:S01]  /*0ad0*/  @P4 LDG.E R22, desc[UR4][R10.64+0x100] ;  /* 0x000100040a164981 */ /* 0x000ee2000c1e1900 */
[----:B--2---:R-:W-:-:S03]  /*0ae0*/  @P6 LOP3.LUT R15, R15, R26, RZ, 0x3c, !PT ;  /* 0x0000001a0f0f6212 */ /* 0x004fc600078e3cff */
[----:B------:R-:W2:Y:S01]  /*0af0*/  @P0 LDG.E R26, desc[UR4][R10.64+0x12c] ;  /* 0x00012c040a1a0981 */ /* 0x000ea2000c1e1900 */
[----:B----4-:R-:W-:-:S03]  /*0b00*/  @P2 LOP3.LUT R2, R2, R23, RZ, 0x3c, !PT ;  /* 0x0000001702022212 */ /* 0x010fc600078e3cff */
[----:B------:R-:W4:Y:S01]  /*0b10*/  @P4 LDG.E R23, desc[UR4][R10.64+0xfc] ;  /* 0x0000fc040a174981 */ /* 0x000f22000c1e1900 */
[----:B------:R-:W-:-:S03]  /*0b20*/  @P2 LOP3.LUT R5, R5, R20, RZ, 0x3c, !PT ;  /* 0x0000001405052212 */ /* 0x000fc600078e3cff */
[----:B------:R-:W4:Y:S01]  /*0b30*/  @P4 LDG.E R20, desc[UR4][R10.64+0xf8] ;  /* 0x0000f8040a144981 */ /* 0x000f22000c1e1900 */
[----:B------:R-:W-:Y:S02]  /*0b40*/  @P3 LOP3.LUT R2, R2, R27, RZ, 0x3c, !PT ;  /* 0x0000001b02023212 */ /* 0x000fe400078e3cff */
[----:B------:R-:W-:Y:S01]  /*0b50*/  @P3 LOP3.LUT R4, R4, R25, RZ, 0x3c, !PT ;  /* 0x0000001904043212 */ /* 0x000fe200078e3cff */
[----:B------:R-:W4:Y:S01]  /*0b60*/  @P5 LDG.E R27, desc[UR4][R10.64+0x110] ;  /* 0x000110040a1b5981 */ /* 0x000f22000c1e1900 */
[----:B------:R-:W-:-:S03]  /*0b70*/  @P3 LOP3.LUT R5, R5, R24, RZ, 0x3c, !PT ;  /* 0x0000001805053212 */ /* 0x000fc600078e3cff */
[----:B------:R-:W4:Y:S04]  /*0b80*/  @P5 LDG.E R25, desc[UR4][R10.64+0x108] ;  /* 0x000108040a195981 */ /* 0x000f28000c1e1900 */
        /* <DEDUP_REMOVED lines=19> */
[----:B------:R-:W-:-:S05]  /*0cc0*/  VIADD R19, R19, 0x10 ;  /* 0x0000001013137836 */ /* 0x000fca0000000000 */
[----:B------:R-:W-:Y:S02]  /*0cd0*/  ISETP.NE.AND P1, PT, R19, 0x20, PT ;  /* 0x000000201300780c */ /* 0x000fe40003f25270 */
[----:B------:R-:W-:Y:S02]  /*0ce0*/  @P5 LOP3.LUT R3, R3, R18, RZ, 0x3c, !PT ;  /* 0x0000001203035212 */ /* 0x000fe400078e3cff */
[----:B------:R-:W-:Y:S02]  /*0cf0*/  @P6 LOP3.LUT R4, R4, R21, RZ, 0x3c, !PT ;  /* 0x0000001504046212 */ /* 0x000fe400078e3cff */
[----:B---3--:R-:W-:-:S04]  /*0d00*/  @P6 LOP3.LUT R3, R3, R22, RZ, 0x3c, !PT ;  /* 0x0000001603036212 */ /* 0x008fc800078e3cff */
[----:B--2---:R-:W-:Y:S02]  /*0d10*/  @P0 LOP3.LUT R3, R3, R26, RZ, 0x3c, !PT ;  /* 0x0000001a03030212 */ /* 0x004fe400078e3cff */
[----:B----4-:R-:W-:Y:S02]  /*0d20*/  @P6 LOP3.LUT R2, R2, R23, RZ, 0x3c, !PT ;  /* 0x0000001702026212 */ /* 0x010fe400078e3cff */
[----:B------:R-:W-:Y:S02]  /*0d30*/  @P6 LOP3.LUT R5, R5, R20, RZ, 0x3c, !PT ;  /* 0x0000001405056212 */ /* 0x000fe400078e3cff */
[----:B------:R-:W-:Y:S02]  /*0d40*/  @P0 LOP3.LUT R2, R2, R27, RZ, 0x3c, !PT ;  /* 0x0000001b02020212 */ /* 0x000fe400078e3cff */
[----:B------:R-:W-:Y:S02]  /*0d50*/  @P0 LOP3.LUT R4, R4, R25, RZ, 0x3c, !PT ;  /* 0x0000001904040212 */ /* 0x000fe400078e3cff */
[----:B------:R-:W-:Y:S01]  /*0d60*/  @P0 LOP3.LUT R5, R5, R24, RZ, 0x3c, !PT ;  /* 0x0000001805050212 */ /* 0x000fe200078e3cff */
[----:B------:R-:W-:Y:S06]  /*0d70*/  @P1 BRA `(.L_x_145) ;  /* 0xfffffff400481947 */ /* 0x000fec000383ffff */
[----:B------:R-:W-:-:S05]  /*0d80*/  VIADD R17, R17, 0x1 ;  /* 0x0000000111117836 */ /* 0x000fca0000000000 */
[----:B------:R-:W-:-:S13]  /*0d90*/  ISETP.NE.AND P0, PT, R17, 0x5, PT ;  /* 0x000000051100780c */ /* 0x000fda0003f05270 */
[----:B------:R-:W-:Y:S05]  /*0da0*/  @P0 BRA `(.L_x_146) ;  /* 0xfffffff400300947 */ /* 0x000fea000383ffff */
[----:B------:R1:W-:Y:S01]  /*0db0*/  STG.E.64 desc[UR4][R6.64+0x8], R4 ;  /* 0x0000080406007986 */ /* 0x0003e2000c101b04 */
[----:B------:R-:W-:Y:S01]  /*0dc0*/  VIADD R14, R14, 0x1 ;  /* 0x000000010e0e7836 */ /* 0x000fe20000000000 */
[----:B------:R-:W-:Y:S02]  /*0dd0*/  LOP3.LUT R11, R13, 0x3, RZ, 0xc0, !PT ;  /* 0x000000030d0b7812 */ /* 0x000fe400078ec0ff */
[----:B------:R1:W-:Y:S02]  /*0de0*/  STG.E.64 desc[UR4][R6.64+0x10], R2 ;  /* 0x0000100206007986 */ /* 0x0003e4000c101b04 */
[----:B------:R-:W-:Y:S02]  /*0df0*/  ISETP.GE.U32.AND P0, PT, R14, R11, PT ;  /* 0x0000000b0e00720c */ /* 0x000fe40003f06070 */
[----:B------:R1:W-:Y:S11]  /*0e00*/  STG.E desc[UR4][R6.64+0x4], R15 ;  /* 0x0000040f06007986 */ /* 0x0003f6000c101904 */
[----:B------:R-:W-:Y:S05]  /*0e10*/  @!P0 BRA `(.L_x_147) ;  /* 0xfffffff400048947 */ /* 0x000fea000383ffff */
.L_x_144:
[----:B------:R-:W-:Y:S05]  /*0e20*/  BSYNC.RECONVERGENT B1 ;  /* 0x0000000000017941 */ /* 0x000fea0003800200 */
.L_x_143:
[C---:B------:R-:W-:Y:S01]  /*0e30*/  ISETP.GT.U32.AND P0, PT, R13.reuse, 0x3, PT ;  /* 0x000000030d00780c */ /* 0x040fe20003f04070 */
[----:B------:R-:W-:Y:S01]  /*0e40*/  VIADD R12, R12, 0x1 ;  /* 0x000000010c0c7836 */ /* 0x000fe20000000000 */
[--C-:B------:R-:W-:Y:S02]  /*0e50*/  SHF.R.U64 R13, R13, 0x2, R0.reuse ;  /* 0x000000020d0d7819 */ /* 0x100fe40000001200 */
[----:B------:R-:W-:Y:S02]  /*0e60*/  ISETP.GT.U32.AND.EX P0, PT, R0, RZ, PT, P0 ;  /* 0x000000ff0000720c */ /* 0x000fe40003f04100 */
[----:B------:R-:W-:-:S11]  /*0e70*/  SHF.R.U32.HI R0, RZ, 0x2, R0 ;  /* 0x00000002ff007819 */ /* 0x000fd60000011600 */
[----:B------:R-:W-:Y:S05]  /*0e80*/  @P0 BRA `(.L_x_148) ;  /* 0xfffffff000c80947 */ /* 0x000fea000383ffff */
.L_x_142:
[----:B------:R-:W-:Y:S05]  /*0e90*/  BSYNC.RECONVERGENT B0 ;  /* 0x0000000000007941 */ /* 0x000fea0003800200 */
.L_x_141:
[----:B------:R-:W-:Y:S04]  /*0ea0*/  STG.E.64 desc[UR4][R6.64+0x18], RZ ;  /* 0x000018ff06007986 */ /* 0x000fe8000c101b04 */
[----:B------:R-:W-:Y:S04]  /*0eb0*/  STG.E desc[UR4][R6.64+0x20], RZ ;  /* 0x000020ff06007986 */ /* 0x000fe8000c101904 */
[----:B------:R-:W-:Y:S01]  /*0ec0*/  STG.E.64 desc[UR4][R6.64+0x28], RZ ;  /* 0x000028ff06007986 */ /* 0x000fe2000c101b04 */
[----:B------:R-:W-:Y:S05]  /*0ed0*/  EXIT ;  /* 0x000000000000794d */ /* 0x000fea0003800000 */
.L_x_149:
        /* <DEDUP_REMOVED lines=10> */
.L_x_174:


//--------------------- .text._Z8printVarPf       --------------------------
	.section	.text._Z8printVarPf,"ax",@progbits
	.align	128
        .global         _Z8printVarPf
        .type           _Z8printVarPf,@function
        .size           _Z8printVarPf,(.L_x_175 - _Z8printVarPf)
        .other          _Z8printVarPf,@"STO_CUDA_ENTRY STV_DEFAULT"
_Z8printVarPf:
.text._Z8printVarPf:
[----:B------:R-:W0:Y:S08]  /*0000*/  LDC R1, c[0x0][0x37c] ;  /* 0x0000df00ff017b82 */ /* 0x000e300000000800 */
[----:B------:R-:W1:Y:S01]  /*0010*/  LDC.64 R2, c[0x0][0x380] ;  /* 0x0000e000ff027b82 */ /* 0x000e620000000a00 */
[----:B------:R-:W1:Y:S01]  /*0020*/  LDCU.64 UR4, c[0x0][0x358] ;  /* 0x00006b00ff0477ac */ /* 0x000e620008000a00 */
[----:B0-----:R-:W-:Y:S01]  /*0030*/  VIADD R1, R1, 0xfffffff8 ;  /* 0xfffffff801017836 */ /* 0x001fe20000000000 */
[----:B------:R-:W0:Y:S01]  /*0040*/  LDCU.64 UR6, c[0x4][0x40] ;  /* 0x01000800ff0677ac */ /* 0x000e220008000a00 */
[----:B-1----:R-:W2:Y:S01]  /*0050*/  LDG.E R2, desc[UR4][R2.64] ;  /* 0x0000000402027981 */ /* 0x002ea2000c1e1900 */
[----:B------:R-:W-:Y:S01]  /*0060*/  MOV R0, 0x58 ;  /* 0x0000005800007802 */ /* 0x000fe20000000f00 */
[----:B------:R-:W1:Y:S01]  /*0070*/  LDCU UR4, c[0x0][0x2f8] ;  /* 0x00005f00ff0477ac */ /* 0x000e620008000800 */
[----:B0-----:R-:W-:Y:S01]  /*0080*/  IMAD.U32 R4, RZ, RZ, UR6 ;  /* 0x00000006ff047e24 */ /* 0x001fe2000f8e00ff */
[----:B------:R-:W-:Y:S01]  /*0090*/  MOV R5, UR7 ;  /* 0x0000000700057c02 */ /* 0x000fe20008000f00 */
[----:B------:R0:W3:Y:S01]  /*00a0*/  LDC.64 R10, c[0x4][R0] ;  /* 0x01000000000a7b82 */ /* 0x0000e20000000a00 */
[----:B------:R-:W4:Y:S01]  /*00b0*/  LDCU UR5, c[0x0][0x2fc] ;  /* 0x00005f80ff0577ac */ /* 0x000f220008000800 */
[----:B-1----:R-:W-:-:S05]  /*00c0*/  IADD3 R6, P0, PT, R1, UR4, RZ ;  /* 0x0000000401067c10 */ /* 0x002fca000ff1e0ff */
[----:B----4-:R-:W-:Y:S01]  /*00d0*/  IMAD.X R7, RZ, RZ, UR5, P0 ;  /* 0x00000005ff077e24 */ /* 0x010fe200080e06ff */
[----:B--2---:R-:W1:Y:S02]  /*00e0*/  F2F.F64.F32 R8, R2 ;  /* 0x0000000200087310 */ /* 0x004e640000201800 */
[----:B-1-3--:R0:W-:Y:S05]  /*00f0*/  STL.64 [R1], R8 ;  /* 0x0000000801007387 */ /* 0x00a1ea0000100a00 */
[----:B------:R-:W-:-:S07]  /*0100*/  LEPC R20, `(.L_x_150) ;  /* 0x000000001014794e */ /* 0x000fce0000000000 */
[----:B0-----:R-:W-:Y:S05]  /*0110*/  CALL.ABS.NOINC R10 ;  /* 0x000000000a007343 */ /* 0x001fea0003c00000 */
.L_x_150:
[----:B------:R-:W-:Y:S05]  /*0120*/  EXIT ;  /* 0x000000000000794d */ /* 0x000fea0003800000 */
.L_x_151:
        /* <DEDUP_REMOVED lines=13> */
.L_x_175:


//--------------------- .text._Z13sum_reductionPfS_ --------------------------
	.section	.text._Z13sum_reductionPfS_,"ax",@progbits
	.align	128
        .global         _Z13sum_reductionPfS_
        .type           _Z13sum_reductionPfS_,@function
        .size           _Z13sum_reductionPfS_,(.L_x_176 - _Z13sum_reductionPfS_)
        .other          _Z13sum_reductionPfS_,@"STO_CUDA_ENTRY STV_DEFAULT"
_Z13sum_reductionPfS_:
.text._Z13sum_reductionPfS_:
[----:B------:R-:W-:Y:S01]  /*0000*/  LDC R1, c[0x0][0x37c] ;  /* 0x0000df00ff017b82 */ /* 0x000fe20000000800 */
[----:B------:R-:W0:Y:S01]  /*0010*/  S2R R9, SR_CTAID.X ;  /* 0x0000000000097919 */ /* 0x000e220000002500 */
[----:B------:R-:W0:Y:S06]  /*0020*/  LDCU UR8, c[0x0][0x360] ;  /* 0x00006c00ff0877ac */ /* 0x000e2c0008000800 */
[----:B------:R-:W1:Y:S01]  /*0030*/  LDC.64 R4, c[0x0][0x380] ;  /* 0x0000e000ff047b82 */ /* 0x000e620000000a00 */
[----:B------:R-:W2:Y:S01]  /*0040*/  S2R R11, SR_TID.X ;  /* 0x00000000000b7919 */ /* 0x000ea20000002100 */
[----:B------:R-:W3:Y:S01]  /*0050*/  LDCU.64 UR6, c[0x0][0x358] ;  /* 0x00006b00ff0677ac */ /* 0x000ee20008000a00 */
[----:B0-----:R-:W-:-:S05]  /*0060*/  IMAD R0, R9, UR8, RZ ;  /* 0x0000000809007c24 */ /* 0x001fca000f8e02ff */
[----:B--2---:R-:W-:-:S04]  /*0070*/  LEA R3, R0, R11, 0x1 ;  /* 0x0000000b00037211 */ /* 0x004fc800078e08ff */
[C---:B------:R-:W-:Y:S01]  /*0080*/  IADD3 R7, PT, PT, R3.reuse, UR8, RZ ;  /* 0x0000000803077c10 */ /* 0x040fe2000fffe0ff */
        /* <DEDUP_REMOVED lines=9> */
[----:B------:R-:W-:Y:S01]  /*0120*/  LEA R7, R11, UR4, 0x2 ;  /* 0x000000040b077c11 */ /* 0x000fe2000f8e10ff */
[----:B--2---:R-:W-:-:S05]  /*0130*/  FADD R0, R2, R5 ;  /* 0x0000000502007221 */ /* 0x004fca0000000000 */
[----:B------:R0:W-:Y:S01]  /*0140*/  STS [R7], R0 ;  /* 0x0000000007007388 */ /* 0x0001e20000000800 */
[----:B------:R-:W-:Y:S06]  /*0150*/  BAR.SYNC.DEFER_BLOCKING 0x0 ;  /* 0x0000000000007b1d */ /* 0x000fec0000010000 */
[----:B------:R-:W-:Y:S05]  /*0160*/  BRA.U !UP0, `(.L_x_152) ;  /* 0x0000000108307547 */ /* 0x000fea000b800000 */
[----:B0-----:R-:W-:-:S07]  /*0170*/  IMAD.U32 R0, RZ, RZ, UR8 ;  /* 0x00000008ff007e24 */ /* 0x001fce000f8e00ff */
.L_x_153:
[----:B------:R-:W-:-:S04]  /*0180*/  SHF.R.U32.HI R6, RZ, 0x1, R0 ;  /* 0x00000001ff067819 */ /* 0x000fc80000011600 */
[----:B------:R-:W-:-:S13]  /*0190*/  ISETP.GE.U32.AND P1, PT, R11, R6, PT ;  /* 0x000000060b00720c */ /* 0x000fda0003f26070 */
[----:B------:R-:W-:Y:S01]  /*01a0*/  @!P1 LEA R2, R6, R7, 0x2 ;  /* 0x0000000706029211 */ /* 0x000fe200078e10ff */
        /* <DEDUP_REMOVED lines=8> */
.L_x_152:
        /* <DEDUP_REMOVED lines=9> */
.L_x_154:
        /* <DEDUP_REMOVED lines=12> */
.L_x_176:


//--------------------- .nv.global.init           --------------------------
	.section	.nv.global.init,"aw",@progbits
	.align	4
.nv.global.init:
	.type		__cudart_i2opi_f,@object
	.size		__cudart_i2opi_f,(mrg32k3aM1SubSeq - __cudart_i2opi_f)
__cudart_i2opi_f:
        /*0000*/ 	.byte	0x41, 0x90, 0x43, 0x3c, 0x99, 0x95, 0x62, 0xdb, 0xc0, 0xdd, 0x34, 0xf5, 0xd1, 0x57, 0x27, 0xfc
        /*0010*/ 	.byte	0x29, 0x15, 0x44, 0x4e, 0x6e, 0x83, 0xf9, 0xa2
	.type		mrg32k3aM1SubSeq,@object
	.size		mrg32k3aM1SubSeq,(mrg32k3aM2SubSeq - mrg32k3aM1SubSeq)
mrg32k3aM1SubSeq:
        /*0018*/ 	.byte	0x0b, 0xcc, 0xee, 0x04, 0x73, 0x29, 0x8b, 0x6f, 0xf6, 0x53, 0x03, 0xf6, 0x23, 0xf6, 0xea, 0xda
        /* <DEDUP_REMOVED lines=125> */
	.type		mrg32k3aM2SubSeq,@object
	.size		mrg32k3aM2SubSeq,(mrg32k3aM1 - mrg32k3aM2SubSeq)
mrg32k3aM2SubSeq:
        /* <DEDUP_REMOVED lines=126> */
	.type		mrg32k3aM1,@object
	.size		mrg32k3aM1,(mrg32k3aM1Seq - mrg32k3aM1)
mrg32k3aM1:
        /* <DEDUP_REMOVED lines=144> */
	.type		mrg32k3aM1Seq,@object
	.size		mrg32k3aM1Seq,(mrg32k3aM2 - mrg32k3aM1Seq)
mrg32k3aM1Seq:
        /* <DEDUP_REMOVED lines=144> */
	.type		mrg32k3aM2,@object
	.size		mrg32k3aM2,(mrg32k3aM2Seq - mrg32k3aM2)
mrg32k3aM2:
        /* <DEDUP_REMOVED lines=144> */
	.type		mrg32k3aM2Seq,@object
	.size		mrg32k3aM2Seq,(precalc_xorwow_matrix - mrg32k3aM2Seq)
mrg32k3aM2Seq:
        /* <DEDUP_REMOVED lines=144> */
	.type		precalc_xorwow_matrix,@object
	.size		precalc_xorwow_matrix,(precalc_xorwow_offset_matrix - precalc_xorwow_matrix)
precalc_xorwow_matrix:
        /* <DEDUP_REMOVED lines=6400> */
	.type		precalc_xorwow_offset_matrix,@object
	.size		precalc_xorwow_offset_matrix,($str - precalc_xorwow_offset_matrix)
precalc_xorwow_offset_matrix:
        /* <DEDUP_REMOVED lines=6400> */
	.type		$str,@object
	.size		$str,($str$1 - $str)
$str:
        /*353d8*/ 	.byte	0x3d, 0x3d, 0x3d, 0x3d, 0x25, 0x2e, 0x33, 0x66, 0x3d, 0x3d, 0x3d, 0x3d, 0x00
	.type		$str$1,@object
	.size		$str$1,(.L_10 - $str$1)
$str$1:
        /*353e5*/ 	.byte	0x25, 0x64, 0x3a, 0x20, 0x20, 0x25, 0x2e, 0x33, 0x66, 0x20, 0x25, 0x2e, 0x33, 0x66, 0x20, 0x25
        /*353f5*/ 	.byte	0x2e, 0x33, 0x66, 0x20, 0x25, 0x2e, 0x33, 0x66, 0x0a, 0x00
.L_10:


//--------------------- .nv.shared._Z14wsum_reductionP7ControlS0_ --------------------------
	.section	.nv.shared._Z14wsum_reductionP7ControlS0_,"aw",@nobits
	.sectionflags	@""
	.align	4
.nv.shared._Z14wsum_reductionP7ControlS0_:
	.zero		13312


//--------------------- .nv.shared.reserved.0     --------------------------
	.section	.nv.shared.reserved.0,"aw",@nobits
	.weak		__nv_reservedSMEM_offset_0_alias
	.size		__nv_reservedSMEM_offset_0_alias, 0, 64
	.other		__nv_reservedSMEM_offset_0_alias,@"STO_CUDA_RESERVED_SHARED STV_DEFAULT"
__nv_reservedSMEM_offset_0_alias:
	.zero		0
	.zero		64


//--------------------- .nv.shared._Z4genWP7ControlPfS1_S0_ --------------------------
	.section	.nv.shared._Z4genWP7ControlPfS1_S0_,"aw",@nobits
	.sectionflags	@""
	.align	4
.nv.shared._Z4genWP7ControlPfS1_S0_:
	.zero		1028


//--------------------- .nv.shared._Z13min_reductionPfS_ --------------------------
	.section	.nv.shared._Z13min_reductionPfS_,"aw",@nobits
	.sectionflags	@""
	.align	4
.nv.shared._Z13min_reductionPfS_:
	.zero		1152


//--------------------- .nv.shared._Z15calcRolloutCostPfS_ --------------------------
	.section	.nv.shared._Z15calcRolloutCostPfS_,"aw",@nobits
	.sectionflags	@""
	.align	4
.nv.shared._Z15calcRolloutCostPfS_:
	.zero		2048


//--------------------- .nv.shared._Z13sum_reductionPfS_ --------------------------
	.section	.nv.shared._Z13sum_reductionPfS_,"aw",@nobits
	.sectionflags	@""
	.align	4
.nv.shared._Z13sum_reductionPfS_:
	.zero		1280


//--------------------- .nv.constant0._Z14wsum_reductionP7ControlS0_ --------------------------
	.section	.nv.constant0._Z14wsum_reductionP7ControlS0_,"a",@progbits
	.sectionflags	@""
	.align	4
.nv.constant0._Z14wsum_reductionP7ControlS0_:
	.zero		912


//--------------------- .nv.constant0._Z4genWP7ControlPfS1_S0_ --------------------------
	.section	.nv.constant0._Z4genWP7ControlPfS1_S0_,"a",@progbits
	.sectionflags	@""
	.align	4
.nv.constant0._Z4genWP7ControlPfS1_S0_:
	.zero		928


//--------------------- .nv.constant0._Z10calcWTildePfS_S_ --------------------------
	.section	.nv.constant0._Z10calcWTildePfS_S_,"a",@progbits
	.sectionflags	@""
	.align	4
.nv.constant0._Z10calcWTildePfS_S_:
	.zero		920


//--------------------- .nv.constant0._Z13min_reductionPfS_ --------------------------
	.section	.nv.constant0._Z13min_reductionPfS_,"a",@progbits
	.sectionflags	@""
	.align	4
.nv.constant0._Z13min_reductionPfS_:
	.zero		912


//--------------------- .nv.constant0._Z15calcRolloutCostPfS_ --------------------------
	.section	.nv.constant0._Z15calcRolloutCostPfS_,"a",@progbits
	.sectionflags	@""
	.align	4
.nv.constant0._Z15calcRolloutCostPfS_:
	.zero		912


//--------------------- .nv.constant0._Z7costFcnPfP5StateP5TrackS3_ --------------------------
	.section	.nv.constant0._Z7costFcnPfP5StateP5TrackS3_,"a",@progbits
	.sectionflags	@""
	.align	4
.nv.constant0._Z7costFcnPfP5StateP5TrackS3_:
	.zero		928


//--------------------- .nv.constant0._Z4testP5State --------------------------
	.section	.nv.constant0._Z4testP5State,"a",@progbits
	.sectionflags	@""
	.align	4
.nv.constant0._Z4testP5State:
	.zero		904


//--------------------- .nv.constant0._Z8genStateP5StateS0_P7Control --------------------------
	.section	.nv.constant0._Z8genStateP5StateS0_P7Control,"a",@progbits
	.sectionflags	@""
	.align	4
.nv.constant0._Z8genStateP5StateS0_P7Control:
	.zero		920


//--------------------- .nv.constant0._Z10genControlP17curandStateXORWOWP7ControlS2_f --------------------------
	.section	.nv.constant0._Z10genControlP17curandStateXORWOWP7ControlS2_f,"a",@progbits
	.sectionflags	@""
	.align	4
.nv.constant0._Z10genControlP17curandStateXORWOWP7ControlS2_f:
	.zero		924


//--------------------- .nv.constant0._Z13genControlOldP17curandStateXORWOWP7ControlPff --------------------------
	.section	.nv.constant0._Z13genControlOldP17curandStateXORWOWP7ControlPff,"a",@progbits
	.sectionflags	@""
	.align	4
.nv.constant0._Z13genControlOldP17curandStateXORWOWP7ControlPff:
	.zero		924


//--------------------- .nv.constant0._Z10normalRandP17curandStateXORWOWPff --------------------------
	.section	.nv.constant0._Z10normalRandP17curandStateXORWOWPff,"a",@progbits
	.sectionflags	@""
	.align	4
.nv.constant0._Z10normalRandP17curandStateXORWOWPff:
	.zero		916


//--------------------- .nv.constant0._Z10initCurandP17curandStateXORWOWm --------------------------
	.section	.nv.constant0._Z10initCurandP17curandStateXORWOWm,"a",@progbits
	.sectionflags	@""
	.align	4
.nv.constant0._Z10initCurandP17curandStateXORWOWm:
	.zero		912


//--------------------- .nv.constant0._Z8printVarPf --------------------------
	.section	.nv.constant0._Z8printVarPf,"a",@progbits
	.sectionflags	@""
	.align	4
.nv.constant0._Z8printVarPf:
	.zero		904


//--------------------- .nv.constant0._Z13sum_reductionPfS_ --------------------------
	.section	.nv.constant0._Z13sum_reductionPfS_,"a",@progbits
	.sectionflags	@""
	.align	4
.nv.constant0._Z13sum_reductionPfS_:
	.zero		912


//--------------------- SYMBOLS --------------------------

	.type		.nv.reservedSmem.offset0,@object
	.size		.nv.reservedSmem.offset0,0x4
	.type		.nv.reservedSmem.cap,@object
	.size		.nv.reservedSmem.cap,0x4
	.type		vprintf,@function
